//
// Generated by NVIDIA NVVM Compiler
//
// Compiler Build ID: CL-36424714
// Cuda compilation tools, release 13.0, V13.0.88
// Based on NVVM 20.0.0
//

.version 9.0
.target sm_100
.address_size 64

	// .globl	_Z23hgemm_tensorcore_kernelILi1024ELi1024ELi1024ELi128ELi256ELi32EEvP6__halfS1_S1_
// _ZZ23hgemm_tensorcore_kernelILi1024ELi1024ELi1024ELi128ELi256ELi32EEvP6__halfS1_S1_E3s_a has been demoted
// _ZZ23hgemm_tensorcore_kernelILi1024ELi1024ELi1024ELi128ELi256ELi32EEvP6__halfS1_S1_E3s_b has been demoted

.visible .entry _Z23hgemm_tensorcore_kernelILi1024ELi1024ELi1024ELi128ELi256ELi32EEvP6__halfS1_S1_(
	.param .u64 .ptr .align 1 _Z23hgemm_tensorcore_kernelILi1024ELi1024ELi1024ELi128ELi256ELi32EEvP6__halfS1_S1__param_0,
	.param .u64 .ptr .align 1 _Z23hgemm_tensorcore_kernelILi1024ELi1024ELi1024ELi128ELi256ELi32EEvP6__halfS1_S1__param_1,
	.param .u64 .ptr .align 1 _Z23hgemm_tensorcore_kernelILi1024ELi1024ELi1024ELi128ELi256ELi32EEvP6__halfS1_S1__param_2
)
{
	.reg .b16 	%rs<2>;
	.reg .b32 	%r<10300>;
	.reg .b32 	%f<769>;
	.reg .b64 	%rd<43>;
	.reg .b64 	%fd<2>;
	// demoted variable
	.shared .align 2 .b8 _ZZ23hgemm_tensorcore_kernelILi1024ELi1024ELi1024ELi128ELi256ELi32EEvP6__halfS1_S1_E3s_a[10240];
	// demoted variable
	.shared .align 2 .b8 _ZZ23hgemm_tensorcore_kernelILi1024ELi1024ELi1024ELi128ELi256ELi32EEvP6__halfS1_S1_E3s_b[16896];
	ld.param.u64 	%rd1, [_Z23hgemm_tensorcore_kernelILi1024ELi1024ELi1024ELi128ELi256ELi32EEvP6__halfS1_S1__param_0];
	ld.param.u64 	%rd2, [_Z23hgemm_tensorcore_kernelILi1024ELi1024ELi1024ELi128ELi256ELi32EEvP6__halfS1_S1__param_1];
	ld.param.u64 	%rd3, [_Z23hgemm_tensorcore_kernelILi1024ELi1024ELi1024ELi128ELi256ELi32EEvP6__halfS1_S1__param_2];
	cvta.to.global.u64 	%rd4, %rd2;
	cvta.to.global.u64 	%rd5, %rd1;
	cvta.to.global.u64 	%rd6, %rd3;
	mov.u32 	%r1, %tid.x;
	mov.f64 	%fd1, 0d0000000000000000;
	// begin inline asm
	{  cvt.rn.f16.f64 %rs1, %fd1;}

	// end inline asm
	mov.b32 	%r2, {%rs1, %rs1};
	shr.u32 	%r3, %r1, 2;
	mov.u32 	%r4, _ZZ23hgemm_tensorcore_kernelILi1024ELi1024ELi1024ELi128ELi256ELi32EEvP6__halfS1_S1_E3s_a;
	mad.lo.s32 	%r5, %r3, 80, %r4;
	shl.b32 	%r6, %r1, 3;
	and.b32  	%r7, %r6, 24;
	shl.b32 	%r8, %r1, 4;
	and.b32  	%r9, %r8, 48;
	add.s32 	%r10, %r5, %r9;
	mov.u32 	%r11, %ctaid.y;
	shl.b32 	%r12, %r11, 17;
	cvt.u64.u32 	%rd7, %r12;
	shl.b32 	%r13, %r1, 8;
	and.b32  	%r14, %r13, 261120;
	cvt.u64.u32 	%rd8, %r14;
	add.s64 	%rd9, %rd8, %rd7;
	cvt.u64.u32 	%rd10, %r7;
	or.b64  	%rd11, %rd9, %rd10;
	shr.u32 	%r15, %r1, 3;
	mov.u32 	%r16, _ZZ23hgemm_tensorcore_kernelILi1024ELi1024ELi1024ELi128ELi256ELi32EEvP6__halfS1_S1_E3s_b;
	mad.lo.s32 	%r17, %r15, 528, %r16;
	and.b32  	%r18, %r6, 56;
	and.b32  	%r19, %r8, 112;
	add.s32 	%r20, %r17, %r19;
	shl.b32 	%r21, %r1, 7;
	and.b32  	%r22, %r21, 130048;
	mov.u32 	%r23, %ctaid.x;
	shl.b32 	%r24, %r23, 8;
	cvt.u64.u32 	%rd12, %r24;
	cvt.u64.u32 	%rd13, %r18;
	shr.u32 	%r25, %r1, 1;
	and.b32  	%r26, %r25, 448;
	shl.b32 	%r27, %r1, 1;
	and.b32  	%r28, %r27, 192;
	shl.b64 	%rd14, %rd11, 1;
	add.s64 	%rd15, %rd5, %rd14;
	ld.global.nc.v4.f32 	{%f1, %f2, %f3, %f4}, [%rd15];
	st.shared.v4.f32 	[%r10], {%f1, %f2, %f3, %f4};
	ld.global.nc.v4.f32 	{%f5, %f6, %f7, %f8}, [%rd15+131072];
	st.shared.v4.f32 	[%r10+5120], {%f5, %f6, %f7, %f8};
	cvt.u64.u32 	%rd16, %r22;
	add.s64 	%rd17, %rd16, %rd12;
	or.b64  	%rd18, %rd17, %rd13;
	shl.b64 	%rd19, %rd18, 1;
	add.s64 	%rd20, %rd4, %rd19;
	ld.global.nc.v4.f32 	{%f9, %f10, %f11, %f12}, [%rd20];
	st.shared.v4.f32 	[%r20], {%f9, %f10, %f11, %f12};
	ld.global.nc.v4.f32 	{%f13, %f14, %f15, %f16}, [%rd20+128];
	st.shared.v4.f32 	[%r20+128], {%f13, %f14, %f15, %f16};
	ld.global.nc.v4.f32 	{%f17, %f18, %f19, %f20}, [%rd20+256];
	st.shared.v4.f32 	[%r20+256], {%f17, %f18, %f19, %f20};
	ld.global.nc.v4.f32 	{%f21, %f22, %f23, %f24}, [%rd20+384];
	st.shared.v4.f32 	[%r20+384], {%f21, %f22, %f23, %f24};
	bar.sync 	0;
	mad.lo.s32 	%r29, %r26, 80, %r4;
	mov.b32 	%r30, 40;
	wmma.load.a.sync.aligned.row.m16n16k16.shared.f16 	{%r31, %r32, %r33, %r34, %r35, %r36, %r37, %r38}, [%r29], %r30;
	add.s32 	%r39, %r29, 32;
	wmma.load.a.sync.aligned.row.m16n16k16.shared.f16 	{%r40, %r41, %r42, %r43, %r44, %r45, %r46, %r47}, [%r39], %r30;
	add.s32 	%r48, %r29, 1280;
	wmma.load.a.sync.aligned.row.m16n16k16.shared.f16 	{%r49, %r50, %r51, %r52, %r53, %r54, %r55, %r56}, [%r48], %r30;
	add.s32 	%r57, %r29, 1312;
	wmma.load.a.sync.aligned.row.m16n16k16.shared.f16 	{%r58, %r59, %r60, %r61, %r62, %r63, %r64, %r65}, [%r57], %r30;
	add.s32 	%r66, %r29, 2560;
	wmma.load.a.sync.aligned.row.m16n16k16.shared.f16 	{%r67, %r68, %r69, %r70, %r71, %r72, %r73, %r74}, [%r66], %r30;
	add.s32 	%r75, %r29, 2592;
	wmma.load.a.sync.aligned.row.m16n16k16.shared.f16 	{%r76, %r77, %r78, %r79, %r80, %r81, %r82, %r83}, [%r75], %r30;
	add.s32 	%r84, %r29, 3840;
	wmma.load.a.sync.aligned.row.m16n16k16.shared.f16 	{%r85, %r86, %r87, %r88, %r89, %r90, %r91, %r92}, [%r84], %r30;
	add.s32 	%r93, %r29, 3872;
	wmma.load.a.sync.aligned.row.m16n16k16.shared.f16 	{%r94, %r95, %r96, %r97, %r98, %r99, %r100, %r101}, [%r93], %r30;
	shl.b32 	%r102, %r1, 2;
	and.b32  	%r103, %r102, 384;
	add.s32 	%r104, %r16, %r103;
	mov.b32 	%r105, 264;
	wmma.load.b.sync.aligned.row.m16n16k16.shared.f16 	{%r106, %r107, %r108, %r109, %r110, %r111, %r112, %r113}, [%r104], %r105;
	add.s32 	%r114, %r104, 32;
	wmma.load.b.sync.aligned.row.m16n16k16.shared.f16 	{%r115, %r116, %r117, %r118, %r119, %r120, %r121, %r122}, [%r114], %r105;
	add.s32 	%r123, %r104, 64;
	wmma.load.b.sync.aligned.row.m16n16k16.shared.f16 	{%r124, %r125, %r126, %r127, %r128, %r129, %r130, %r131}, [%r123], %r105;
	add.s32 	%r132, %r104, 96;
	wmma.load.b.sync.aligned.row.m16n16k16.shared.f16 	{%r133, %r134, %r135, %r136, %r137, %r138, %r139, %r140}, [%r132], %r105;
	add.s32 	%r141, %r104, 8448;
	wmma.load.b.sync.aligned.row.m16n16k16.shared.f16 	{%r142, %r143, %r144, %r145, %r146, %r147, %r148, %r149}, [%r141], %r105;
	add.s32 	%r150, %r104, 8480;
	wmma.load.b.sync.aligned.row.m16n16k16.shared.f16 	{%r151, %r152, %r153, %r154, %r155, %r156, %r157, %r158}, [%r150], %r105;
	add.s32 	%r159, %r104, 8512;
	wmma.load.b.sync.aligned.row.m16n16k16.shared.f16 	{%r160, %r161, %r162, %r163, %r164, %r165, %r166, %r167}, [%r159], %r105;
	add.s32 	%r168, %r104, 8544;
	wmma.load.b.sync.aligned.row.m16n16k16.shared.f16 	{%r169, %r170, %r171, %r172, %r173, %r174, %r175, %r176}, [%r168], %r105;
	add.s32 	%r177, %r104, 16896;
	wmma.load.b.sync.aligned.row.m16n16k16.shared.f16 	{%r178, %r179, %r180, %r181, %r182, %r183, %r184, %r185}, [%r177], %r105;
	add.s32 	%r186, %r104, 16928;
	wmma.load.b.sync.aligned.row.m16n16k16.shared.f16 	{%r187, %r188, %r189, %r190, %r191, %r192, %r193, %r194}, [%r186], %r105;
	add.s32 	%r195, %r104, 16960;
	wmma.load.b.sync.aligned.row.m16n16k16.shared.f16 	{%r196, %r197, %r198, %r199, %r200, %r201, %r202, %r203}, [%r195], %r105;
	add.s32 	%r204, %r104, 16992;
	wmma.load.b.sync.aligned.row.m16n16k16.shared.f16 	{%r205, %r206, %r207, %r208, %r209, %r210, %r211, %r212}, [%r204], %r105;
	add.s32 	%r213, %r104, 25344;
	wmma.load.b.sync.aligned.row.m16n16k16.shared.f16 	{%r214, %r215, %r216, %r217, %r218, %r219, %r220, %r221}, [%r213], %r105;
	add.s32 	%r222, %r104, 25376;
	wmma.load.b.sync.aligned.row.m16n16k16.shared.f16 	{%r223, %r224, %r225, %r226, %r227, %r228, %r229, %r230}, [%r222], %r105;
	add.s32 	%r231, %r104, 25408;
	wmma.load.b.sync.aligned.row.m16n16k16.shared.f16 	{%r232, %r233, %r234, %r235, %r236, %r237, %r238, %r239}, [%r231], %r105;
	add.s32 	%r240, %r104, 25440;
	wmma.load.b.sync.aligned.row.m16n16k16.shared.f16 	{%r241, %r242, %r243, %r244, %r245, %r246, %r247, %r248}, [%r240], %r105;
	wmma.mma.sync.aligned.row.row.m16n16k16.f16.f16 {%r249, %r250, %r251, %r252}, {%r31, %r32, %r33, %r34, %r35, %r36, %r37, %r38}, {%r106, %r107, %r108, %r109, %r110, %r111, %r112, %r113}, {%r2, %r2, %r2, %r2};
	wmma.mma.sync.aligned.row.row.m16n16k16.f16.f16 {%r253, %r254, %r255, %r256}, {%r40, %r41, %r42, %r43, %r44, %r45, %r46, %r47}, {%r142, %r143, %r144, %r145, %r146, %r147, %r148, %r149}, {%r249, %r250, %r251, %r252};
	wmma.mma.sync.aligned.row.row.m16n16k16.f16.f16 {%r257, %r258, %r259, %r260}, {%r31, %r32, %r33, %r34, %r35, %r36, %r37, %r38}, {%r115, %r116, %r117, %r118, %r119, %r120, %r121, %r122}, {%r2, %r2, %r2, %r2};
	wmma.mma.sync.aligned.row.row.m16n16k16.f16.f16 {%r261, %r262, %r263, %r264}, {%r40, %r41, %r42, %r43, %r44, %r45, %r46, %r47}, {%r151, %r152, %r153, %r154, %r155, %r156, %r157, %r158}, {%r257, %r258, %r259, %r260};
	wmma.mma.sync.aligned.row.row.m16n16k16.f16.f16 {%r265, %r266, %r267, %r268}, {%r31, %r32, %r33, %r34, %r35, %r36, %r37, %r38}, {%r124, %r125, %r126, %r127, %r128, %r129, %r130, %r131}, {%r2, %r2, %r2, %r2};
	wmma.mma.sync.aligned.row.row.m16n16k16.f16.f16 {%r269, %r270, %r271, %r272}, {%r40, %r41, %r42, %r43, %r44, %r45, %r46, %r47}, {%r160, %r161, %r162, %r163, %r164, %r165, %r166, %r167}, {%r265, %r266, %r267, %r268};
	wmma.mma.sync.aligned.row.row.m16n16k16.f16.f16 {%r273, %r274, %r275, %r276}, {%r31, %r32, %r33, %r34, %r35, %r36, %r37, %r38}, {%r133, %r134, %r135, %r136, %r137, %r138, %r139, %r140}, {%r2, %r2, %r2, %r2};
	wmma.mma.sync.aligned.row.row.m16n16k16.f16.f16 {%r277, %r278, %r279, %r280}, {%r40, %r41, %r42, %r43, %r44, %r45, %r46, %r47}, {%r169, %r170, %r171, %r172, %r173, %r174, %r175, %r176}, {%r273, %r274, %r275, %r276};
	wmma.mma.sync.aligned.row.row.m16n16k16.f16.f16 {%r281, %r282, %r283, %r284}, {%r49, %r50, %r51, %r52, %r53, %r54, %r55, %r56}, {%r106, %r107, %r108, %r109, %r110, %r111, %r112, %r113}, {%r2, %r2, %r2, %r2};
	wmma.mma.sync.aligned.row.row.m16n16k16.f16.f16 {%r285, %r286, %r287, %r288}, {%r58, %r59, %r60, %r61, %r62, %r63, %r64, %r65}, {%r142, %r143, %r144, %r145, %r146, %r147, %r148, %r149}, {%r281, %r282, %r283, %r284};
	wmma.mma.sync.aligned.row.row.m16n16k16.f16.f16 {%r289, %r290, %r291, %r292}, {%r49, %r50, %r51, %r52, %r53, %r54, %r55, %r56}, {%r115, %r116, %r117, %r118, %r119, %r120, %r121, %r122}, {%r2, %r2, %r2, %r2};
	wmma.mma.sync.aligned.row.row.m16n16k16.f16.f16 {%r293, %r294, %r295, %r296}, {%r58, %r59, %r60, %r61, %r62, %r63, %r64, %r65}, {%r151, %r152, %r153, %r154, %r155, %r156, %r157, %r158}, {%r289, %r290, %r291, %r292};
	wmma.mma.sync.aligned.row.row.m16n16k16.f16.f16 {%r297, %r298, %r299, %r300}, {%r49, %r50, %r51, %r52, %r53, %r54, %r55, %r56}, {%r124, %r125, %r126, %r127, %r128, %r129, %r130, %r131}, {%r2, %r2, %r2, %r2};
	wmma.mma.sync.aligned.row.row.m16n16k16.f16.f16 {%r301, %r302, %r303, %r304}, {%r58, %r59, %r60, %r61, %r62, %r63, %r64, %r65}, {%r160, %r161, %r162, %r163, %r164, %r165, %r166, %r167}, {%r297, %r298, %r299, %r300};
	wmma.mma.sync.aligned.row.row.m16n16k16.f16.f16 {%r305, %r306, %r307, %r308}, {%r49, %r50, %r51, %r52, %r53, %r54, %r55, %r56}, {%r133, %r134, %r135, %r136, %r137, %r138, %r139, %r140}, {%r2, %r2, %r2, %r2};
	wmma.mma.sync.aligned.row.row.m16n16k16.f16.f16 {%r309, %r310, %r311, %r312}, {%r58, %r59, %r60, %r61, %r62, %r63, %r64, %r65}, {%r169, %r170, %r171, %r172, %r173, %r174, %r175, %r176}, {%r305, %r306, %r307, %r308};
	wmma.mma.sync.aligned.row.row.m16n16k16.f16.f16 {%r313, %r314, %r315, %r316}, {%r67, %r68, %r69, %r70, %r71, %r72, %r73, %r74}, {%r106, %r107, %r108, %r109, %r110, %r111, %r112, %r113}, {%r2, %r2, %r2, %r2};
	wmma.mma.sync.aligned.row.row.m16n16k16.f16.f16 {%r317, %r318, %r319, %r320}, {%r76, %r77, %r78, %r79, %r80, %r81, %r82, %r83}, {%r142, %r143, %r144, %r145, %r146, %r147, %r148, %r149}, {%r313, %r314, %r315, %r316};
	wmma.mma.sync.aligned.row.row.m16n16k16.f16.f16 {%r321, %r322, %r323, %r324}, {%r67, %r68, %r69, %r70, %r71, %r72, %r73, %r74}, {%r115, %r116, %r117, %r118, %r119, %r120, %r121, %r122}, {%r2, %r2, %r2, %r2};
	wmma.mma.sync.aligned.row.row.m16n16k16.f16.f16 {%r325, %r326, %r327, %r328}, {%r76, %r77, %r78, %r79, %r80, %r81, %r82, %r83}, {%r151, %r152, %r153, %r154, %r155, %r156, %r157, %r158}, {%r321, %r322, %r323, %r324};
	wmma.mma.sync.aligned.row.row.m16n16k16.f16.f16 {%r329, %r330, %r331, %r332}, {%r67, %r68, %r69, %r70, %r71, %r72, %r73, %r74}, {%r124, %r125, %r126, %r127, %r128, %r129, %r130, %r131}, {%r2, %r2, %r2, %r2};
	wmma.mma.sync.aligned.row.row.m16n16k16.f16.f16 {%r333, %r334, %r335, %r336}, {%r76, %r77, %r78, %r79, %r80, %r81, %r82, %r83}, {%r160, %r161, %r162, %r163, %r164, %r165, %r166, %r167}, {%r329, %r330, %r331, %r332};
	wmma.mma.sync.aligned.row.row.m16n16k16.f16.f16 {%r337, %r338, %r339, %r340}, {%r67, %r68, %r69, %r70, %r71, %r72, %r73, %r74}, {%r133, %r134, %r135, %r136, %r137, %r138, %r139, %r140}, {%r2, %r2, %r2, %r2};
	wmma.mma.sync.aligned.row.row.m16n16k16.f16.f16 {%r341, %r342, %r343, %r344}, {%r76, %r77, %r78, %r79, %r80, %r81, %r82, %r83}, {%r169, %r170, %r171, %r172, %r173, %r174, %r175, %r176}, {%r337, %r338, %r339, %r340};
	wmma.mma.sync.aligned.row.row.m16n16k16.f16.f16 {%r345, %r346, %r347, %r348}, {%r85, %r86, %r87, %r88, %r89, %r90, %r91, %r92}, {%r106, %r107, %r108, %r109, %r110, %r111, %r112, %r113}, {%r2, %r2, %r2, %r2};
	wmma.mma.sync.aligned.row.row.m16n16k16.f16.f16 {%r349, %r350, %r351, %r352}, {%r94, %r95, %r96, %r97, %r98, %r99, %r100, %r101}, {%r142, %r143, %r144, %r145, %r146, %r147, %r148, %r149}, {%r345, %r346, %r347, %r348};
	wmma.mma.sync.aligned.row.row.m16n16k16.f16.f16 {%r353, %r354, %r355, %r356}, {%r85, %r86, %r87, %r88, %r89, %r90, %r91, %r92}, {%r115, %r116, %r117, %r118, %r119, %r120, %r121, %r122}, {%r2, %r2, %r2, %r2};
	wmma.mma.sync.aligned.row.row.m16n16k16.f16.f16 {%r357, %r358, %r359, %r360}, {%r94, %r95, %r96, %r97, %r98, %r99, %r100, %r101}, {%r151, %r152, %r153, %r154, %r155, %r156, %r157, %r158}, {%r353, %r354, %r355, %r356};
	wmma.mma.sync.aligned.row.row.m16n16k16.f16.f16 {%r361, %r362, %r363, %r364}, {%r85, %r86, %r87, %r88, %r89, %r90, %r91, %r92}, {%r124, %r125, %r126, %r127, %r128, %r129, %r130, %r131}, {%r2, %r2, %r2, %r2};
	wmma.mma.sync.aligned.row.row.m16n16k16.f16.f16 {%r365, %r366, %r367, %r368}, {%r94, %r95, %r96, %r97, %r98, %r99, %r100, %r101}, {%r160, %r161, %r162, %r163, %r164, %r165, %r166, %r167}, {%r361, %r362, %r363, %r364};
	wmma.mma.sync.aligned.row.row.m16n16k16.f16.f16 {%r369, %r370, %r371, %r372}, {%r85, %r86, %r87, %r88, %r89, %r90, %r91, %r92}, {%r133, %r134, %r135, %r136, %r137, %r138, %r139, %r140}, {%r2, %r2, %r2, %r2};
	wmma.mma.sync.aligned.row.row.m16n16k16.f16.f16 {%r373, %r374, %r375, %r376}, {%r94, %r95, %r96, %r97, %r98, %r99, %r100, %r101}, {%r169, %r170, %r171, %r172, %r173, %r174, %r175, %r176}, {%r369, %r370, %r371, %r372};
	bar.sync 	0;
	ld.global.nc.v4.f32 	{%f25, %f26, %f27, %f28}, [%rd15+64];
	st.shared.v4.f32 	[%r10], {%f25, %f26, %f27, %f28};
	ld.global.nc.v4.f32 	{%f29, %f30, %f31, %f32}, [%rd15+131136];
	st.shared.v4.f32 	[%r10+5120], {%f29, %f30, %f31, %f32};
	ld.global.nc.v4.f32 	{%f33, %f34, %f35, %f36}, [%rd20+65536];
	st.shared.v4.f32 	[%r20], {%f33, %f34, %f35, %f36};
	ld.global.nc.v4.f32 	{%f37, %f38, %f39, %f40}, [%rd20+65664];
	st.shared.v4.f32 	[%r20+128], {%f37, %f38, %f39, %f40};
	ld.global.nc.v4.f32 	{%f41, %f42, %f43, %f44}, [%rd20+65792];
	st.shared.v4.f32 	[%r20+256], {%f41, %f42, %f43, %f44};
	ld.global.nc.v4.f32 	{%f45, %f46, %f47, %f48}, [%rd20+65920];
	st.shared.v4.f32 	[%r20+384], {%f45, %f46, %f47, %f48};
	bar.sync 	0;
	wmma.load.a.sync.aligned.row.m16n16k16.shared.f16 	{%r377, %r378, %r379, %r380, %r381, %r382, %r383, %r384}, [%r29], %r30;
	wmma.load.a.sync.aligned.row.m16n16k16.shared.f16 	{%r385, %r386, %r387, %r388, %r389, %r390, %r391, %r392}, [%r39], %r30;
	wmma.load.a.sync.aligned.row.m16n16k16.shared.f16 	{%r393, %r394, %r395, %r396, %r397, %r398, %r399, %r400}, [%r48], %r30;
	wmma.load.a.sync.aligned.row.m16n16k16.shared.f16 	{%r401, %r402, %r403, %r404, %r405, %r406, %r407, %r408}, [%r57], %r30;
	wmma.load.a.sync.aligned.row.m16n16k16.shared.f16 	{%r409, %r410, %r411, %r412, %r413, %r414, %r415, %r416}, [%r66], %r30;
	wmma.load.a.sync.aligned.row.m16n16k16.shared.f16 	{%r417, %r418, %r419, %r420, %r421, %r422, %r423, %r424}, [%r75], %r30;
	wmma.load.a.sync.aligned.row.m16n16k16.shared.f16 	{%r425, %r426, %r427, %r428, %r429, %r430, %r431, %r432}, [%r84], %r30;
	wmma.load.a.sync.aligned.row.m16n16k16.shared.f16 	{%r433, %r434, %r435, %r436, %r437, %r438, %r439, %r440}, [%r93], %r30;
	wmma.load.b.sync.aligned.row.m16n16k16.shared.f16 	{%r441, %r442, %r443, %r444, %r445, %r446, %r447, %r448}, [%r104], %r105;
	wmma.load.b.sync.aligned.row.m16n16k16.shared.f16 	{%r449, %r450, %r451, %r452, %r453, %r454, %r455, %r456}, [%r114], %r105;
	wmma.load.b.sync.aligned.row.m16n16k16.shared.f16 	{%r457, %r458, %r459, %r460, %r461, %r462, %r463, %r464}, [%r123], %r105;
	wmma.load.b.sync.aligned.row.m16n16k16.shared.f16 	{%r465, %r466, %r467, %r468, %r469, %r470, %r471, %r472}, [%r132], %r105;
	wmma.load.b.sync.aligned.row.m16n16k16.shared.f16 	{%r473, %r474, %r475, %r476, %r477, %r478, %r479, %r480}, [%r141], %r105;
	wmma.load.b.sync.aligned.row.m16n16k16.shared.f16 	{%r481, %r482, %r483, %r484, %r485, %r486, %r487, %r488}, [%r150], %r105;
	wmma.load.b.sync.aligned.row.m16n16k16.shared.f16 	{%r489, %r490, %r491, %r492, %r493, %r494, %r495, %r496}, [%r159], %r105;
	wmma.load.b.sync.aligned.row.m16n16k16.shared.f16 	{%r497, %r498, %r499, %r500, %r501, %r502, %r503, %r504}, [%r168], %r105;
	wmma.load.b.sync.aligned.row.m16n16k16.shared.f16 	{%r505, %r506, %r507, %r508, %r509, %r510, %r511, %r512}, [%r177], %r105;
	wmma.load.b.sync.aligned.row.m16n16k16.shared.f16 	{%r513, %r514, %r515, %r516, %r517, %r518, %r519, %r520}, [%r186], %r105;
	wmma.load.b.sync.aligned.row.m16n16k16.shared.f16 	{%r521, %r522, %r523, %r524, %r525, %r526, %r527, %r528}, [%r195], %r105;
	wmma.load.b.sync.aligned.row.m16n16k16.shared.f16 	{%r529, %r530, %r531, %r532, %r533, %r534, %r535, %r536}, [%r204], %r105;
	wmma.load.b.sync.aligned.row.m16n16k16.shared.f16 	{%r537, %r538, %r539, %r540, %r541, %r542, %r543, %r544}, [%r213], %r105;
	wmma.load.b.sync.aligned.row.m16n16k16.shared.f16 	{%r545, %r546, %r547, %r548, %r549, %r550, %r551, %r552}, [%r222], %r105;
	wmma.load.b.sync.aligned.row.m16n16k16.shared.f16 	{%r553, %r554, %r555, %r556, %r557, %r558, %r559, %r560}, [%r231], %r105;
	wmma.load.b.sync.aligned.row.m16n16k16.shared.f16 	{%r561, %r562, %r563, %r564, %r565, %r566, %r567, %r568}, [%r240], %r105;
	wmma.mma.sync.aligned.row.row.m16n16k16.f16.f16 {%r569, %r570, %r571, %r572}, {%r377, %r378, %r379, %r380, %r381, %r382, %r383, %r384}, {%r441, %r442, %r443, %r444, %r445, %r446, %r447, %r448}, {%r253, %r254, %r255, %r256};
	wmma.mma.sync.aligned.row.row.m16n16k16.f16.f16 {%r573, %r574, %r575, %r576}, {%r385, %r386, %r387, %r388, %r389, %r390, %r391, %r392}, {%r473, %r474, %r475, %r476, %r477, %r478, %r479, %r480}, {%r569, %r570, %r571, %r572};
	wmma.mma.sync.aligned.row.row.m16n16k16.f16.f16 {%r577, %r578, %r579, %r580}, {%r377, %r378, %r379, %r380, %r381, %r382, %r383, %r384}, {%r449, %r450, %r451, %r452, %r453, %r454, %r455, %r456}, {%r261, %r262, %r263, %r264};
	wmma.mma.sync.aligned.row.row.m16n16k16.f16.f16 {%r581, %r582, %r583, %r584}, {%r385, %r386, %r387, %r388, %r389, %r390, %r391, %r392}, {%r481, %r482, %r483, %r484, %r485, %r486, %r487, %r488}, {%r577, %r578, %r579, %r580};
	wmma.mma.sync.aligned.row.row.m16n16k16.f16.f16 {%r585, %r586, %r587, %r588}, {%r377, %r378, %r379, %r380, %r381, %r382, %r383, %r384}, {%r457, %r458, %r459, %r460, %r461, %r462, %r463, %r464}, {%r269, %r270, %r271, %r272};
	wmma.mma.sync.aligned.row.row.m16n16k16.f16.f16 {%r589, %r590, %r591, %r592}, {%r385, %r386, %r387, %r388, %r389, %r390, %r391, %r392}, {%r489, %r490, %r491, %r492, %r493, %r494, %r495, %r496}, {%r585, %r586, %r587, %r588};
	wmma.mma.sync.aligned.row.row.m16n16k16.f16.f16 {%r593, %r594, %r595, %r596}, {%r377, %r378, %r379, %r380, %r381, %r382, %r383, %r384}, {%r465, %r466, %r467, %r468, %r469, %r470, %r471, %r472}, {%r277, %r278, %r279, %r280};
	wmma.mma.sync.aligned.row.row.m16n16k16.f16.f16 {%r597, %r598, %r599, %r600}, {%r385, %r386, %r387, %r388, %r389, %r390, %r391, %r392}, {%r497, %r498, %r499, %r500, %r501, %r502, %r503, %r504}, {%r593, %r594, %r595, %r596};
	wmma.mma.sync.aligned.row.row.m16n16k16.f16.f16 {%r601, %r602, %r603, %r604}, {%r393, %r394, %r395, %r396, %r397, %r398, %r399, %r400}, {%r441, %r442, %r443, %r444, %r445, %r446, %r447, %r448}, {%r285, %r286, %r287, %r288};
	wmma.mma.sync.aligned.row.row.m16n16k16.f16.f16 {%r605, %r606, %r607, %r608}, {%r401, %r402, %r403, %r404, %r405, %r406, %r407, %r408}, {%r473, %r474, %r475, %r476, %r477, %r478, %r479, %r480}, {%r601, %r602, %r603, %r604};
	wmma.mma.sync.aligned.row.row.m16n16k16.f16.f16 {%r609, %r610, %r611, %r612}, {%r393, %r394, %r395, %r396, %r397, %r398, %r399, %r400}, {%r449, %r450, %r451, %r452, %r453, %r454, %r455, %r456}, {%r293, %r294, %r295, %r296};
	wmma.mma.sync.aligned.row.row.m16n16k16.f16.f16 {%r613, %r614, %r615, %r616}, {%r401, %r402, %r403, %r404, %r405, %r406, %r407, %r408}, {%r481, %r482, %r483, %r484, %r485, %r486, %r487, %r488}, {%r609, %r610, %r611, %r612};
	wmma.mma.sync.aligned.row.row.m16n16k16.f16.f16 {%r617, %r618, %r619, %r620}, {%r393, %r394, %r395, %r396, %r397, %r398, %r399, %r400}, {%r457, %r458, %r459, %r460, %r461, %r462, %r463, %r464}, {%r301, %r302, %r303, %r304};
	wmma.mma.sync.aligned.row.row.m16n16k16.f16.f16 {%r621, %r622, %r623, %r624}, {%r401, %r402, %r403, %r404, %r405, %r406, %r407, %r408}, {%r489, %r490, %r491, %r492, %r493, %r494, %r495, %r496}, {%r617, %r618, %r619, %r620};
	wmma.mma.sync.aligned.row.row.m16n16k16.f16.f16 {%r625, %r626, %r627, %r628}, {%r393, %r394, %r395, %r396, %r397, %r398, %r399, %r400}, {%r465, %r466, %r467, %r468, %r469, %r470, %r471, %r472}, {%r309, %r310, %r311, %r312};
	wmma.mma.sync.aligned.row.row.m16n16k16.f16.f16 {%r629, %r630, %r631, %r632}, {%r401, %r402, %r403, %r404, %r405, %r406, %r407, %r408}, {%r497, %r498, %r499, %r500, %r501, %r502, %r503, %r504}, {%r625, %r626, %r627, %r628};
	wmma.mma.sync.aligned.row.row.m16n16k16.f16.f16 {%r633, %r634, %r635, %r636}, {%r409, %r410, %r411, %r412, %r413, %r414, %r415, %r416}, {%r441, %r442, %r443, %r444, %r445, %r446, %r447, %r448}, {%r317, %r318, %r319, %r320};
	wmma.mma.sync.aligned.row.row.m16n16k16.f16.f16 {%r637, %r638, %r639, %r640}, {%r417, %r418, %r419, %r420, %r421, %r422, %r423, %r424}, {%r473, %r474, %r475, %r476, %r477, %r478, %r479, %r480}, {%r633, %r634, %r635, %r636};
	wmma.mma.sync.aligned.row.row.m16n16k16.f16.f16 {%r641, %r642, %r643, %r644}, {%r409, %r410, %r411, %r412, %r413, %r414, %r415, %r416}, {%r449, %r450, %r451, %r452, %r453, %r454, %r455, %r456}, {%r325, %r326, %r327, %r328};
	wmma.mma.sync.aligned.row.row.m16n16k16.f16.f16 {%r645, %r646, %r647, %r648}, {%r417, %r418, %r419, %r420, %r421, %r422, %r423, %r424}, {%r481, %r482, %r483, %r484, %r485, %r486, %r487, %r488}, {%r641, %r642, %r643, %r644};
	wmma.mma.sync.aligned.row.row.m16n16k16.f16.f16 {%r649, %r650, %r651, %r652}, {%r409, %r410, %r411, %r412, %r413, %r414, %r415, %r416}, {%r457, %r458, %r459, %r460, %r461, %r462, %r463, %r464}, {%r333, %r334, %r335, %r336};
	wmma.mma.sync.aligned.row.row.m16n16k16.f16.f16 {%r653, %r654, %r655, %r656}, {%r417, %r418, %r419, %r420, %r421, %r422, %r423, %r424}, {%r489, %r490, %r491, %r492, %r493, %r494, %r495, %r496}, {%r649, %r650, %r651, %r652};
	wmma.mma.sync.aligned.row.row.m16n16k16.f16.f16 {%r657, %r658, %r659, %r660}, {%r409, %r410, %r411, %r412, %r413, %r414, %r415, %r416}, {%r465, %r466, %r467, %r468, %r469, %r470, %r471, %r472}, {%r341, %r342, %r343, %r344};
	wmma.mma.sync.aligned.row.row.m16n16k16.f16.f16 {%r661, %r662, %r663, %r664}, {%r417, %r418, %r419, %r420, %r421, %r422, %r423, %r424}, {%r497, %r498, %r499, %r500, %r501, %r502, %r503, %r504}, {%r657, %r658, %r659, %r660};
	wmma.mma.sync.aligned.row.row.m16n16k16.f16.f16 {%r665, %r666, %r667, %r668}, {%r425, %r426, %r427, %r428, %r429, %r430, %r431, %r432}, {%r441, %r442, %r443, %r444, %r445, %r446, %r447, %r448}, {%r349, %r350, %r351, %r352};
	wmma.mma.sync.aligned.row.row.m16n16k16.f16.f16 {%r669, %r670, %r671, %r672}, {%r433, %r434, %r435, %r436, %r437, %r438, %r439, %r440}, {%r473, %r474, %r475, %r476, %r477, %r478, %r479, %r480}, {%r665, %r666, %r667, %r668};
	wmma.mma.sync.aligned.row.row.m16n16k16.f16.f16 {%r673, %r674, %r675, %r676}, {%r425, %r426, %r427, %r428, %r429, %r430, %r431, %r432}, {%r449, %r450, %r451, %r452, %r453, %r454, %r455, %r456}, {%r357, %r358, %r359, %r360};
	wmma.mma.sync.aligned.row.row.m16n16k16.f16.f16 {%r677, %r678, %r679, %r680}, {%r433, %r434, %r435, %r436, %r437, %r438, %r439, %r440}, {%r481, %r482, %r483, %r484, %r485, %r486, %r487, %r488}, {%r673, %r674, %r675, %r676};
	wmma.mma.sync.aligned.row.row.m16n16k16.f16.f16 {%r681, %r682, %r683, %r684}, {%r425, %r426, %r427, %r428, %r429, %r430, %r431, %r432}, {%r457, %r458, %r459, %r460, %r461, %r462, %r463, %r464}, {%r365, %r366, %r367, %r368};
	wmma.mma.sync.aligned.row.row.m16n16k16.f16.f16 {%r685, %r686, %r687, %r688}, {%r433, %r434, %r435, %r436, %r437, %r438, %r439, %r440}, {%r489, %r490, %r491, %r492, %r493, %r494, %r495, %r496}, {%r681, %r682, %r683, %r684};
	wmma.mma.sync.aligned.row.row.m16n16k16.f16.f16 {%r689, %r690, %r691, %r692}, {%r425, %r426, %r427, %r428, %r429, %r430, %r431, %r432}, {%r465, %r466, %r467, %r468, %r469, %r470, %r471, %r472}, {%r373, %r374, %r375, %r376};
	wmma.mma.sync.aligned.row.row.m16n16k16.f16.f16 {%r693, %r694, %r695, %r696}, {%r433, %r434, %r435, %r436, %r437, %r438, %r439, %r440}, {%r497, %r498, %r499, %r500, %r501, %r502, %r503, %r504}, {%r689, %r690, %r691, %r692};
	bar.sync 	0;
	ld.global.nc.v4.f32 	{%f49, %f50, %f51, %f52}, [%rd15+128];
	st.shared.v4.f32 	[%r10], {%f49, %f50, %f51, %f52};
	ld.global.nc.v4.f32 	{%f53, %f54, %f55, %f56}, [%rd15+131200];
	st.shared.v4.f32 	[%r10+5120], {%f53, %f54, %f55, %f56};
	ld.global.nc.v4.f32 	{%f57, %f58, %f59, %f60}, [%rd20+131072];
	st.shared.v4.f32 	[%r20], {%f57, %f58, %f59, %f60};
	ld.global.nc.v4.f32 	{%f61, %f62, %f63, %f64}, [%rd20+131200];
	st.shared.v4.f32 	[%r20+128], {%f61, %f62, %f63, %f64};
	ld.global.nc.v4.f32 	{%f65, %f66, %f67, %f68}, [%rd20+131328];
	st.shared.v4.f32 	[%r20+256], {%f65, %f66, %f67, %f68};
	ld.global.nc.v4.f32 	{%f69, %f70, %f71, %f72}, [%rd20+131456];
	st.shared.v4.f32 	[%r20+384], {%f69, %f70, %f71, %f72};
	bar.sync 	0;
	wmma.load.a.sync.aligned.row.m16n16k16.shared.f16 	{%r697, %r698, %r699, %r700, %r701, %r702, %r703, %r704}, [%r29], %r30;
	wmma.load.a.sync.aligned.row.m16n16k16.shared.f16 	{%r705, %r706, %r707, %r708, %r709, %r710, %r711, %r712}, [%r39], %r30;
	wmma.load.a.sync.aligned.row.m16n16k16.shared.f16 	{%r713, %r714, %r715, %r716, %r717, %r718, %r719, %r720}, [%r48], %r30;
	wmma.load.a.sync.aligned.row.m16n16k16.shared.f16 	{%r721, %r722, %r723, %r724, %r725, %r726, %r727, %r728}, [%r57], %r30;
	wmma.load.a.sync.aligned.row.m16n16k16.shared.f16 	{%r729, %r730, %r731, %r732, %r733, %r734, %r735, %r736}, [%r66], %r30;
	wmma.load.a.sync.aligned.row.m16n16k16.shared.f16 	{%r737, %r738, %r739, %r740, %r741, %r742, %r743, %r744}, [%r75], %r30;
	wmma.load.a.sync.aligned.row.m16n16k16.shared.f16 	{%r745, %r746, %r747, %r748, %r749, %r750, %r751, %r752}, [%r84], %r30;
	wmma.load.a.sync.aligned.row.m16n16k16.shared.f16 	{%r753, %r754, %r755, %r756, %r757, %r758, %r759, %r760}, [%r93], %r30;
	wmma.load.b.sync.aligned.row.m16n16k16.shared.f16 	{%r761, %r762, %r763, %r764, %r765, %r766, %r767, %r768}, [%r104], %r105;
	wmma.load.b.sync.aligned.row.m16n16k16.shared.f16 	{%r769, %r770, %r771, %r772, %r773, %r774, %r775, %r776}, [%r114], %r105;
	wmma.load.b.sync.aligned.row.m16n16k16.shared.f16 	{%r777, %r778, %r779, %r780, %r781, %r782, %r783, %r784}, [%r123], %r105;
	wmma.load.b.sync.aligned.row.m16n16k16.shared.f16 	{%r785, %r786, %r787, %r788, %r789, %r790, %r791, %r792}, [%r132], %r105;
	wmma.load.b.sync.aligned.row.m16n16k16.shared.f16 	{%r793, %r794, %r795, %r796, %r797, %r798, %r799, %r800}, [%r141], %r105;
	wmma.load.b.sync.aligned.row.m16n16k16.shared.f16 	{%r801, %r802, %r803, %r804, %r805, %r806, %r807, %r808}, [%r150], %r105;
	wmma.load.b.sync.aligned.row.m16n16k16.shared.f16 	{%r809, %r810, %r811, %r812, %r813, %r814, %r815, %r816}, [%r159], %r105;
	wmma.load.b.sync.aligned.row.m16n16k16.shared.f16 	{%r817, %r818, %r819, %r820, %r821, %r822, %r823, %r824}, [%r168], %r105;
	wmma.load.b.sync.aligned.row.m16n16k16.shared.f16 	{%r825, %r826, %r827, %r828, %r829, %r830, %r831, %r832}, [%r177], %r105;
	wmma.load.b.sync.aligned.row.m16n16k16.shared.f16 	{%r833, %r834, %r835, %r836, %r837, %r838, %r839, %r840}, [%r186], %r105;
	wmma.load.b.sync.aligned.row.m16n16k16.shared.f16 	{%r841, %r842, %r843, %r844, %r845, %r846, %r847, %r848}, [%r195], %r105;
	wmma.load.b.sync.aligned.row.m16n16k16.shared.f16 	{%r849, %r850, %r851, %r852, %r853, %r854, %r855, %r856}, [%r204], %r105;
	wmma.load.b.sync.aligned.row.m16n16k16.shared.f16 	{%r857, %r858, %r859, %r860, %r861, %r862, %r863, %r864}, [%r213], %r105;
	wmma.load.b.sync.aligned.row.m16n16k16.shared.f16 	{%r865, %r866, %r867, %r868, %r869, %r870, %r871, %r872}, [%r222], %r105;
	wmma.load.b.sync.aligned.row.m16n16k16.shared.f16 	{%r873, %r874, %r875, %r876, %r877, %r878, %r879, %r880}, [%r231], %r105;
	wmma.load.b.sync.aligned.row.m16n16k16.shared.f16 	{%r881, %r882, %r883, %r884, %r885, %r886, %r887, %r888}, [%r240], %r105;
	wmma.mma.sync.aligned.row.row.m16n16k16.f16.f16 {%r889, %r890, %r891, %r892}, {%r697, %r698, %r699, %r700, %r701, %r702, %r703, %r704}, {%r761, %r762, %r763, %r764, %r765, %r766, %r767, %r768}, {%r573, %r574, %r575, %r576};
	wmma.mma.sync.aligned.row.row.m16n16k16.f16.f16 {%r893, %r894, %r895, %r896}, {%r705, %r706, %r707, %r708, %r709, %r710, %r711, %r712}, {%r793, %r794, %r795, %r796, %r797, %r798, %r799, %r800}, {%r889, %r890, %r891, %r892};
	wmma.mma.sync.aligned.row.row.m16n16k16.f16.f16 {%r897, %r898, %r899, %r900}, {%r697, %r698, %r699, %r700, %r701, %r702, %r703, %r704}, {%r769, %r770, %r771, %r772, %r773, %r774, %r775, %r776}, {%r581, %r582, %r583, %r584};
	wmma.mma.sync.aligned.row.row.m16n16k16.f16.f16 {%r901, %r902, %r903, %r904}, {%r705, %r706, %r707, %r708, %r709, %r710, %r711, %r712}, {%r801, %r802, %r803, %r804, %r805, %r806, %r807, %r808}, {%r897, %r898, %r899, %r900};
	wmma.mma.sync.aligned.row.row.m16n16k16.f16.f16 {%r905, %r906, %r907, %r908}, {%r697, %r698, %r699, %r700, %r701, %r702, %r703, %r704}, {%r777, %r778, %r779, %r780, %r781, %r782, %r783, %r784}, {%r589, %r590, %r591, %r592};
	wmma.mma.sync.aligned.row.row.m16n16k16.f16.f16 {%r909, %r910, %r911, %r912}, {%r705, %r706, %r707, %r708, %r709, %r710, %r711, %r712}, {%r809, %r810, %r811, %r812, %r813, %r814, %r815, %r816}, {%r905, %r906, %r907, %r908};
	wmma.mma.sync.aligned.row.row.m16n16k16.f16.f16 {%r913, %r914, %r915, %r916}, {%r697, %r698, %r699, %r700, %r701, %r702, %r703, %r704}, {%r785, %r786, %r787, %r788, %r789, %r790, %r791, %r792}, {%r597, %r598, %r599, %r600};
	wmma.mma.sync.aligned.row.row.m16n16k16.f16.f16 {%r917, %r918, %r919, %r920}, {%r705, %r706, %r707, %r708, %r709, %r710, %r711, %r712}, {%r817, %r818, %r819, %r820, %r821, %r822, %r823, %r824}, {%r913, %r914, %r915, %r916};
	wmma.mma.sync.aligned.row.row.m16n16k16.f16.f16 {%r921, %r922, %r923, %r924}, {%r713, %r714, %r715, %r716, %r717, %r718, %r719, %r720}, {%r761, %r762, %r763, %r764, %r765, %r766, %r767, %r768}, {%r605, %r606, %r607, %r608};
	wmma.mma.sync.aligned.row.row.m16n16k16.f16.f16 {%r925, %r926, %r927, %r928}, {%r721, %r722, %r723, %r724, %r725, %r726, %r727, %r728}, {%r793, %r794, %r795, %r796, %r797, %r798, %r799, %r800}, {%r921, %r922, %r923, %r924};
	wmma.mma.sync.aligned.row.row.m16n16k16.f16.f16 {%r929, %r930, %r931, %r932}, {%r713, %r714, %r715, %r716, %r717, %r718, %r719, %r720}, {%r769, %r770, %r771, %r772, %r773, %r774, %r775, %r776}, {%r613, %r614, %r615, %r616};
	wmma.mma.sync.aligned.row.row.m16n16k16.f16.f16 {%r933, %r934, %r935, %r936}, {%r721, %r722, %r723, %r724, %r725, %r726, %r727, %r728}, {%r801, %r802, %r803, %r804, %r805, %r806, %r807, %r808}, {%r929, %r930, %r931, %r932};
	wmma.mma.sync.aligned.row.row.m16n16k16.f16.f16 {%r937, %r938, %r939, %r940}, {%r713, %r714, %r715, %r716, %r717, %r718, %r719, %r720}, {%r777, %r778, %r779, %r780, %r781, %r782, %r783, %r784}, {%r621, %r622, %r623, %r624};
	wmma.mma.sync.aligned.row.row.m16n16k16.f16.f16 {%r941, %r942, %r943, %r944}, {%r721, %r722, %r723, %r724, %r725, %r726, %r727, %r728}, {%r809, %r810, %r811, %r812, %r813, %r814, %r815, %r816}, {%r937, %r938, %r939, %r940};
	wmma.mma.sync.aligned.row.row.m16n16k16.f16.f16 {%r945, %r946, %r947, %r948}, {%r713, %r714, %r715, %r716, %r717, %r718, %r719, %r720}, {%r785, %r786, %r787, %r788, %r789, %r790, %r791, %r792}, {%r629, %r630, %r631, %r632};
	wmma.mma.sync.aligned.row.row.m16n16k16.f16.f16 {%r949, %r950, %r951, %r952}, {%r721, %r722, %r723, %r724, %r725, %r726, %r727, %r728}, {%r817, %r818, %r819, %r820, %r821, %r822, %r823, %r824}, {%r945, %r946, %r947, %r948};
	wmma.mma.sync.aligned.row.row.m16n16k16.f16.f16 {%r953, %r954, %r955, %r956}, {%r729, %r730, %r731, %r732, %r733, %r734, %r735, %r736}, {%r761, %r762, %r763, %r764, %r765, %r766, %r767, %r768}, {%r637, %r638, %r639, %r640};
	wmma.mma.sync.aligned.row.row.m16n16k16.f16.f16 {%r957, %r958, %r959, %r960}, {%r737, %r738, %r739, %r740, %r741, %r742, %r743, %r744}, {%r793, %r794, %r795, %r796, %r797, %r798, %r799, %r800}, {%r953, %r954, %r955, %r956};
	wmma.mma.sync.aligned.row.row.m16n16k16.f16.f16 {%r961, %r962, %r963, %r964}, {%r729, %r730, %r731, %r732, %r733, %r734, %r735, %r736}, {%r769, %r770, %r771, %r772, %r773, %r774, %r775, %r776}, {%r645, %r646, %r647, %r648};
	wmma.mma.sync.aligned.row.row.m16n16k16.f16.f16 {%r965, %r966, %r967, %r968}, {%r737, %r738, %r739, %r740, %r741, %r742, %r743, %r744}, {%r801, %r802, %r803, %r804, %r805, %r806, %r807, %r808}, {%r961, %r962, %r963, %r964};
	wmma.mma.sync.aligned.row.row.m16n16k16.f16.f16 {%r969, %r970, %r971, %r972}, {%r729, %r730, %r731, %r732, %r733, %r734, %r735, %r736}, {%r777, %r778, %r779, %r780, %r781, %r782, %r783, %r784}, {%r653, %r654, %r655, %r656};
	wmma.mma.sync.aligned.row.row.m16n16k16.f16.f16 {%r973, %r974, %r975, %r976}, {%r737, %r738, %r739, %r740, %r741, %r742, %r743, %r744}, {%r809, %r810, %r811, %r812, %r813, %r814, %r815, %r816}, {%r969, %r970, %r971, %r972};
	wmma.mma.sync.aligned.row.row.m16n16k16.f16.f16 {%r977, %r978, %r979, %r980}, {%r729, %r730, %r731, %r732, %r733, %r734, %r735, %r736}, {%r785, %r786, %r787, %r788, %r789, %r790, %r791, %r792}, {%r661, %r662, %r663, %r664};
	wmma.mma.sync.aligned.row.row.m16n16k16.f16.f16 {%r981, %r982, %r983, %r984}, {%r737, %r738, %r739, %r740, %r741, %r742, %r743, %r744}, {%r817, %r818, %r819, %r820, %r821, %r822, %r823, %r824}, {%r977, %r978, %r979, %r980};
	wmma.mma.sync.aligned.row.row.m16n16k16.f16.f16 {%r985, %r986, %r987, %r988}, {%r745, %r746, %r747, %r748, %r749, %r750, %r751, %r752}, {%r761, %r762, %r763, %r764, %r765, %r766, %r767, %r768}, {%r669, %r670, %r671, %r672};
	wmma.mma.sync.aligned.row.row.m16n16k16.f16.f16 {%r989, %r990, %r991, %r992}, {%r753, %r754, %r755, %r756, %r757, %r758, %r759, %r760}, {%r793, %r794, %r795, %r796, %r797, %r798, %r799, %r800}, {%r985, %r986, %r987, %r988};
	wmma.mma.sync.aligned.row.row.m16n16k16.f16.f16 {%r993, %r994, %r995, %r996}, {%r745, %r746, %r747, %r748, %r749, %r750, %r751, %r752}, {%r769, %r770, %r771, %r772, %r773, %r774, %r775, %r776}, {%r677, %r678, %r679, %r680};
	wmma.mma.sync.aligned.row.row.m16n16k16.f16.f16 {%r997, %r998, %r999, %r1000}, {%r753, %r754, %r755, %r756, %r757, %r758, %r759, %r760}, {%r801, %r802, %r803, %r804, %r805, %r806, %r807, %r808}, {%r993, %r994, %r995, %r996};
	wmma.mma.sync.aligned.row.row.m16n16k16.f16.f16 {%r1001, %r1002, %r1003, %r1004}, {%r745, %r746, %r747, %r748, %r749, %r750, %r751, %r752}, {%r777, %r778, %r779, %r780, %r781, %r782, %r783, %r784}, {%r685, %r686, %r687, %r688};
	wmma.mma.sync.aligned.row.row.m16n16k16.f16.f16 {%r1005, %r1006, %r1007, %r1008}, {%r753, %r754, %r755, %r756, %r757, %r758, %r759, %r760}, {%r809, %r810, %r811, %r812, %r813, %r814, %r815, %r816}, {%r1001, %r1002, %r1003, %r1004};
	wmma.mma.sync.aligned.row.row.m16n16k16.f16.f16 {%r1009, %r1010, %r1011, %r1012}, {%r745, %r746, %r747, %r748, %r749, %r750, %r751, %r752}, {%r785, %r786, %r787, %r788, %r789, %r790, %r791, %r792}, {%r693, %r694, %r695, %r696};
	wmma.mma.sync.aligned.row.row.m16n16k16.f16.f16 {%r1013, %r1014, %r1015, %r1016}, {%r753, %r754, %r755, %r756, %r757, %r758, %r759, %r760}, {%r817, %r818, %r819, %r820, %r821, %r822, %r823, %r824}, {%r1009, %r1010, %r1011, %r1012};
	bar.sync 	0;
	ld.global.nc.v4.f32 	{%f73, %f74, %f75, %f76}, [%rd15+192];
	st.shared.v4.f32 	[%r10], {%f73, %f74, %f75, %f76};
	ld.global.nc.v4.f32 	{%f77, %f78, %f79, %f80}, [%rd15+131264];
	st.shared.v4.f32 	[%r10+5120], {%f77, %f78, %f79, %f80};
	ld.global.nc.v4.f32 	{%f81, %f82, %f83, %f84}, [%rd20+196608];
	st.shared.v4.f32 	[%r20], {%f81, %f82, %f83, %f84};
	ld.global.nc.v4.f32 	{%f85, %f86, %f87, %f88}, [%rd20+196736];
	st.shared.v4.f32 	[%r20+128], {%f85, %f86, %f87, %f88};
	ld.global.nc.v4.f32 	{%f89, %f90, %f91, %f92}, [%rd20+196864];
	st.shared.v4.f32 	[%r20+256], {%f89, %f90, %f91, %f92};
	ld.global.nc.v4.f32 	{%f93, %f94, %f95, %f96}, [%rd20+196992];
	st.shared.v4.f32 	[%r20+384], {%f93, %f94, %f95, %f96};
	bar.sync 	0;
	wmma.load.a.sync.aligned.row.m16n16k16.shared.f16 	{%r1017, %r1018, %r1019, %r1020, %r1021, %r1022, %r1023, %r1024}, [%r29], %r30;
	wmma.load.a.sync.aligned.row.m16n16k16.shared.f16 	{%r1025, %r1026, %r1027, %r1028, %r1029, %r1030, %r1031, %r1032}, [%r39], %r30;
	wmma.load.a.sync.aligned.row.m16n16k16.shared.f16 	{%r1033, %r1034, %r1035, %r1036, %r1037, %r1038, %r1039, %r1040}, [%r48], %r30;
	wmma.load.a.sync.aligned.row.m16n16k16.shared.f16 	{%r1041, %r1042, %r1043, %r1044, %r1045, %r1046, %r1047, %r1048}, [%r57], %r30;
	wmma.load.a.sync.aligned.row.m16n16k16.shared.f16 	{%r1049, %r1050, %r1051, %r1052, %r1053, %r1054, %r1055, %r1056}, [%r66], %r30;
	wmma.load.a.sync.aligned.row.m16n16k16.shared.f16 	{%r1057, %r1058, %r1059, %r1060, %r1061, %r1062, %r1063, %r1064}, [%r75], %r30;
	wmma.load.a.sync.aligned.row.m16n16k16.shared.f16 	{%r1065, %r1066, %r1067, %r1068, %r1069, %r1070, %r1071, %r1072}, [%r84], %r30;
	wmma.load.a.sync.aligned.row.m16n16k16.shared.f16 	{%r1073, %r1074, %r1075, %r1076, %r1077, %r1078, %r1079, %r1080}, [%r93], %r30;
	wmma.load.b.sync.aligned.row.m16n16k16.shared.f16 	{%r1081, %r1082, %r1083, %r1084, %r1085, %r1086, %r1087, %r1088}, [%r104], %r105;
	wmma.load.b.sync.aligned.row.m16n16k16.shared.f16 	{%r1089, %r1090, %r1091, %r1092, %r1093, %r1094, %r1095, %r1096}, [%r114], %r105;
	wmma.load.b.sync.aligned.row.m16n16k16.shared.f16 	{%r1097, %r1098, %r1099, %r1100, %r1101, %r1102, %r1103, %r1104}, [%r123], %r105;
	wmma.load.b.sync.aligned.row.m16n16k16.shared.f16 	{%r1105, %r1106, %r1107, %r1108, %r1109, %r1110, %r1111, %r1112}, [%r132], %r105;
	wmma.load.b.sync.aligned.row.m16n16k16.shared.f16 	{%r1113, %r1114, %r1115, %r1116, %r1117, %r1118, %r1119, %r1120}, [%r141], %r105;
	wmma.load.b.sync.aligned.row.m16n16k16.shared.f16 	{%r1121, %r1122, %r1123, %r1124, %r1125, %r1126, %r1127, %r1128}, [%r150], %r105;
	wmma.load.b.sync.aligned.row.m16n16k16.shared.f16 	{%r1129, %r1130, %r1131, %r1132, %r1133, %r1134, %r1135, %r1136}, [%r159], %r105;
	wmma.load.b.sync.aligned.row.m16n16k16.shared.f16 	{%r1137, %r1138, %r1139, %r1140, %r1141, %r1142, %r1143, %r1144}, [%r168], %r105;
	wmma.load.b.sync.aligned.row.m16n16k16.shared.f16 	{%r1145, %r1146, %r1147, %r1148, %r1149, %r1150, %r1151, %r1152}, [%r177], %r105;
	wmma.load.b.sync.aligned.row.m16n16k16.shared.f16 	{%r1153, %r1154, %r1155, %r1156, %r1157, %r1158, %r1159, %r1160}, [%r186], %r105;
	wmma.load.b.sync.aligned.row.m16n16k16.shared.f16 	{%r1161, %r1162, %r1163, %r1164, %r1165, %r1166, %r1167, %r1168}, [%r195], %r105;
	wmma.load.b.sync.aligned.row.m16n16k16.shared.f16 	{%r1169, %r1170, %r1171, %r1172, %r1173, %r1174, %r1175, %r1176}, [%r204], %r105;
	wmma.load.b.sync.aligned.row.m16n16k16.shared.f16 	{%r1177, %r1178, %r1179, %r1180, %r1181, %r1182, %r1183, %r1184}, [%r213], %r105;
	wmma.load.b.sync.aligned.row.m16n16k16.shared.f16 	{%r1185, %r1186, %r1187, %r1188, %r1189, %r1190, %r1191, %r1192}, [%r222], %r105;
	wmma.load.b.sync.aligned.row.m16n16k16.shared.f16 	{%r1193, %r1194, %r1195, %r1196, %r1197, %r1198, %r1199, %r1200}, [%r231], %r105;
	wmma.load.b.sync.aligned.row.m16n16k16.shared.f16 	{%r1201, %r1202, %r1203, %r1204, %r1205, %r1206, %r1207, %r1208}, [%r240], %r105;
	wmma.mma.sync.aligned.row.row.m16n16k16.f16.f16 {%r1209, %r1210, %r1211, %r1212}, {%r1017, %r1018, %r1019, %r1020, %r1021, %r1022, %r1023, %r1024}, {%r1081, %r1082, %r1083, %r1084, %r1085, %r1086, %r1087, %r1088}, {%r893, %r894, %r895, %r896};
	wmma.mma.sync.aligned.row.row.m16n16k16.f16.f16 {%r1213, %r1214, %r1215, %r1216}, {%r1025, %r1026, %r1027, %r1028, %r1029, %r1030, %r1031, %r1032}, {%r1113, %r1114, %r1115, %r1116, %r1117, %r1118, %r1119, %r1120}, {%r1209, %r1210, %r1211, %r1212};
	wmma.mma.sync.aligned.row.row.m16n16k16.f16.f16 {%r1217, %r1218, %r1219, %r1220}, {%r1017, %r1018, %r1019, %r1020, %r1021, %r1022, %r1023, %r1024}, {%r1089, %r1090, %r1091, %r1092, %r1093, %r1094, %r1095, %r1096}, {%r901, %r902, %r903, %r904};
	wmma.mma.sync.aligned.row.row.m16n16k16.f16.f16 {%r1221, %r1222, %r1223, %r1224}, {%r1025, %r1026, %r1027, %r1028, %r1029, %r1030, %r1031, %r1032}, {%r1121, %r1122, %r1123, %r1124, %r1125, %r1126, %r1127, %r1128}, {%r1217, %r1218, %r1219, %r1220};
	wmma.mma.sync.aligned.row.row.m16n16k16.f16.f16 {%r1225, %r1226, %r1227, %r1228}, {%r1017, %r1018, %r1019, %r1020, %r1021, %r1022, %r1023, %r1024}, {%r1097, %r1098, %r1099, %r1100, %r1101, %r1102, %r1103, %r1104}, {%r909, %r910, %r911, %r912};
	wmma.mma.sync.aligned.row.row.m16n16k16.f16.f16 {%r1229, %r1230, %r1231, %r1232}, {%r1025, %r1026, %r1027, %r1028, %r1029, %r1030, %r1031, %r1032}, {%r1129, %r1130, %r1131, %r1132, %r1133, %r1134, %r1135, %r1136}, {%r1225, %r1226, %r1227, %r1228};
	wmma.mma.sync.aligned.row.row.m16n16k16.f16.f16 {%r1233, %r1234, %r1235, %r1236}, {%r1017, %r1018, %r1019, %r1020, %r1021, %r1022, %r1023, %r1024}, {%r1105, %r1106, %r1107, %r1108, %r1109, %r1110, %r1111, %r1112}, {%r917, %r918, %r919, %r920};
	wmma.mma.sync.aligned.row.row.m16n16k16.f16.f16 {%r1237, %r1238, %r1239, %r1240}, {%r1025, %r1026, %r1027, %r1028, %r1029, %r1030, %r1031, %r1032}, {%r1137, %r1138, %r1139, %r1140, %r1141, %r1142, %r1143, %r1144}, {%r1233, %r1234, %r1235, %r1236};
	wmma.mma.sync.aligned.row.row.m16n16k16.f16.f16 {%r1241, %r1242, %r1243, %r1244}, {%r1033, %r1034, %r1035, %r1036, %r1037, %r1038, %r1039, %r1040}, {%r1081, %r1082, %r1083, %r1084, %r1085, %r1086, %r1087, %r1088}, {%r925, %r926, %r927, %r928};
	wmma.mma.sync.aligned.row.row.m16n16k16.f16.f16 {%r1245, %r1246, %r1247, %r1248}, {%r1041, %r1042, %r1043, %r1044, %r1045, %r1046, %r1047, %r1048}, {%r1113, %r1114, %r1115, %r1116, %r1117, %r1118, %r1119, %r1120}, {%r1241, %r1242, %r1243, %r1244};
	wmma.mma.sync.aligned.row.row.m16n16k16.f16.f16 {%r1249, %r1250, %r1251, %r1252}, {%r1033, %r1034, %r1035, %r1036, %r1037, %r1038, %r1039, %r1040}, {%r1089, %r1090, %r1091, %r1092, %r1093, %r1094, %r1095, %r1096}, {%r933, %r934, %r935, %r936};
	wmma.mma.sync.aligned.row.row.m16n16k16.f16.f16 {%r1253, %r1254, %r1255, %r1256}, {%r1041, %r1042, %r1043, %r1044, %r1045, %r1046, %r1047, %r1048}, {%r1121, %r1122, %r1123, %r1124, %r1125, %r1126, %r1127, %r1128}, {%r1249, %r1250, %r1251, %r1252};
	wmma.mma.sync.aligned.row.row.m16n16k16.f16.f16 {%r1257, %r1258, %r1259, %r1260}, {%r1033, %r1034, %r1035, %r1036, %r1037, %r1038, %r1039, %r1040}, {%r1097, %r1098, %r1099, %r1100, %r1101, %r1102, %r1103, %r1104}, {%r941, %r942, %r943, %r944};
	wmma.mma.sync.aligned.row.row.m16n16k16.f16.f16 {%r1261, %r1262, %r1263, %r1264}, {%r1041, %r1042, %r1043, %r1044, %r1045, %r1046, %r1047, %r1048}, {%r1129, %r1130, %r1131, %r1132, %r1133, %r1134, %r1135, %r1136}, {%r1257, %r1258, %r1259, %r1260};
	wmma.mma.sync.aligned.row.row.m16n16k16.f16.f16 {%r1265, %r1266, %r1267, %r1268}, {%r1033, %r1034, %r1035, %r1036, %r1037, %r1038, %r1039, %r1040}, {%r1105, %r1106, %r1107, %r1108, %r1109, %r1110, %r1111, %r1112}, {%r949, %r950, %r951, %r952};
	wmma.mma.sync.aligned.row.row.m16n16k16.f16.f16 {%r1269, %r1270, %r1271, %r1272}, {%r1041, %r1042, %r1043, %r1044, %r1045, %r1046, %r1047, %r1048}, {%r1137, %r1138, %r1139, %r1140, %r1141, %r1142, %r1143, %r1144}, {%r1265, %r1266, %r1267, %r1268};
	wmma.mma.sync.aligned.row.row.m16n16k16.f16.f16 {%r1273, %r1274, %r1275, %r1276}, {%r1049, %r1050, %r1051, %r1052, %r1053, %r1054, %r1055, %r1056}, {%r1081, %r1082, %r1083, %r1084, %r1085, %r1086, %r1087, %r1088}, {%r957, %r958, %r959, %r960};
	wmma.mma.sync.aligned.row.row.m16n16k16.f16.f16 {%r1277, %r1278, %r1279, %r1280}, {%r1057, %r1058, %r1059, %r1060, %r1061, %r1062, %r1063, %r1064}, {%r1113, %r1114, %r1115, %r1116, %r1117, %r1118, %r1119, %r1120}, {%r1273, %r1274, %r1275, %r1276};
	wmma.mma.sync.aligned.row.row.m16n16k16.f16.f16 {%r1281, %r1282, %r1283, %r1284}, {%r1049, %r1050, %r1051, %r1052, %r1053, %r1054, %r1055, %r1056}, {%r1089, %r1090, %r1091, %r1092, %r1093, %r1094, %r1095, %r1096}, {%r965, %r966, %r967, %r968};
	wmma.mma.sync.aligned.row.row.m16n16k16.f16.f16 {%r1285, %r1286, %r1287, %r1288}, {%r1057, %r1058, %r1059, %r1060, %r1061, %r1062, %r1063, %r1064}, {%r1121, %r1122, %r1123, %r1124, %r1125, %r1126, %r1127, %r1128}, {%r1281, %r1282, %r1283, %r1284};
	wmma.mma.sync.aligned.row.row.m16n16k16.f16.f16 {%r1289, %r1290, %r1291, %r1292}, {%r1049, %r1050, %r1051, %r1052, %r1053, %r1054, %r1055, %r1056}, {%r1097, %r1098, %r1099, %r1100, %r1101, %r1102, %r1103, %r1104}, {%r973, %r974, %r975, %r976};
	wmma.mma.sync.aligned.row.row.m16n16k16.f16.f16 {%r1293, %r1294, %r1295, %r1296}, {%r1057, %r1058, %r1059, %r1060, %r1061, %r1062, %r1063, %r1064}, {%r1129, %r1130, %r1131, %r1132, %r1133, %r1134, %r1135, %r1136}, {%r1289, %r1290, %r1291, %r1292};
	wmma.mma.sync.aligned.row.row.m16n16k16.f16.f16 {%r1297, %r1298, %r1299, %r1300}, {%r1049, %r1050, %r1051, %r1052, %r1053, %r1054, %r1055, %r1056}, {%r1105, %r1106, %r1107, %r1108, %r1109, %r1110, %r1111, %r1112}, {%r981, %r982, %r983, %r984};
	wmma.mma.sync.aligned.row.row.m16n16k16.f16.f16 {%r1301, %r1302, %r1303, %r1304}, {%r1057, %r1058, %r1059, %r1060, %r1061, %r1062, %r1063, %r1064}, {%r1137, %r1138, %r1139, %r1140, %r1141, %r1142, %r1143, %r1144}, {%r1297, %r1298, %r1299, %r1300};
	wmma.mma.sync.aligned.row.row.m16n16k16.f16.f16 {%r1305, %r1306, %r1307, %r1308}, {%r1065, %r1066, %r1067, %r1068, %r1069, %r1070, %r1071, %r1072}, {%r1081, %r1082, %r1083, %r1084, %r1085, %r1086, %r1087, %r1088}, {%r989, %r990, %r991, %r992};
	wmma.mma.sync.aligned.row.row.m16n16k16.f16.f16 {%r1309, %r1310, %r1311, %r1312}, {%r1073, %r1074, %r1075, %r1076, %r1077, %r1078, %r1079, %r1080}, {%r1113, %r1114, %r1115, %r1116, %r1117, %r1118, %r1119, %r1120}, {%r1305, %r1306, %r1307, %r1308};
	wmma.mma.sync.aligned.row.row.m16n16k16.f16.f16 {%r1313, %r1314, %r1315, %r1316}, {%r1065, %r1066, %r1067, %r1068, %r1069, %r1070, %r1071, %r1072}, {%r1089, %r1090, %r1091, %r1092, %r1093, %r1094, %r1095, %r1096}, {%r997, %r998, %r999, %r1000};
	wmma.mma.sync.aligned.row.row.m16n16k16.f16.f16 {%r1317, %r1318, %r1319, %r1320}, {%r1073, %r1074, %r1075, %r1076, %r1077, %r1078, %r1079, %r1080}, {%r1121, %r1122, %r1123, %r1124, %r1125, %r1126, %r1127, %r1128}, {%r1313, %r1314, %r1315, %r1316};
	wmma.mma.sync.aligned.row.row.m16n16k16.f16.f16 {%r1321, %r1322, %r1323, %r1324}, {%r1065, %r1066, %r1067, %r1068, %r1069, %r1070, %r1071, %r1072}, {%r1097, %r1098, %r1099, %r1100, %r1101, %r1102, %r1103, %r1104}, {%r1005, %r1006, %r1007, %r1008};
	wmma.mma.sync.aligned.row.row.m16n16k16.f16.f16 {%r1325, %r1326, %r1327, %r1328}, {%r1073, %r1074, %r1075, %r1076, %r1077, %r1078, %r1079, %r1080}, {%r1129, %r1130, %r1131, %r1132, %r1133, %r1134, %r1135, %r1136}, {%r1321, %r1322, %r1323, %r1324};
	wmma.mma.sync.aligned.row.row.m16n16k16.f16.f16 {%r1329, %r1330, %r1331, %r1332}, {%r1065, %r1066, %r1067, %r1068, %r1069, %r1070, %r1071, %r1072}, {%r1105, %r1106, %r1107, %r1108, %r1109, %r1110, %r1111, %r1112}, {%r1013, %r1014, %r1015, %r1016};
	wmma.mma.sync.aligned.row.row.m16n16k16.f16.f16 {%r1333, %r1334, %r1335, %r1336}, {%r1073, %r1074, %r1075, %r1076, %r1077, %r1078, %r1079, %r1080}, {%r1137, %r1138, %r1139, %r1140, %r1141, %r1142, %r1143, %r1144}, {%r1329, %r1330, %r1331, %r1332};
	bar.sync 	0;
	ld.global.nc.v4.f32 	{%f97, %f98, %f99, %f100}, [%rd15+256];
	st.shared.v4.f32 	[%r10], {%f97, %f98, %f99, %f100};
	ld.global.nc.v4.f32 	{%f101, %f102, %f103, %f104}, [%rd15+131328];
	st.shared.v4.f32 	[%r10+5120], {%f101, %f102, %f103, %f104};
	ld.global.nc.v4.f32 	{%f105, %f106, %f107, %f108}, [%rd20+262144];
	st.shared.v4.f32 	[%r20], {%f105, %f106, %f107, %f108};
	ld.global.nc.v4.f32 	{%f109, %f110, %f111, %f112}, [%rd20+262272];
	st.shared.v4.f32 	[%r20+128], {%f109, %f110, %f111, %f112};
	ld.global.nc.v4.f32 	{%f113, %f114, %f115, %f116}, [%rd20+262400];
	st.shared.v4.f32 	[%r20+256], {%f113, %f114, %f115, %f116};
	ld.global.nc.v4.f32 	{%f117, %f118, %f119, %f120}, [%rd20+262528];
	st.shared.v4.f32 	[%r20+384], {%f117, %f118, %f119, %f120};
	bar.sync 	0;
	wmma.load.a.sync.aligned.row.m16n16k16.shared.f16 	{%r1337, %r1338, %r1339, %r1340, %r1341, %r1342, %r1343, %r1344}, [%r29], %r30;
	wmma.load.a.sync.aligned.row.m16n16k16.shared.f16 	{%r1345, %r1346, %r1347, %r1348, %r1349, %r1350, %r1351, %r1352}, [%r39], %r30;
	wmma.load.a.sync.aligned.row.m16n16k16.shared.f16 	{%r1353, %r1354, %r1355, %r1356, %r1357, %r1358, %r1359, %r1360}, [%r48], %r30;
	wmma.load.a.sync.aligned.row.m16n16k16.shared.f16 	{%r1361, %r1362, %r1363, %r1364, %r1365, %r1366, %r1367, %r1368}, [%r57], %r30;
	wmma.load.a.sync.aligned.row.m16n16k16.shared.f16 	{%r1369, %r1370, %r1371, %r1372, %r1373, %r1374, %r1375, %r1376}, [%r66], %r30;
	wmma.load.a.sync.aligned.row.m16n16k16.shared.f16 	{%r1377, %r1378, %r1379, %r1380, %r1381, %r1382, %r1383, %r1384}, [%r75], %r30;
	wmma.load.a.sync.aligned.row.m16n16k16.shared.f16 	{%r1385, %r1386, %r1387, %r1388, %r1389, %r1390, %r1391, %r1392}, [%r84], %r30;
	wmma.load.a.sync.aligned.row.m16n16k16.shared.f16 	{%r1393, %r1394, %r1395, %r1396, %r1397, %r1398, %r1399, %r1400}, [%r93], %r30;
	wmma.load.b.sync.aligned.row.m16n16k16.shared.f16 	{%r1401, %r1402, %r1403, %r1404, %r1405, %r1406, %r1407, %r1408}, [%r104], %r105;
	wmma.load.b.sync.aligned.row.m16n16k16.shared.f16 	{%r1409, %r1410, %r1411, %r1412, %r1413, %r1414, %r1415, %r1416}, [%r114], %r105;
	wmma.load.b.sync.aligned.row.m16n16k16.shared.f16 	{%r1417, %r1418, %r1419, %r1420, %r1421, %r1422, %r1423, %r1424}, [%r123], %r105;
	wmma.load.b.sync.aligned.row.m16n16k16.shared.f16 	{%r1425, %r1426, %r1427, %r1428, %r1429, %r1430, %r1431, %r1432}, [%r132], %r105;
	wmma.load.b.sync.aligned.row.m16n16k16.shared.f16 	{%r1433, %r1434, %r1435, %r1436, %r1437, %r1438, %r1439, %r1440}, [%r141], %r105;
	wmma.load.b.sync.aligned.row.m16n16k16.shared.f16 	{%r1441, %r1442, %r1443, %r1444, %r1445, %r1446, %r1447, %r1448}, [%r150], %r105;
	wmma.load.b.sync.aligned.row.m16n16k16.shared.f16 	{%r1449, %r1450, %r1451, %r1452, %r1453, %r1454, %r1455, %r1456}, [%r159], %r105;
	wmma.load.b.sync.aligned.row.m16n16k16.shared.f16 	{%r1457, %r1458, %r1459, %r1460, %r1461, %r1462, %r1463, %r1464}, [%r168], %r105;
	wmma.load.b.sync.aligned.row.m16n16k16.shared.f16 	{%r1465, %r1466, %r1467, %r1468, %r1469, %r1470, %r1471, %r1472}, [%r177], %r105;
	wmma.load.b.sync.aligned.row.m16n16k16.shared.f16 	{%r1473, %r1474, %r1475, %r1476, %r1477, %r1478, %r1479, %r1480}, [%r186], %r105;
	wmma.load.b.sync.aligned.row.m16n16k16.shared.f16 	{%r1481, %r1482, %r1483, %r1484, %r1485, %r1486, %r1487, %r1488}, [%r195], %r105;
	wmma.load.b.sync.aligned.row.m16n16k16.shared.f16 	{%r1489, %r1490, %r1491, %r1492, %r1493, %r1494, %r1495, %r1496}, [%r204], %r105;
	wmma.load.b.sync.aligned.row.m16n16k16.shared.f16 	{%r1497, %r1498, %r1499, %r1500, %r1501, %r1502, %r1503, %r1504}, [%r213], %r105;
	wmma.load.b.sync.aligned.row.m16n16k16.shared.f16 	{%r1505, %r1506, %r1507, %r1508, %r1509, %r1510, %r1511, %r1512}, [%r222], %r105;
	wmma.load.b.sync.aligned.row.m16n16k16.shared.f16 	{%r1513, %r1514, %r1515, %r1516, %r1517, %r1518, %r1519, %r1520}, [%r231], %r105;
	wmma.load.b.sync.aligned.row.m16n16k16.shared.f16 	{%r1521, %r1522, %r1523, %r1524, %r1525, %r1526, %r1527, %r1528}, [%r240], %r105;
	wmma.mma.sync.aligned.row.row.m16n16k16.f16.f16 {%r1529, %r1530, %r1531, %r1532}, {%r1337, %r1338, %r1339, %r1340, %r1341, %r1342, %r1343, %r1344}, {%r1401, %r1402, %r1403, %r1404, %r1405, %r1406, %r1407, %r1408}, {%r1213, %r1214, %r1215, %r1216};
	wmma.mma.sync.aligned.row.row.m16n16k16.f16.f16 {%r1533, %r1534, %r1535, %r1536}, {%r1345, %r1346, %r1347, %r1348, %r1349, %r1350, %r1351, %r1352}, {%r1433, %r1434, %r1435, %r1436, %r1437, %r1438, %r1439, %r1440}, {%r1529, %r1530, %r1531, %r1532};
	wmma.mma.sync.aligned.row.row.m16n16k16.f16.f16 {%r1537, %r1538, %r1539, %r1540}, {%r1337, %r1338, %r1339, %r1340, %r1341, %r1342, %r1343, %r1344}, {%r1409, %r1410, %r1411, %r1412, %r1413, %r1414, %r1415, %r1416}, {%r1221, %r1222, %r1223, %r1224};
	wmma.mma.sync.aligned.row.row.m16n16k16.f16.f16 {%r1541, %r1542, %r1543, %r1544}, {%r1345, %r1346, %r1347, %r1348, %r1349, %r1350, %r1351, %r1352}, {%r1441, %r1442, %r1443, %r1444, %r1445, %r1446, %r1447, %r1448}, {%r1537, %r1538, %r1539, %r1540};
	wmma.mma.sync.aligned.row.row.m16n16k16.f16.f16 {%r1545, %r1546, %r1547, %r1548}, {%r1337, %r1338, %r1339, %r1340, %r1341, %r1342, %r1343, %r1344}, {%r1417, %r1418, %r1419, %r1420, %r1421, %r1422, %r1423, %r1424}, {%r1229, %r1230, %r1231, %r1232};
	wmma.mma.sync.aligned.row.row.m16n16k16.f16.f16 {%r1549, %r1550, %r1551, %r1552}, {%r1345, %r1346, %r1347, %r1348, %r1349, %r1350, %r1351, %r1352}, {%r1449, %r1450, %r1451, %r1452, %r1453, %r1454, %r1455, %r1456}, {%r1545, %r1546, %r1547, %r1548};
	wmma.mma.sync.aligned.row.row.m16n16k16.f16.f16 {%r1553, %r1554, %r1555, %r1556}, {%r1337, %r1338, %r1339, %r1340, %r1341, %r1342, %r1343, %r1344}, {%r1425, %r1426, %r1427, %r1428, %r1429, %r1430, %r1431, %r1432}, {%r1237, %r1238, %r1239, %r1240};
	wmma.mma.sync.aligned.row.row.m16n16k16.f16.f16 {%r1557, %r1558, %r1559, %r1560}, {%r1345, %r1346, %r1347, %r1348, %r1349, %r1350, %r1351, %r1352}, {%r1457, %r1458, %r1459, %r1460, %r1461, %r1462, %r1463, %r1464}, {%r1553, %r1554, %r1555, %r1556};
	wmma.mma.sync.aligned.row.row.m16n16k16.f16.f16 {%r1561, %r1562, %r1563, %r1564}, {%r1353, %r1354, %r1355, %r1356, %r1357, %r1358, %r1359, %r1360}, {%r1401, %r1402, %r1403, %r1404, %r1405, %r1406, %r1407, %r1408}, {%r1245, %r1246, %r1247, %r1248};
	wmma.mma.sync.aligned.row.row.m16n16k16.f16.f16 {%r1565, %r1566, %r1567, %r1568}, {%r1361, %r1362, %r1363, %r1364, %r1365, %r1366, %r1367, %r1368}, {%r1433, %r1434, %r1435, %r1436, %r1437, %r1438, %r1439, %r1440}, {%r1561, %r1562, %r1563, %r1564};
	wmma.mma.sync.aligned.row.row.m16n16k16.f16.f16 {%r1569, %r1570, %r1571, %r1572}, {%r1353, %r1354, %r1355, %r1356, %r1357, %r1358, %r1359, %r1360}, {%r1409, %r1410, %r1411, %r1412, %r1413, %r1414, %r1415, %r1416}, {%r1253, %r1254, %r1255, %r1256};
	wmma.mma.sync.aligned.row.row.m16n16k16.f16.f16 {%r1573, %r1574, %r1575, %r1576}, {%r1361, %r1362, %r1363, %r1364, %r1365, %r1366, %r1367, %r1368}, {%r1441, %r1442, %r1443, %r1444, %r1445, %r1446, %r1447, %r1448}, {%r1569, %r1570, %r1571, %r1572};
	wmma.mma.sync.aligned.row.row.m16n16k16.f16.f16 {%r1577, %r1578, %r1579, %r1580}, {%r1353, %r1354, %r1355, %r1356, %r1357, %r1358, %r1359, %r1360}, {%r1417, %r1418, %r1419, %r1420, %r1421, %r1422, %r1423, %r1424}, {%r1261, %r1262, %r1263, %r1264};
	wmma.mma.sync.aligned.row.row.m16n16k16.f16.f16 {%r1581, %r1582, %r1583, %r1584}, {%r1361, %r1362, %r1363, %r1364, %r1365, %r1366, %r1367, %r1368}, {%r1449, %r1450, %r1451, %r1452, %r1453, %r1454, %r1455, %r1456}, {%r1577, %r1578, %r1579, %r1580};
	wmma.mma.sync.aligned.row.row.m16n16k16.f16.f16 {%r1585, %r1586, %r1587, %r1588}, {%r1353, %r1354, %r1355, %r1356, %r1357, %r1358, %r1359, %r1360}, {%r1425, %r1426, %r1427, %r1428, %r1429, %r1430, %r1431, %r1432}, {%r1269, %r1270, %r1271, %r1272};
	wmma.mma.sync.aligned.row.row.m16n16k16.f16.f16 {%r1589, %r1590, %r1591, %r1592}, {%r1361, %r1362, %r1363, %r1364, %r1365, %r1366, %r1367, %r1368}, {%r1457, %r1458, %r1459, %r1460, %r1461, %r1462, %r1463, %r1464}, {%r1585, %r1586, %r1587, %r1588};
	wmma.mma.sync.aligned.row.row.m16n16k16.f16.f16 {%r1593, %r1594, %r1595, %r1596}, {%r1369, %r1370, %r1371, %r1372, %r1373, %r1374, %r1375, %r1376}, {%r1401, %r1402, %r1403, %r1404, %r1405, %r1406, %r1407, %r1408}, {%r1277, %r1278, %r1279, %r1280};
	wmma.mma.sync.aligned.row.row.m16n16k16.f16.f16 {%r1597, %r1598, %r1599, %r1600}, {%r1377, %r1378, %r1379, %r1380, %r1381, %r1382, %r1383, %r1384}, {%r1433, %r1434, %r1435, %r1436, %r1437, %r1438, %r1439, %r1440}, {%r1593, %r1594, %r1595, %r1596};
	wmma.mma.sync.aligned.row.row.m16n16k16.f16.f16 {%r1601, %r1602, %r1603, %r1604}, {%r1369, %r1370, %r1371, %r1372, %r1373, %r1374, %r1375, %r1376}, {%r1409, %r1410, %r1411, %r1412, %r1413, %r1414, %r1415, %r1416}, {%r1285, %r1286, %r1287, %r1288};
	wmma.mma.sync.aligned.row.row.m16n16k16.f16.f16 {%r1605, %r1606, %r1607, %r1608}, {%r1377, %r1378, %r1379, %r1380, %r1381, %r1382, %r1383, %r1384}, {%r1441, %r1442, %r1443, %r1444, %r1445, %r1446, %r1447, %r1448}, {%r1601, %r1602, %r1603, %r1604};
	wmma.mma.sync.aligned.row.row.m16n16k16.f16.f16 {%r1609, %r1610, %r1611, %r1612}, {%r1369, %r1370, %r1371, %r1372, %r1373, %r1374, %r1375, %r1376}, {%r1417, %r1418, %r1419, %r1420, %r1421, %r1422, %r1423, %r1424}, {%r1293, %r1294, %r1295, %r1296};
	wmma.mma.sync.aligned.row.row.m16n16k16.f16.f16 {%r1613, %r1614, %r1615, %r1616}, {%r1377, %r1378, %r1379, %r1380, %r1381, %r1382, %r1383, %r1384}, {%r1449, %r1450, %r1451, %r1452, %r1453, %r1454, %r1455, %r1456}, {%r1609, %r1610, %r1611, %r1612};
	wmma.mma.sync.aligned.row.row.m16n16k16.f16.f16 {%r1617, %r1618, %r1619, %r1620}, {%r1369, %r1370, %r1371, %r1372, %r1373, %r1374, %r1375, %r1376}, {%r1425, %r1426, %r1427, %r1428, %r1429, %r1430, %r1431, %r1432}, {%r1301, %r1302, %r1303, %r1304};
	wmma.mma.sync.aligned.row.row.m16n16k16.f16.f16 {%r1621, %r1622, %r1623, %r1624}, {%r1377, %r1378, %r1379, %r1380, %r1381, %r1382, %r1383, %r1384}, {%r1457, %r1458, %r1459, %r1460, %r1461, %r1462, %r1463, %r1464}, {%r1617, %r1618, %r1619, %r1620};
	wmma.mma.sync.aligned.row.row.m16n16k16.f16.f16 {%r1625, %r1626, %r1627, %r1628}, {%r1385, %r1386, %r1387, %r1388, %r1389, %r1390, %r1391, %r1392}, {%r1401, %r1402, %r1403, %r1404, %r1405, %r1406, %r1407, %r1408}, {%r1309, %r1310, %r1311, %r1312};
	wmma.mma.sync.aligned.row.row.m16n16k16.f16.f16 {%r1629, %r1630, %r1631, %r1632}, {%r1393, %r1394, %r1395, %r1396, %r1397, %r1398, %r1399, %r1400}, {%r1433, %r1434, %r1435, %r1436, %r1437, %r1438, %r1439, %r1440}, {%r1625, %r1626, %r1627, %r1628};
	wmma.mma.sync.aligned.row.row.m16n16k16.f16.f16 {%r1633, %r1634, %r1635, %r1636}, {%r1385, %r1386, %r1387, %r1388, %r1389, %r1390, %r1391, %r1392}, {%r1409, %r1410, %r1411, %r1412, %r1413, %r1414, %r1415, %r1416}, {%r1317, %r1318, %r1319, %r1320};
	wmma.mma.sync.aligned.row.row.m16n16k16.f16.f16 {%r1637, %r1638, %r1639, %r1640}, {%r1393, %r1394, %r1395, %r1396, %r1397, %r1398, %r1399, %r1400}, {%r1441, %r1442, %r1443, %r1444, %r1445, %r1446, %r1447, %r1448}, {%r1633, %r1634, %r1635, %r1636};
	wmma.mma.sync.aligned.row.row.m16n16k16.f16.f16 {%r1641, %r1642, %r1643, %r1644}, {%r1385, %r1386, %r1387, %r1388, %r1389, %r1390, %r1391, %r1392}, {%r1417, %r1418, %r1419, %r1420, %r1421, %r1422, %r1423, %r1424}, {%r1325, %r1326, %r1327, %r1328};
	wmma.mma.sync.aligned.row.row.m16n16k16.f16.f16 {%r1645, %r1646, %r1647, %r1648}, {%r1393, %r1394, %r1395, %r1396, %r1397, %r1398, %r1399, %r1400}, {%r1449, %r1450, %r1451, %r1452, %r1453, %r1454, %r1455, %r1456}, {%r1641, %r1642, %r1643, %r1644};
	wmma.mma.sync.aligned.row.row.m16n16k16.f16.f16 {%r1649, %r1650, %r1651, %r1652}, {%r1385, %r1386, %r1387, %r1388, %r1389, %r1390, %r1391, %r1392}, {%r1425, %r1426, %r1427, %r1428, %r1429, %r1430, %r1431, %r1432}, {%r1333, %r1334, %r1335, %r1336};
	wmma.mma.sync.aligned.row.row.m16n16k16.f16.f16 {%r1653, %r1654, %r1655, %r1656}, {%r1393, %r1394, %r1395, %r1396, %r1397, %r1398, %r1399, %r1400}, {%r1457, %r1458, %r1459, %r1460, %r1461, %r1462, %r1463, %r1464}, {%r1649, %r1650, %r1651, %r1652};
	bar.sync 	0;
	ld.global.nc.v4.f32 	{%f121, %f122, %f123, %f124}, [%rd15+320];
	st.shared.v4.f32 	[%r10], {%f121, %f122, %f123, %f124};
	ld.global.nc.v4.f32 	{%f125, %f126, %f127, %f128}, [%rd15+131392];
	st.shared.v4.f32 	[%r10+5120], {%f125, %f126, %f127, %f128};
	ld.global.nc.v4.f32 	{%f129, %f130, %f131, %f132}, [%rd20+327680];
	st.shared.v4.f32 	[%r20], {%f129, %f130, %f131, %f132};
	ld.global.nc.v4.f32 	{%f133, %f134, %f135, %f136}, [%rd20+327808];
	st.shared.v4.f32 	[%r20+128], {%f133, %f134, %f135, %f136};
	ld.global.nc.v4.f32 	{%f137, %f138, %f139, %f140}, [%rd20+327936];
	st.shared.v4.f32 	[%r20+256], {%f137, %f138, %f139, %f140};
	ld.global.nc.v4.f32 	{%f141, %f142, %f143, %f144}, [%rd20+328064];
	st.shared.v4.f32 	[%r20+384], {%f141, %f142, %f143, %f144};
	bar.sync 	0;
	wmma.load.a.sync.aligned.row.m16n16k16.shared.f16 	{%r1657, %r1658, %r1659, %r1660, %r1661, %r1662, %r1663, %r1664}, [%r29], %r30;
	wmma.load.a.sync.aligned.row.m16n16k16.shared.f16 	{%r1665, %r1666, %r1667, %r1668, %r1669, %r1670, %r1671, %r1672}, [%r39], %r30;
	wmma.load.a.sync.aligned.row.m16n16k16.shared.f16 	{%r1673, %r1674, %r1675, %r1676, %r1677, %r1678, %r1679, %r1680}, [%r48], %r30;
	wmma.load.a.sync.aligned.row.m16n16k16.shared.f16 	{%r1681, %r1682, %r1683, %r1684, %r1685, %r1686, %r1687, %r1688}, [%r57], %r30;
	wmma.load.a.sync.aligned.row.m16n16k16.shared.f16 	{%r1689, %r1690, %r1691, %r1692, %r1693, %r1694, %r1695, %r1696}, [%r66], %r30;
	wmma.load.a.sync.aligned.row.m16n16k16.shared.f16 	{%r1697, %r1698, %r1699, %r1700, %r1701, %r1702, %r1703, %r1704}, [%r75], %r30;
	wmma.load.a.sync.aligned.row.m16n16k16.shared.f16 	{%r1705, %r1706, %r1707, %r1708, %r1709, %r1710, %r1711, %r1712}, [%r84], %r30;
	wmma.load.a.sync.aligned.row.m16n16k16.shared.f16 	{%r1713, %r1714, %r1715, %r1716, %r1717, %r1718, %r1719, %r1720}, [%r93], %r30;
	wmma.load.b.sync.aligned.row.m16n16k16.shared.f16 	{%r1721, %r1722, %r1723, %r1724, %r1725, %r1726, %r1727, %r1728}, [%r104], %r105;
	wmma.load.b.sync.aligned.row.m16n16k16.shared.f16 	{%r1729, %r1730, %r1731, %r1732, %r1733, %r1734, %r1735, %r1736}, [%r114], %r105;
	wmma.load.b.sync.aligned.row.m16n16k16.shared.f16 	{%r1737, %r1738, %r1739, %r1740, %r1741, %r1742, %r1743, %r1744}, [%r123], %r105;
	wmma.load.b.sync.aligned.row.m16n16k16.shared.f16 	{%r1745, %r1746, %r1747, %r1748, %r1749, %r1750, %r1751, %r1752}, [%r132], %r105;
	wmma.load.b.sync.aligned.row.m16n16k16.shared.f16 	{%r1753, %r1754, %r1755, %r1756, %r1757, %r1758, %r1759, %r1760}, [%r141], %r105;
	wmma.load.b.sync.aligned.row.m16n16k16.shared.f16 	{%r1761, %r1762, %r1763, %r1764, %r1765, %r1766, %r1767, %r1768}, [%r150], %r105;
	wmma.load.b.sync.aligned.row.m16n16k16.shared.f16 	{%r1769, %r1770, %r1771, %r1772, %r1773, %r1774, %r1775, %r1776}, [%r159], %r105;
	wmma.load.b.sync.aligned.row.m16n16k16.shared.f16 	{%r1777, %r1778, %r1779, %r1780, %r1781, %r1782, %r1783, %r1784}, [%r168], %r105;
	wmma.load.b.sync.aligned.row.m16n16k16.shared.f16 	{%r1785, %r1786, %r1787, %r1788, %r1789, %r1790, %r1791, %r1792}, [%r177], %r105;
	wmma.load.b.sync.aligned.row.m16n16k16.shared.f16 	{%r1793, %r1794, %r1795, %r1796, %r1797, %r1798, %r1799, %r1800}, [%r186], %r105;
	wmma.load.b.sync.aligned.row.m16n16k16.shared.f16 	{%r1801, %r1802, %r1803, %r1804, %r1805, %r1806, %r1807, %r1808}, [%r195], %r105;
	wmma.load.b.sync.aligned.row.m16n16k16.shared.f16 	{%r1809, %r1810, %r1811, %r1812, %r1813, %r1814, %r1815, %r1816}, [%r204], %r105;
	wmma.load.b.sync.aligned.row.m16n16k16.shared.f16 	{%r1817, %r1818, %r1819, %r1820, %r1821, %r1822, %r1823, %r1824}, [%r213], %r105;
	wmma.load.b.sync.aligned.row.m16n16k16.shared.f16 	{%r1825, %r1826, %r1827, %r1828, %r1829, %r1830, %r1831, %r1832}, [%r222], %r105;
	wmma.load.b.sync.aligned.row.m16n16k16.shared.f16 	{%r1833, %r1834, %r1835, %r1836, %r1837, %r1838, %r1839, %r1840}, [%r231], %r105;
	wmma.load.b.sync.aligned.row.m16n16k16.shared.f16 	{%r1841, %r1842, %r1843, %r1844, %r1845, %r1846, %r1847, %r1848}, [%r240], %r105;
	wmma.mma.sync.aligned.row.row.m16n16k16.f16.f16 {%r1849, %r1850, %r1851, %r1852}, {%r1657, %r1658, %r1659, %r1660, %r1661, %r1662, %r1663, %r1664}, {%r1721, %r1722, %r1723, %r1724, %r1725, %r1726, %r1727, %r1728}, {%r1533, %r1534, %r1535, %r1536};
	wmma.mma.sync.aligned.row.row.m16n16k16.f16.f16 {%r1853, %r1854, %r1855, %r1856}, {%r1665, %r1666, %r1667, %r1668, %r1669, %r1670, %r1671, %r1672}, {%r1753, %r1754, %r1755, %r1756, %r1757, %r1758, %r1759, %r1760}, {%r1849, %r1850, %r1851, %r1852};
	wmma.mma.sync.aligned.row.row.m16n16k16.f16.f16 {%r1857, %r1858, %r1859, %r1860}, {%r1657, %r1658, %r1659, %r1660, %r1661, %r1662, %r1663, %r1664}, {%r1729, %r1730, %r1731, %r1732, %r1733, %r1734, %r1735, %r1736}, {%r1541, %r1542, %r1543, %r1544};
	wmma.mma.sync.aligned.row.row.m16n16k16.f16.f16 {%r1861, %r1862, %r1863, %r1864}, {%r1665, %r1666, %r1667, %r1668, %r1669, %r1670, %r1671, %r1672}, {%r1761, %r1762, %r1763, %r1764, %r1765, %r1766, %r1767, %r1768}, {%r1857, %r1858, %r1859, %r1860};
	wmma.mma.sync.aligned.row.row.m16n16k16.f16.f16 {%r1865, %r1866, %r1867, %r1868}, {%r1657, %r1658, %r1659, %r1660, %r1661, %r1662, %r1663, %r1664}, {%r1737, %r1738, %r1739, %r1740, %r1741, %r1742, %r1743, %r1744}, {%r1549, %r1550, %r1551, %r1552};
	wmma.mma.sync.aligned.row.row.m16n16k16.f16.f16 {%r1869, %r1870, %r1871, %r1872}, {%r1665, %r1666, %r1667, %r1668, %r1669, %r1670, %r1671, %r1672}, {%r1769, %r1770, %r1771, %r1772, %r1773, %r1774, %r1775, %r1776}, {%r1865, %r1866, %r1867, %r1868};
	wmma.mma.sync.aligned.row.row.m16n16k16.f16.f16 {%r1873, %r1874, %r1875, %r1876}, {%r1657, %r1658, %r1659, %r1660, %r1661, %r1662, %r1663, %r1664}, {%r1745, %r1746, %r1747, %r1748, %r1749, %r1750, %r1751, %r1752}, {%r1557, %r1558, %r1559, %r1560};
	wmma.mma.sync.aligned.row.row.m16n16k16.f16.f16 {%r1877, %r1878, %r1879, %r1880}, {%r1665, %r1666, %r1667, %r1668, %r1669, %r1670, %r1671, %r1672}, {%r1777, %r1778, %r1779, %r1780, %r1781, %r1782, %r1783, %r1784}, {%r1873, %r1874, %r1875, %r1876};
	wmma.mma.sync.aligned.row.row.m16n16k16.f16.f16 {%r1881, %r1882, %r1883, %r1884}, {%r1673, %r1674, %r1675, %r1676, %r1677, %r1678, %r1679, %r1680}, {%r1721, %r1722, %r1723, %r1724, %r1725, %r1726, %r1727, %r1728}, {%r1565, %r1566, %r1567, %r1568};
	wmma.mma.sync.aligned.row.row.m16n16k16.f16.f16 {%r1885, %r1886, %r1887, %r1888}, {%r1681, %r1682, %r1683, %r1684, %r1685, %r1686, %r1687, %r1688}, {%r1753, %r1754, %r1755, %r1756, %r1757, %r1758, %r1759, %r1760}, {%r1881, %r1882, %r1883, %r1884};
	wmma.mma.sync.aligned.row.row.m16n16k16.f16.f16 {%r1889, %r1890, %r1891, %r1892}, {%r1673, %r1674, %r1675, %r1676, %r1677, %r1678, %r1679, %r1680}, {%r1729, %r1730, %r1731, %r1732, %r1733, %r1734, %r1735, %r1736}, {%r1573, %r1574, %r1575, %r1576};
	wmma.mma.sync.aligned.row.row.m16n16k16.f16.f16 {%r1893, %r1894, %r1895, %r1896}, {%r1681, %r1682, %r1683, %r1684, %r1685, %r1686, %r1687, %r1688}, {%r1761, %r1762, %r1763, %r1764, %r1765, %r1766, %r1767, %r1768}, {%r1889, %r1890, %r1891, %r1892};
	wmma.mma.sync.aligned.row.row.m16n16k16.f16.f16 {%r1897, %r1898, %r1899, %r1900}, {%r1673, %r1674, %r1675, %r1676, %r1677, %r1678, %r1679, %r1680}, {%r1737, %r1738, %r1739, %r1740, %r1741, %r1742, %r1743, %r1744}, {%r1581, %r1582, %r1583, %r1584};
	wmma.mma.sync.aligned.row.row.m16n16k16.f16.f16 {%r1901, %r1902, %r1903, %r1904}, {%r1681, %r1682, %r1683, %r1684, %r1685, %r1686, %r1687, %r1688}, {%r1769, %r1770, %r1771, %r1772, %r1773, %r1774, %r1775, %r1776}, {%r1897, %r1898, %r1899, %r1900};
	wmma.mma.sync.aligned.row.row.m16n16k16.f16.f16 {%r1905, %r1906, %r1907, %r1908}, {%r1673, %r1674, %r1675, %r1676, %r1677, %r1678, %r1679, %r1680}, {%r1745, %r1746, %r1747, %r1748, %r1749, %r1750, %r1751, %r1752}, {%r1589, %r1590, %r1591, %r1592};
	wmma.mma.sync.aligned.row.row.m16n16k16.f16.f16 {%r1909, %r1910, %r1911, %r1912}, {%r1681, %r1682, %r1683, %r1684, %r1685, %r1686, %r1687, %r1688}, {%r1777, %r1778, %r1779, %r1780, %r1781, %r1782, %r1783, %r1784}, {%r1905, %r1906, %r1907, %r1908};
	wmma.mma.sync.aligned.row.row.m16n16k16.f16.f16 {%r1913, %r1914, %r1915, %r1916}, {%r1689, %r1690, %r1691, %r1692, %r1693, %r1694, %r1695, %r1696}, {%r1721, %r1722, %r1723, %r1724, %r1725, %r1726, %r1727, %r1728}, {%r1597, %r1598, %r1599, %r1600};
	wmma.mma.sync.aligned.row.row.m16n16k16.f16.f16 {%r1917, %r1918, %r1919, %r1920}, {%r1697, %r1698, %r1699, %r1700, %r1701, %r1702, %r1703, %r1704}, {%r1753, %r1754, %r1755, %r1756, %r1757, %r1758, %r1759, %r1760}, {%r1913, %r1914, %r1915, %r1916};
	wmma.mma.sync.aligned.row.row.m16n16k16.f16.f16 {%r1921, %r1922, %r1923, %r1924}, {%r1689, %r1690, %r1691, %r1692, %r1693, %r1694, %r1695, %r1696}, {%r1729, %r1730, %r1731, %r1732, %r1733, %r1734, %r1735, %r1736}, {%r1605, %r1606, %r1607, %r1608};
	wmma.mma.sync.aligned.row.row.m16n16k16.f16.f16 {%r1925, %r1926, %r1927, %r1928}, {%r1697, %r1698, %r1699, %r1700, %r1701, %r1702, %r1703, %r1704}, {%r1761, %r1762, %r1763, %r1764, %r1765, %r1766, %r1767, %r1768}, {%r1921, %r1922, %r1923, %r1924};
	wmma.mma.sync.aligned.row.row.m16n16k16.f16.f16 {%r1929, %r1930, %r1931, %r1932}, {%r1689, %r1690, %r1691, %r1692, %r1693, %r1694, %r1695, %r1696}, {%r1737, %r1738, %r1739, %r1740, %r1741, %r1742, %r1743, %r1744}, {%r1613, %r1614, %r1615, %r1616};
	wmma.mma.sync.aligned.row.row.m16n16k16.f16.f16 {%r1933, %r1934, %r1935, %r1936}, {%r1697, %r1698, %r1699, %r1700, %r1701, %r1702, %r1703, %r1704}, {%r1769, %r1770, %r1771, %r1772, %r1773, %r1774, %r1775, %r1776}, {%r1929, %r1930, %r1931, %r1932};
	wmma.mma.sync.aligned.row.row.m16n16k16.f16.f16 {%r1937, %r1938, %r1939, %r1940}, {%r1689, %r1690, %r1691, %r1692, %r1693, %r1694, %r1695, %r1696}, {%r1745, %r1746, %r1747, %r1748, %r1749, %r1750, %r1751, %r1752}, {%r1621, %r1622, %r1623, %r1624};
	wmma.mma.sync.aligned.row.row.m16n16k16.f16.f16 {%r1941, %r1942, %r1943, %r1944}, {%r1697, %r1698, %r1699, %r1700, %r1701, %r1702, %r1703, %r1704}, {%r1777, %r1778, %r1779, %r1780, %r1781, %r1782, %r1783, %r1784}, {%r1937, %r1938, %r1939, %r1940};
	wmma.mma.sync.aligned.row.row.m16n16k16.f16.f16 {%r1945, %r1946, %r1947, %r1948}, {%r1705, %r1706, %r1707, %r1708, %r1709, %r1710, %r1711, %r1712}, {%r1721, %r1722, %r1723, %r1724, %r1725, %r1726, %r1727, %r1728}, {%r1629, %r1630, %r1631, %r1632};
	wmma.mma.sync.aligned.row.row.m16n16k16.f16.f16 {%r1949, %r1950, %r1951, %r1952}, {%r1713, %r1714, %r1715, %r1716, %r1717, %r1718, %r1719, %r1720}, {%r1753, %r1754, %r1755, %r1756, %r1757, %r1758, %r1759, %r1760}, {%r1945, %r1946, %r1947, %r1948};
	wmma.mma.sync.aligned.row.row.m16n16k16.f16.f16 {%r1953, %r1954, %r1955, %r1956}, {%r1705, %r1706, %r1707, %r1708, %r1709, %r1710, %r1711, %r1712}, {%r1729, %r1730, %r1731, %r1732, %r1733, %r1734, %r1735, %r1736}, {%r1637, %r1638, %r1639, %r1640};
	wmma.mma.sync.aligned.row.row.m16n16k16.f16.f16 {%r1957, %r1958, %r1959, %r1960}, {%r1713, %r1714, %r1715, %r1716, %r1717, %r1718, %r1719, %r1720}, {%r1761, %r1762, %r1763, %r1764, %r1765, %r1766, %r1767, %r1768}, {%r1953, %r1954, %r1955, %r1956};
	wmma.mma.sync.aligned.row.row.m16n16k16.f16.f16 {%r1961, %r1962, %r1963, %r1964}, {%r1705, %r1706, %r1707, %r1708, %r1709, %r1710, %r1711, %r1712}, {%r1737, %r1738, %r1739, %r1740, %r1741, %r1742, %r1743, %r1744}, {%r1645, %r1646, %r1647, %r1648};
	wmma.mma.sync.aligned.row.row.m16n16k16.f16.f16 {%r1965, %r1966, %r1967, %r1968}, {%r1713, %r1714, %r1715, %r1716, %r1717, %r1718, %r1719, %r1720}, {%r1769, %r1770, %r1771, %r1772, %r1773, %r1774, %r1775, %r1776}, {%r1961, %r1962, %r1963, %r1964};
	wmma.mma.sync.aligned.row.row.m16n16k16.f16.f16 {%r1969, %r1970, %r1971, %r1972}, {%r1705, %r1706, %r1707, %r1708, %r1709, %r1710, %r1711, %r1712}, {%r1745, %r1746, %r1747, %r1748, %r1749, %r1750, %r1751, %r1752}, {%r1653, %r1654, %r1655, %r1656};
	wmma.mma.sync.aligned.row.row.m16n16k16.f16.f16 {%r1973, %r1974, %r1975, %r1976}, {%r1713, %r1714, %r1715, %r1716, %r1717, %r1718, %r1719, %r1720}, {%r1777, %r1778, %r1779, %r1780, %r1781, %r1782, %r1783, %r1784}, {%r1969, %r1970, %r1971, %r1972};
	bar.sync 	0;
	ld.global.nc.v4.f32 	{%f145, %f146, %f147, %f148}, [%rd15+384];
	st.shared.v4.f32 	[%r10], {%f145, %f146, %f147, %f148};
	ld.global.nc.v4.f32 	{%f149, %f150, %f151, %f152}, [%rd15+131456];
	st.shared.v4.f32 	[%r10+5120], {%f149, %f150, %f151, %f152};
	ld.global.nc.v4.f32 	{%f153, %f154, %f155, %f156}, [%rd20+393216];
	st.shared.v4.f32 	[%r20], {%f153, %f154, %f155, %f156};
	ld.global.nc.v4.f32 	{%f157, %f158, %f159, %f160}, [%rd20+393344];
	st.shared.v4.f32 	[%r20+128], {%f157, %f158, %f159, %f160};
	ld.global.nc.v4.f32 	{%f161, %f162, %f163, %f164}, [%rd20+393472];
	st.shared.v4.f32 	[%r20+256], {%f161, %f162, %f163, %f164};
	ld.global.nc.v4.f32 	{%f165, %f166, %f167, %f168}, [%rd20+393600];
	st.shared.v4.f32 	[%r20+384], {%f165, %f166, %f167, %f168};
	bar.sync 	0;
	wmma.load.a.sync.aligned.row.m16n16k16.shared.f16 	{%r1977, %r1978, %r1979, %r1980, %r1981, %r1982, %r1983, %r1984}, [%r29], %r30;
	wmma.load.a.sync.aligned.row.m16n16k16.shared.f16 	{%r1985, %r1986, %r1987, %r1988, %r1989, %r1990, %r1991, %r1992}, [%r39], %r30;
	wmma.load.a.sync.aligned.row.m16n16k16.shared.f16 	{%r1993, %r1994, %r1995, %r1996, %r1997, %r1998, %r1999, %r2000}, [%r48], %r30;
	wmma.load.a.sync.aligned.row.m16n16k16.shared.f16 	{%r2001, %r2002, %r2003, %r2004, %r2005, %r2006, %r2007, %r2008}, [%r57], %r30;
	wmma.load.a.sync.aligned.row.m16n16k16.shared.f16 	{%r2009, %r2010, %r2011, %r2012, %r2013, %r2014, %r2015, %r2016}, [%r66], %r30;
	wmma.load.a.sync.aligned.row.m16n16k16.shared.f16 	{%r2017, %r2018, %r2019, %r2020, %r2021, %r2022, %r2023, %r2024}, [%r75], %r30;
	wmma.load.a.sync.aligned.row.m16n16k16.shared.f16 	{%r2025, %r2026, %r2027, %r2028, %r2029, %r2030, %r2031, %r2032}, [%r84], %r30;
	wmma.load.a.sync.aligned.row.m16n16k16.shared.f16 	{%r2033, %r2034, %r2035, %r2036, %r2037, %r2038, %r2039, %r2040}, [%r93], %r30;
	wmma.load.b.sync.aligned.row.m16n16k16.shared.f16 	{%r2041, %r2042, %r2043, %r2044, %r2045, %r2046, %r2047, %r2048}, [%r104], %r105;
	wmma.load.b.sync.aligned.row.m16n16k16.shared.f16 	{%r2049, %r2050, %r2051, %r2052, %r2053, %r2054, %r2055, %r2056}, [%r114], %r105;
	wmma.load.b.sync.aligned.row.m16n16k16.shared.f16 	{%r2057, %r2058, %r2059, %r2060, %r2061, %r2062, %r2063, %r2064}, [%r123], %r105;
	wmma.load.b.sync.aligned.row.m16n16k16.shared.f16 	{%r2065, %r2066, %r2067, %r2068, %r2069, %r2070, %r2071, %r2072}, [%r132], %r105;
	wmma.load.b.sync.aligned.row.m16n16k16.shared.f16 	{%r2073, %r2074, %r2075, %r2076, %r2077, %r2078, %r2079, %r2080}, [%r141], %r105;
	wmma.load.b.sync.aligned.row.m16n16k16.shared.f16 	{%r2081, %r2082, %r2083, %r2084, %r2085, %r2086, %r2087, %r2088}, [%r150], %r105;
	wmma.load.b.sync.aligned.row.m16n16k16.shared.f16 	{%r2089, %r2090, %r2091, %r2092, %r2093, %r2094, %r2095, %r2096}, [%r159], %r105;
	wmma.load.b.sync.aligned.row.m16n16k16.shared.f16 	{%r2097, %r2098, %r2099, %r2100, %r2101, %r2102, %r2103, %r2104}, [%r168], %r105;
	wmma.load.b.sync.aligned.row.m16n16k16.shared.f16 	{%r2105, %r2106, %r2107, %r2108, %r2109, %r2110, %r2111, %r2112}, [%r177], %r105;
	wmma.load.b.sync.aligned.row.m16n16k16.shared.f16 	{%r2113, %r2114, %r2115, %r2116, %r2117, %r2118, %r2119, %r2120}, [%r186], %r105;
	wmma.load.b.sync.aligned.row.m16n16k16.shared.f16 	{%r2121, %r2122, %r2123, %r2124, %r2125, %r2126, %r2127, %r2128}, [%r195], %r105;
	wmma.load.b.sync.aligned.row.m16n16k16.shared.f16 	{%r2129, %r2130, %r2131, %r2132, %r2133, %r2134, %r2135, %r2136}, [%r204], %r105;
	wmma.load.b.sync.aligned.row.m16n16k16.shared.f16 	{%r2137, %r2138, %r2139, %r2140, %r2141, %r2142, %r2143, %r2144}, [%r213], %r105;
	wmma.load.b.sync.aligned.row.m16n16k16.shared.f16 	{%r2145, %r2146, %r2147, %r2148, %r2149, %r2150, %r2151, %r2152}, [%r222], %r105;
	wmma.load.b.sync.aligned.row.m16n16k16.shared.f16 	{%r2153, %r2154, %r2155, %r2156, %r2157, %r2158, %r2159, %r2160}, [%r231], %r105;
	wmma.load.b.sync.aligned.row.m16n16k16.shared.f16 	{%r2161, %r2162, %r2163, %r2164, %r2165, %r2166, %r2167, %r2168}, [%r240], %r105;
	wmma.mma.sync.aligned.row.row.m16n16k16.f16.f16 {%r2169, %r2170, %r2171, %r2172}, {%r1977, %r1978, %r1979, %r1980, %r1981, %r1982, %r1983, %r1984}, {%r2041, %r2042, %r2043, %r2044, %r2045, %r2046, %r2047, %r2048}, {%r1853, %r1854, %r1855, %r1856};
	wmma.mma.sync.aligned.row.row.m16n16k16.f16.f16 {%r2173, %r2174, %r2175, %r2176}, {%r1985, %r1986, %r1987, %r1988, %r1989, %r1990, %r1991, %r1992}, {%r2073, %r2074, %r2075, %r2076, %r2077, %r2078, %r2079, %r2080}, {%r2169, %r2170, %r2171, %r2172};
	wmma.mma.sync.aligned.row.row.m16n16k16.f16.f16 {%r2177, %r2178, %r2179, %r2180}, {%r1977, %r1978, %r1979, %r1980, %r1981, %r1982, %r1983, %r1984}, {%r2049, %r2050, %r2051, %r2052, %r2053, %r2054, %r2055, %r2056}, {%r1861, %r1862, %r1863, %r1864};
	wmma.mma.sync.aligned.row.row.m16n16k16.f16.f16 {%r2181, %r2182, %r2183, %r2184}, {%r1985, %r1986, %r1987, %r1988, %r1989, %r1990, %r1991, %r1992}, {%r2081, %r2082, %r2083, %r2084, %r2085, %r2086, %r2087, %r2088}, {%r2177, %r2178, %r2179, %r2180};
	wmma.mma.sync.aligned.row.row.m16n16k16.f16.f16 {%r2185, %r2186, %r2187, %r2188}, {%r1977, %r1978, %r1979, %r1980, %r1981, %r1982, %r1983, %r1984}, {%r2057, %r2058, %r2059, %r2060, %r2061, %r2062, %r2063, %r2064}, {%r1869, %r1870, %r1871, %r1872};
	wmma.mma.sync.aligned.row.row.m16n16k16.f16.f16 {%r2189, %r2190, %r2191, %r2192}, {%r1985, %r1986, %r1987, %r1988, %r1989, %r1990, %r1991, %r1992}, {%r2089, %r2090, %r2091, %r2092, %r2093, %r2094, %r2095, %r2096}, {%r2185, %r2186, %r2187, %r2188};
	wmma.mma.sync.aligned.row.row.m16n16k16.f16.f16 {%r2193, %r2194, %r2195, %r2196}, {%r1977, %r1978, %r1979, %r1980, %r1981, %r1982, %r1983, %r1984}, {%r2065, %r2066, %r2067, %r2068, %r2069, %r2070, %r2071, %r2072}, {%r1877, %r1878, %r1879, %r1880};
	wmma.mma.sync.aligned.row.row.m16n16k16.f16.f16 {%r2197, %r2198, %r2199, %r2200}, {%r1985, %r1986, %r1987, %r1988, %r1989, %r1990, %r1991, %r1992}, {%r2097, %r2098, %r2099, %r2100, %r2101, %r2102, %r2103, %r2104}, {%r2193, %r2194, %r2195, %r2196};
	wmma.mma.sync.aligned.row.row.m16n16k16.f16.f16 {%r2201, %r2202, %r2203, %r2204}, {%r1993, %r1994, %r1995, %r1996, %r1997, %r1998, %r1999, %r2000}, {%r2041, %r2042, %r2043, %r2044, %r2045, %r2046, %r2047, %r2048}, {%r1885, %r1886, %r1887, %r1888};
	wmma.mma.sync.aligned.row.row.m16n16k16.f16.f16 {%r2205, %r2206, %r2207, %r2208}, {%r2001, %r2002, %r2003, %r2004, %r2005, %r2006, %r2007, %r2008}, {%r2073, %r2074, %r2075, %r2076, %r2077, %r2078, %r2079, %r2080}, {%r2201, %r2202, %r2203, %r2204};
	wmma.mma.sync.aligned.row.row.m16n16k16.f16.f16 {%r2209, %r2210, %r2211, %r2212}, {%r1993, %r1994, %r1995, %r1996, %r1997, %r1998, %r1999, %r2000}, {%r2049, %r2050, %r2051, %r2052, %r2053, %r2054, %r2055, %r2056}, {%r1893, %r1894, %r1895, %r1896};
	wmma.mma.sync.aligned.row.row.m16n16k16.f16.f16 {%r2213, %r2214, %r2215, %r2216}, {%r2001, %r2002, %r2003, %r2004, %r2005, %r2006, %r2007, %r2008}, {%r2081, %r2082, %r2083, %r2084, %r2085, %r2086, %r2087, %r2088}, {%r2209, %r2210, %r2211, %r2212};
	wmma.mma.sync.aligned.row.row.m16n16k16.f16.f16 {%r2217, %r2218, %r2219, %r2220}, {%r1993, %r1994, %r1995, %r1996, %r1997, %r1998, %r1999, %r2000}, {%r2057, %r2058, %r2059, %r2060, %r2061, %r2062, %r2063, %r2064}, {%r1901, %r1902, %r1903, %r1904};
	wmma.mma.sync.aligned.row.row.m16n16k16.f16.f16 {%r2221, %r2222, %r2223, %r2224}, {%r2001, %r2002, %r2003, %r2004, %r2005, %r2006, %r2007, %r2008}, {%r2089, %r2090, %r2091, %r2092, %r2093, %r2094, %r2095, %r2096}, {%r2217, %r2218, %r2219, %r2220};
	wmma.mma.sync.aligned.row.row.m16n16k16.f16.f16 {%r2225, %r2226, %r2227, %r2228}, {%r1993, %r1994, %r1995, %r1996, %r1997, %r1998, %r1999, %r2000}, {%r2065, %r2066, %r2067, %r2068, %r2069, %r2070, %r2071, %r2072}, {%r1909, %r1910, %r1911, %r1912};
	wmma.mma.sync.aligned.row.row.m16n16k16.f16.f16 {%r2229, %r2230, %r2231, %r2232}, {%r2001, %r2002, %r2003, %r2004, %r2005, %r2006, %r2007, %r2008}, {%r2097, %r2098, %r2099, %r2100, %r2101, %r2102, %r2103, %r2104}, {%r2225, %r2226, %r2227, %r2228};
	wmma.mma.sync.aligned.row.row.m16n16k16.f16.f16 {%r2233, %r2234, %r2235, %r2236}, {%r2009, %r2010, %r2011, %r2012, %r2013, %r2014, %r2015, %r2016}, {%r2041, %r2042, %r2043, %r2044, %r2045, %r2046, %r2047, %r2048}, {%r1917, %r1918, %r1919, %r1920};
	wmma.mma.sync.aligned.row.row.m16n16k16.f16.f16 {%r2237, %r2238, %r2239, %r2240}, {%r2017, %r2018, %r2019, %r2020, %r2021, %r2022, %r2023, %r2024}, {%r2073, %r2074, %r2075, %r2076, %r2077, %r2078, %r2079, %r2080}, {%r2233, %r2234, %r2235, %r2236};
	wmma.mma.sync.aligned.row.row.m16n16k16.f16.f16 {%r2241, %r2242, %r2243, %r2244}, {%r2009, %r2010, %r2011, %r2012, %r2013, %r2014, %r2015, %r2016}, {%r2049, %r2050, %r2051, %r2052, %r2053, %r2054, %r2055, %r2056}, {%r1925, %r1926, %r1927, %r1928};
	wmma.mma.sync.aligned.row.row.m16n16k16.f16.f16 {%r2245, %r2246, %r2247, %r2248}, {%r2017, %r2018, %r2019, %r2020, %r2021, %r2022, %r2023, %r2024}, {%r2081, %r2082, %r2083, %r2084, %r2085, %r2086, %r2087, %r2088}, {%r2241, %r2242, %r2243, %r2244};
	wmma.mma.sync.aligned.row.row.m16n16k16.f16.f16 {%r2249, %r2250, %r2251, %r2252}, {%r2009, %r2010, %r2011, %r2012, %r2013, %r2014, %r2015, %r2016}, {%r2057, %r2058, %r2059, %r2060, %r2061, %r2062, %r2063, %r2064}, {%r1933, %r1934, %r1935, %r1936};
	wmma.mma.sync.aligned.row.row.m16n16k16.f16.f16 {%r2253, %r2254, %r2255, %r2256}, {%r2017, %r2018, %r2019, %r2020, %r2021, %r2022, %r2023, %r2024}, {%r2089, %r2090, %r2091, %r2092, %r2093, %r2094, %r2095, %r2096}, {%r2249, %r2250, %r2251, %r2252};
	wmma.mma.sync.aligned.row.row.m16n16k16.f16.f16 {%r2257, %r2258, %r2259, %r2260}, {%r2009, %r2010, %r2011, %r2012, %r2013, %r2014, %r2015, %r2016}, {%r2065, %r2066, %r2067, %r2068, %r2069, %r2070, %r2071, %r2072}, {%r1941, %r1942, %r1943, %r1944};
	wmma.mma.sync.aligned.row.row.m16n16k16.f16.f16 {%r2261, %r2262, %r2263, %r2264}, {%r2017, %r2018, %r2019, %r2020, %r2021, %r2022, %r2023, %r2024}, {%r2097, %r2098, %r2099, %r2100, %r2101, %r2102, %r2103, %r2104}, {%r2257, %r2258, %r2259, %r2260};
	wmma.mma.sync.aligned.row.row.m16n16k16.f16.f16 {%r2265, %r2266, %r2267, %r2268}, {%r2025, %r2026, %r2027, %r2028, %r2029, %r2030, %r2031, %r2032}, {%r2041, %r2042, %r2043, %r2044, %r2045, %r2046, %r2047, %r2048}, {%r1949, %r1950, %r1951, %r1952};
	wmma.mma.sync.aligned.row.row.m16n16k16.f16.f16 {%r2269, %r2270, %r2271, %r2272}, {%r2033, %r2034, %r2035, %r2036, %r2037, %r2038, %r2039, %r2040}, {%r2073, %r2074, %r2075, %r2076, %r2077, %r2078, %r2079, %r2080}, {%r2265, %r2266, %r2267, %r2268};
	wmma.mma.sync.aligned.row.row.m16n16k16.f16.f16 {%r2273, %r2274, %r2275, %r2276}, {%r2025, %r2026, %r2027, %r2028, %r2029, %r2030, %r2031, %r2032}, {%r2049, %r2050, %r2051, %r2052, %r2053, %r2054, %r2055, %r2056}, {%r1957, %r1958, %r1959, %r1960};
	wmma.mma.sync.aligned.row.row.m16n16k16.f16.f16 {%r2277, %r2278, %r2279, %r2280}, {%r2033, %r2034, %r2035, %r2036, %r2037, %r2038, %r2039, %r2040}, {%r2081, %r2082, %r2083, %r2084, %r2085, %r2086, %r2087, %r2088}, {%r2273, %r2274, %r2275, %r2276};
	wmma.mma.sync.aligned.row.row.m16n16k16.f16.f16 {%r2281, %r2282, %r2283, %r2284}, {%r2025, %r2026, %r2027, %r2028, %r2029, %r2030, %r2031, %r2032}, {%r2057, %r2058, %r2059, %r2060, %r2061, %r2062, %r2063, %r2064}, {%r1965, %r1966, %r1967, %r1968};
	wmma.mma.sync.aligned.row.row.m16n16k16.f16.f16 {%r2285, %r2286, %r2287, %r2288}, {%r2033, %r2034, %r2035, %r2036, %r2037, %r2038, %r2039, %r2040}, {%r2089, %r2090, %r2091, %r2092, %r2093, %r2094, %r2095, %r2096}, {%r2281, %r2282, %r2283, %r2284};
	wmma.mma.sync.aligned.row.row.m16n16k16.f16.f16 {%r2289, %r2290, %r2291, %r2292}, {%r2025, %r2026, %r2027, %r2028, %r2029, %r2030, %r2031, %r2032}, {%r2065, %r2066, %r2067, %r2068, %r2069, %r2070, %r2071, %r2072}, {%r1973, %r1974, %r1975, %r1976};
	wmma.mma.sync.aligned.row.row.m16n16k16.f16.f16 {%r2293, %r2294, %r2295, %r2296}, {%r2033, %r2034, %r2035, %r2036, %r2037, %r2038, %r2039, %r2040}, {%r2097, %r2098, %r2099, %r2100, %r2101, %r2102, %r2103, %r2104}, {%r2289, %r2290, %r2291, %r2292};
	bar.sync 	0;
	ld.global.nc.v4.f32 	{%f169, %f170, %f171, %f172}, [%rd15+448];
	st.shared.v4.f32 	[%r10], {%f169, %f170, %f171, %f172};
	ld.global.nc.v4.f32 	{%f173, %f174, %f175, %f176}, [%rd15+131520];
	st.shared.v4.f32 	[%r10+5120], {%f173, %f174, %f175, %f176};
	ld.global.nc.v4.f32 	{%f177, %f178, %f179, %f180}, [%rd20+458752];
	st.shared.v4.f32 	[%r20], {%f177, %f178, %f179, %f180};
	ld.global.nc.v4.f32 	{%f181, %f182, %f183, %f184}, [%rd20+458880];
	st.shared.v4.f32 	[%r20+128], {%f181, %f182, %f183, %f184};
	ld.global.nc.v4.f32 	{%f185, %f186, %f187, %f188}, [%rd20+459008];
	st.shared.v4.f32 	[%r20+256], {%f185, %f186, %f187, %f188};
	ld.global.nc.v4.f32 	{%f189, %f190, %f191, %f192}, [%rd20+459136];
	st.shared.v4.f32 	[%r20+384], {%f189, %f190, %f191, %f192};
	bar.sync 	0;
	wmma.load.a.sync.aligned.row.m16n16k16.shared.f16 	{%r2297, %r2298, %r2299, %r2300, %r2301, %r2302, %r2303, %r2304}, [%r29], %r30;
	wmma.load.a.sync.aligned.row.m16n16k16.shared.f16 	{%r2305, %r2306, %r2307, %r2308, %r2309, %r2310, %r2311, %r2312}, [%r39], %r30;
	wmma.load.a.sync.aligned.row.m16n16k16.shared.f16 	{%r2313, %r2314, %r2315, %r2316, %r2317, %r2318, %r2319, %r2320}, [%r48], %r30;
	wmma.load.a.sync.aligned.row.m16n16k16.shared.f16 	{%r2321, %r2322, %r2323, %r2324, %r2325, %r2326, %r2327, %r2328}, [%r57], %r30;
	wmma.load.a.sync.aligned.row.m16n16k16.shared.f16 	{%r2329, %r2330, %r2331, %r2332, %r2333, %r2334, %r2335, %r2336}, [%r66], %r30;
	wmma.load.a.sync.aligned.row.m16n16k16.shared.f16 	{%r2337, %r2338, %r2339, %r2340, %r2341, %r2342, %r2343, %r2344}, [%r75], %r30;
	wmma.load.a.sync.aligned.row.m16n16k16.shared.f16 	{%r2345, %r2346, %r2347, %r2348, %r2349, %r2350, %r2351, %r2352}, [%r84], %r30;
	wmma.load.a.sync.aligned.row.m16n16k16.shared.f16 	{%r2353, %r2354, %r2355, %r2356, %r2357, %r2358, %r2359, %r2360}, [%r93], %r30;
	wmma.load.b.sync.aligned.row.m16n16k16.shared.f16 	{%r2361, %r2362, %r2363, %r2364, %r2365, %r2366, %r2367, %r2368}, [%r104], %r105;
	wmma.load.b.sync.aligned.row.m16n16k16.shared.f16 	{%r2369, %r2370, %r2371, %r2372, %r2373, %r2374, %r2375, %r2376}, [%r114], %r105;
	wmma.load.b.sync.aligned.row.m16n16k16.shared.f16 	{%r2377, %r2378, %r2379, %r2380, %r2381, %r2382, %r2383, %r2384}, [%r123], %r105;
	wmma.load.b.sync.aligned.row.m16n16k16.shared.f16 	{%r2385, %r2386, %r2387, %r2388, %r2389, %r2390, %r2391, %r2392}, [%r132], %r105;
	wmma.load.b.sync.aligned.row.m16n16k16.shared.f16 	{%r2393, %r2394, %r2395, %r2396, %r2397, %r2398, %r2399, %r2400}, [%r141], %r105;
	wmma.load.b.sync.aligned.row.m16n16k16.shared.f16 	{%r2401, %r2402, %r2403, %r2404, %r2405, %r2406, %r2407, %r2408}, [%r150], %r105;
	wmma.load.b.sync.aligned.row.m16n16k16.shared.f16 	{%r2409, %r2410, %r2411, %r2412, %r2413, %r2414, %r2415, %r2416}, [%r159], %r105;
	wmma.load.b.sync.aligned.row.m16n16k16.shared.f16 	{%r2417, %r2418, %r2419, %r2420, %r2421, %r2422, %r2423, %r2424}, [%r168], %r105;
	wmma.load.b.sync.aligned.row.m16n16k16.shared.f16 	{%r2425, %r2426, %r2427, %r2428, %r2429, %r2430, %r2431, %r2432}, [%r177], %r105;
	wmma.load.b.sync.aligned.row.m16n16k16.shared.f16 	{%r2433, %r2434, %r2435, %r2436, %r2437, %r2438, %r2439, %r2440}, [%r186], %r105;
	wmma.load.b.sync.aligned.row.m16n16k16.shared.f16 	{%r2441, %r2442, %r2443, %r2444, %r2445, %r2446, %r2447, %r2448}, [%r195], %r105;
	wmma.load.b.sync.aligned.row.m16n16k16.shared.f16 	{%r2449, %r2450, %r2451, %r2452, %r2453, %r2454, %r2455, %r2456}, [%r204], %r105;
	wmma.load.b.sync.aligned.row.m16n16k16.shared.f16 	{%r2457, %r2458, %r2459, %r2460, %r2461, %r2462, %r2463, %r2464}, [%r213], %r105;
	wmma.load.b.sync.aligned.row.m16n16k16.shared.f16 	{%r2465, %r2466, %r2467, %r2468, %r2469, %r2470, %r2471, %r2472}, [%r222], %r105;
	wmma.load.b.sync.aligned.row.m16n16k16.shared.f16 	{%r2473, %r2474, %r2475, %r2476, %r2477, %r2478, %r2479, %r2480}, [%r231], %r105;
	wmma.load.b.sync.aligned.row.m16n16k16.shared.f16 	{%r2481, %r2482, %r2483, %r2484, %r2485, %r2486, %r2487, %r2488}, [%r240], %r105;
	wmma.mma.sync.aligned.row.row.m16n16k16.f16.f16 {%r2489, %r2490, %r2491, %r2492}, {%r2297, %r2298, %r2299, %r2300, %r2301, %r2302, %r2303, %r2304}, {%r2361, %r2362, %r2363, %r2364, %r2365, %r2366, %r2367, %r2368}, {%r2173, %r2174, %r2175, %r2176};
	wmma.mma.sync.aligned.row.row.m16n16k16.f16.f16 {%r2493, %r2494, %r2495, %r2496}, {%r2305, %r2306, %r2307, %r2308, %r2309, %r2310, %r2311, %r2312}, {%r2393, %r2394, %r2395, %r2396, %r2397, %r2398, %r2399, %r2400}, {%r2489, %r2490, %r2491, %r2492};
	wmma.mma.sync.aligned.row.row.m16n16k16.f16.f16 {%r2497, %r2498, %r2499, %r2500}, {%r2297, %r2298, %r2299, %r2300, %r2301, %r2302, %r2303, %r2304}, {%r2369, %r2370, %r2371, %r2372, %r2373, %r2374, %r2375, %r2376}, {%r2181, %r2182, %r2183, %r2184};
	wmma.mma.sync.aligned.row.row.m16n16k16.f16.f16 {%r2501, %r2502, %r2503, %r2504}, {%r2305, %r2306, %r2307, %r2308, %r2309, %r2310, %r2311, %r2312}, {%r2401, %r2402, %r2403, %r2404, %r2405, %r2406, %r2407, %r2408}, {%r2497, %r2498, %r2499, %r2500};
	wmma.mma.sync.aligned.row.row.m16n16k16.f16.f16 {%r2505, %r2506, %r2507, %r2508}, {%r2297, %r2298, %r2299, %r2300, %r2301, %r2302, %r2303, %r2304}, {%r2377, %r2378, %r2379, %r2380, %r2381, %r2382, %r2383, %r2384}, {%r2189, %r2190, %r2191, %r2192};
	wmma.mma.sync.aligned.row.row.m16n16k16.f16.f16 {%r2509, %r2510, %r2511, %r2512}, {%r2305, %r2306, %r2307, %r2308, %r2309, %r2310, %r2311, %r2312}, {%r2409, %r2410, %r2411, %r2412, %r2413, %r2414, %r2415, %r2416}, {%r2505, %r2506, %r2507, %r2508};
	wmma.mma.sync.aligned.row.row.m16n16k16.f16.f16 {%r2513, %r2514, %r2515, %r2516}, {%r2297, %r2298, %r2299, %r2300, %r2301, %r2302, %r2303, %r2304}, {%r2385, %r2386, %r2387, %r2388, %r2389, %r2390, %r2391, %r2392}, {%r2197, %r2198, %r2199, %r2200};
	wmma.mma.sync.aligned.row.row.m16n16k16.f16.f16 {%r2517, %r2518, %r2519, %r2520}, {%r2305, %r2306, %r2307, %r2308, %r2309, %r2310, %r2311, %r2312}, {%r2417, %r2418, %r2419, %r2420, %r2421, %r2422, %r2423, %r2424}, {%r2513, %r2514, %r2515, %r2516};
	wmma.mma.sync.aligned.row.row.m16n16k16.f16.f16 {%r2521, %r2522, %r2523, %r2524}, {%r2313, %r2314, %r2315, %r2316, %r2317, %r2318, %r2319, %r2320}, {%r2361, %r2362, %r2363, %r2364, %r2365, %r2366, %r2367, %r2368}, {%r2205, %r2206, %r2207, %r2208};
	wmma.mma.sync.aligned.row.row.m16n16k16.f16.f16 {%r2525, %r2526, %r2527, %r2528}, {%r2321, %r2322, %r2323, %r2324, %r2325, %r2326, %r2327, %r2328}, {%r2393, %r2394, %r2395, %r2396, %r2397, %r2398, %r2399, %r2400}, {%r2521, %r2522, %r2523, %r2524};
	wmma.mma.sync.aligned.row.row.m16n16k16.f16.f16 {%r2529, %r2530, %r2531, %r2532}, {%r2313, %r2314, %r2315, %r2316, %r2317, %r2318, %r2319, %r2320}, {%r2369, %r2370, %r2371, %r2372, %r2373, %r2374, %r2375, %r2376}, {%r2213, %r2214, %r2215, %r2216};
	wmma.mma.sync.aligned.row.row.m16n16k16.f16.f16 {%r2533, %r2534, %r2535, %r2536}, {%r2321, %r2322, %r2323, %r2324, %r2325, %r2326, %r2327, %r2328}, {%r2401, %r2402, %r2403, %r2404, %r2405, %r2406, %r2407, %r2408}, {%r2529, %r2530, %r2531, %r2532};
	wmma.mma.sync.aligned.row.row.m16n16k16.f16.f16 {%r2537, %r2538, %r2539, %r2540}, {%r2313, %r2314, %r2315, %r2316, %r2317, %r2318, %r2319, %r2320}, {%r2377, %r2378, %r2379, %r2380, %r2381, %r2382, %r2383, %r2384}, {%r2221, %r2222, %r2223, %r2224};
	wmma.mma.sync.aligned.row.row.m16n16k16.f16.f16 {%r2541, %r2542, %r2543, %r2544}, {%r2321, %r2322, %r2323, %r2324, %r2325, %r2326, %r2327, %r2328}, {%r2409, %r2410, %r2411, %r2412, %r2413, %r2414, %r2415, %r2416}, {%r2537, %r2538, %r2539, %r2540};
	wmma.mma.sync.aligned.row.row.m16n16k16.f16.f16 {%r2545, %r2546, %r2547, %r2548}, {%r2313, %r2314, %r2315, %r2316, %r2317, %r2318, %r2319, %r2320}, {%r2385, %r2386, %r2387, %r2388, %r2389, %r2390, %r2391, %r2392}, {%r2229, %r2230, %r2231, %r2232};
	wmma.mma.sync.aligned.row.row.m16n16k16.f16.f16 {%r2549, %r2550, %r2551, %r2552}, {%r2321, %r2322, %r2323, %r2324, %r2325, %r2326, %r2327, %r2328}, {%r2417, %r2418, %r2419, %r2420, %r2421, %r2422, %r2423, %r2424}, {%r2545, %r2546, %r2547, %r2548};
	wmma.mma.sync.aligned.row.row.m16n16k16.f16.f16 {%r2553, %r2554, %r2555, %r2556}, {%r2329, %r2330, %r2331, %r2332, %r2333, %r2334, %r2335, %r2336}, {%r2361, %r2362, %r2363, %r2364, %r2365, %r2366, %r2367, %r2368}, {%r2237, %r2238, %r2239, %r2240};
	wmma.mma.sync.aligned.row.row.m16n16k16.f16.f16 {%r2557, %r2558, %r2559, %r2560}, {%r2337, %r2338, %r2339, %r2340, %r2341, %r2342, %r2343, %r2344}, {%r2393, %r2394, %r2395, %r2396, %r2397, %r2398, %r2399, %r2400}, {%r2553, %r2554, %r2555, %r2556};
	wmma.mma.sync.aligned.row.row.m16n16k16.f16.f16 {%r2561, %r2562, %r2563, %r2564}, {%r2329, %r2330, %r2331, %r2332, %r2333, %r2334, %r2335, %r2336}, {%r2369, %r2370, %r2371, %r2372, %r2373, %r2374, %r2375, %r2376}, {%r2245, %r2246, %r2247, %r2248};
	wmma.mma.sync.aligned.row.row.m16n16k16.f16.f16 {%r2565, %r2566, %r2567, %r2568}, {%r2337, %r2338, %r2339, %r2340, %r2341, %r2342, %r2343, %r2344}, {%r2401, %r2402, %r2403, %r2404, %r2405, %r2406, %r2407, %r2408}, {%r2561, %r2562, %r2563, %r2564};
	wmma.mma.sync.aligned.row.row.m16n16k16.f16.f16 {%r2569, %r2570, %r2571, %r2572}, {%r2329, %r2330, %r2331, %r2332, %r2333, %r2334, %r2335, %r2336}, {%r2377, %r2378, %r2379, %r2380, %r2381, %r2382, %r2383, %r2384}, {%r2253, %r2254, %r2255, %r2256};
	wmma.mma.sync.aligned.row.row.m16n16k16.f16.f16 {%r2573, %r2574, %r2575, %r2576}, {%r2337, %r2338, %r2339, %r2340, %r2341, %r2342, %r2343, %r2344}, {%r2409, %r2410, %r2411, %r2412, %r2413, %r2414, %r2415, %r2416}, {%r2569, %r2570, %r2571, %r2572};
	wmma.mma.sync.aligned.row.row.m16n16k16.f16.f16 {%r2577, %r2578, %r2579, %r2580}, {%r2329, %r2330, %r2331, %r2332, %r2333, %r2334, %r2335, %r2336}, {%r2385, %r2386, %r2387, %r2388, %r2389, %r2390, %r2391, %r2392}, {%r2261, %r2262, %r2263, %r2264};
	wmma.mma.sync.aligned.row.row.m16n16k16.f16.f16 {%r2581, %r2582, %r2583, %r2584}, {%r2337, %r2338, %r2339, %r2340, %r2341, %r2342, %r2343, %r2344}, {%r2417, %r2418, %r2419, %r2420, %r2421, %r2422, %r2423, %r2424}, {%r2577, %r2578, %r2579, %r2580};
	wmma.mma.sync.aligned.row.row.m16n16k16.f16.f16 {%r2585, %r2586, %r2587, %r2588}, {%r2345, %r2346, %r2347, %r2348, %r2349, %r2350, %r2351, %r2352}, {%r2361, %r2362, %r2363, %r2364, %r2365, %r2366, %r2367, %r2368}, {%r2269, %r2270, %r2271, %r2272};
	wmma.mma.sync.aligned.row.row.m16n16k16.f16.f16 {%r2589, %r2590, %r2591, %r2592}, {%r2353, %r2354, %r2355, %r2356, %r2357, %r2358, %r2359, %r2360}, {%r2393, %r2394, %r2395, %r2396, %r2397, %r2398, %r2399, %r2400}, {%r2585, %r2586, %r2587, %r2588};
	wmma.mma.sync.aligned.row.row.m16n16k16.f16.f16 {%r2593, %r2594, %r2595, %r2596}, {%r2345, %r2346, %r2347, %r2348, %r2349, %r2350, %r2351, %r2352}, {%r2369, %r2370, %r2371, %r2372, %r2373, %r2374, %r2375, %r2376}, {%r2277, %r2278, %r2279, %r2280};
	wmma.mma.sync.aligned.row.row.m16n16k16.f16.f16 {%r2597, %r2598, %r2599, %r2600}, {%r2353, %r2354, %r2355, %r2356, %r2357, %r2358, %r2359, %r2360}, {%r2401, %r2402, %r2403, %r2404, %r2405, %r2406, %r2407, %r2408}, {%r2593, %r2594, %r2595, %r2596};
	wmma.mma.sync.aligned.row.row.m16n16k16.f16.f16 {%r2601, %r2602, %r2603, %r2604}, {%r2345, %r2346, %r2347, %r2348, %r2349, %r2350, %r2351, %r2352}, {%r2377, %r2378, %r2379, %r2380, %r2381, %r2382, %r2383, %r2384}, {%r2285, %r2286, %r2287, %r2288};
	wmma.mma.sync.aligned.row.row.m16n16k16.f16.f16 {%r2605, %r2606, %r2607, %r2608}, {%r2353, %r2354, %r2355, %r2356, %r2357, %r2358, %r2359, %r2360}, {%r2409, %r2410, %r2411, %r2412, %r2413, %r2414, %r2415, %r2416}, {%r2601, %r2602, %r2603, %r2604};
	wmma.mma.sync.aligned.row.row.m16n16k16.f16.f16 {%r2609, %r2610, %r2611, %r2612}, {%r2345, %r2346, %r2347, %r2348, %r2349, %r2350, %r2351, %r2352}, {%r2385, %r2386, %r2387, %r2388, %r2389, %r2390, %r2391, %r2392}, {%r2293, %r2294, %r2295, %r2296};
	wmma.mma.sync.aligned.row.row.m16n16k16.f16.f16 {%r2613, %r2614, %r2615, %r2616}, {%r2353, %r2354, %r2355, %r2356, %r2357, %r2358, %r2359, %r2360}, {%r2417, %r2418, %r2419, %r2420, %r2421, %r2422, %r2423, %r2424}, {%r2609, %r2610, %r2611, %r2612};
	bar.sync 	0;
	ld.global.nc.v4.f32 	{%f193, %f194, %f195, %f196}, [%rd15+512];
	st.shared.v4.f32 	[%r10], {%f193, %f194, %f195, %f196};
	ld.global.nc.v4.f32 	{%f197, %f198, %f199, %f200}, [%rd15+131584];
	st.shared.v4.f32 	[%r10+5120], {%f197, %f198, %f199, %f200};
	ld.global.nc.v4.f32 	{%f201, %f202, %f203, %f204}, [%rd20+524288];
	st.shared.v4.f32 	[%r20], {%f201, %f202, %f203, %f204};
	ld.global.nc.v4.f32 	{%f205, %f206, %f207, %f208}, [%rd20+524416];
	st.shared.v4.f32 	[%r20+128], {%f205, %f206, %f207, %f208};
	ld.global.nc.v4.f32 	{%f209, %f210, %f211, %f212}, [%rd20+524544];
	st.shared.v4.f32 	[%r20+256], {%f209, %f210, %f211, %f212};
	ld.global.nc.v4.f32 	{%f213, %f214, %f215, %f216}, [%rd20+524672];
	st.shared.v4.f32 	[%r20+384], {%f213, %f214, %f215, %f216};
	bar.sync 	0;
	wmma.load.a.sync.aligned.row.m16n16k16.shared.f16 	{%r2617, %r2618, %r2619, %r2620, %r2621, %r2622, %r2623, %r2624}, [%r29], %r30;
	wmma.load.a.sync.aligned.row.m16n16k16.shared.f16 	{%r2625, %r2626, %r2627, %r2628, %r2629, %r2630, %r2631, %r2632}, [%r39], %r30;
	wmma.load.a.sync.aligned.row.m16n16k16.shared.f16 	{%r2633, %r2634, %r2635, %r2636, %r2637, %r2638, %r2639, %r2640}, [%r48], %r30;
	wmma.load.a.sync.aligned.row.m16n16k16.shared.f16 	{%r2641, %r2642, %r2643, %r2644, %r2645, %r2646, %r2647, %r2648}, [%r57], %r30;
	wmma.load.a.sync.aligned.row.m16n16k16.shared.f16 	{%r2649, %r2650, %r2651, %r2652, %r2653, %r2654, %r2655, %r2656}, [%r66], %r30;
	wmma.load.a.sync.aligned.row.m16n16k16.shared.f16 	{%r2657, %r2658, %r2659, %r2660, %r2661, %r2662, %r2663, %r2664}, [%r75], %r30;
	wmma.load.a.sync.aligned.row.m16n16k16.shared.f16 	{%r2665, %r2666, %r2667, %r2668, %r2669, %r2670, %r2671, %r2672}, [%r84], %r30;
	wmma.load.a.sync.aligned.row.m16n16k16.shared.f16 	{%r2673, %r2674, %r2675, %r2676, %r2677, %r2678, %r2679, %r2680}, [%r93], %r30;
	wmma.load.b.sync.aligned.row.m16n16k16.shared.f16 	{%r2681, %r2682, %r2683, %r2684, %r2685, %r2686, %r2687, %r2688}, [%r104], %r105;
	wmma.load.b.sync.aligned.row.m16n16k16.shared.f16 	{%r2689, %r2690, %r2691, %r2692, %r2693, %r2694, %r2695, %r2696}, [%r114], %r105;
	wmma.load.b.sync.aligned.row.m16n16k16.shared.f16 	{%r2697, %r2698, %r2699, %r2700, %r2701, %r2702, %r2703, %r2704}, [%r123], %r105;
	wmma.load.b.sync.aligned.row.m16n16k16.shared.f16 	{%r2705, %r2706, %r2707, %r2708, %r2709, %r2710, %r2711, %r2712}, [%r132], %r105;
	wmma.load.b.sync.aligned.row.m16n16k16.shared.f16 	{%r2713, %r2714, %r2715, %r2716, %r2717, %r2718, %r2719, %r2720}, [%r141], %r105;
	wmma.load.b.sync.aligned.row.m16n16k16.shared.f16 	{%r2721, %r2722, %r2723, %r2724, %r2725, %r2726, %r2727, %r2728}, [%r150], %r105;
	wmma.load.b.sync.aligned.row.m16n16k16.shared.f16 	{%r2729, %r2730, %r2731, %r2732, %r2733, %r2734, %r2735, %r2736}, [%r159], %r105;
	wmma.load.b.sync.aligned.row.m16n16k16.shared.f16 	{%r2737, %r2738, %r2739, %r2740, %r2741, %r2742, %r2743, %r2744}, [%r168], %r105;
	wmma.load.b.sync.aligned.row.m16n16k16.shared.f16 	{%r2745, %r2746, %r2747, %r2748, %r2749, %r2750, %r2751, %r2752}, [%r177], %r105;
	wmma.load.b.sync.aligned.row.m16n16k16.shared.f16 	{%r2753, %r2754, %r2755, %r2756, %r2757, %r2758, %r2759, %r2760}, [%r186], %r105;
	wmma.load.b.sync.aligned.row.m16n16k16.shared.f16 	{%r2761, %r2762, %r2763, %r2764, %r2765, %r2766, %r2767, %r2768}, [%r195], %r105;
	wmma.load.b.sync.aligned.row.m16n16k16.shared.f16 	{%r2769, %r2770, %r2771, %r2772, %r2773, %r2774, %r2775, %r2776}, [%r204], %r105;
	wmma.load.b.sync.aligned.row.m16n16k16.shared.f16 	{%r2777, %r2778, %r2779, %r2780, %r2781, %r2782, %r2783, %r2784}, [%r213], %r105;
	wmma.load.b.sync.aligned.row.m16n16k16.shared.f16 	{%r2785, %r2786, %r2787, %r2788, %r2789, %r2790, %r2791, %r2792}, [%r222], %r105;
	wmma.load.b.sync.aligned.row.m16n16k16.shared.f16 	{%r2793, %r2794, %r2795, %r2796, %r2797, %r2798, %r2799, %r2800}, [%r231], %r105;
	wmma.load.b.sync.aligned.row.m16n16k16.shared.f16 	{%r2801, %r2802, %r2803, %r2804, %r2805, %r2806, %r2807, %r2808}, [%r240], %r105;
	wmma.mma.sync.aligned.row.row.m16n16k16.f16.f16 {%r2809, %r2810, %r2811, %r2812}, {%r2617, %r2618, %r2619, %r2620, %r2621, %r2622, %r2623, %r2624}, {%r2681, %r2682, %r2683, %r2684, %r2685, %r2686, %r2687, %r2688}, {%r2493, %r2494, %r2495, %r2496};
	wmma.mma.sync.aligned.row.row.m16n16k16.f16.f16 {%r2813, %r2814, %r2815, %r2816}, {%r2625, %r2626, %r2627, %r2628, %r2629, %r2630, %r2631, %r2632}, {%r2713, %r2714, %r2715, %r2716, %r2717, %r2718, %r2719, %r2720}, {%r2809, %r2810, %r2811, %r2812};
	wmma.mma.sync.aligned.row.row.m16n16k16.f16.f16 {%r2817, %r2818, %r2819, %r2820}, {%r2617, %r2618, %r2619, %r2620, %r2621, %r2622, %r2623, %r2624}, {%r2689, %r2690, %r2691, %r2692, %r2693, %r2694, %r2695, %r2696}, {%r2501, %r2502, %r2503, %r2504};
	wmma.mma.sync.aligned.row.row.m16n16k16.f16.f16 {%r2821, %r2822, %r2823, %r2824}, {%r2625, %r2626, %r2627, %r2628, %r2629, %r2630, %r2631, %r2632}, {%r2721, %r2722, %r2723, %r2724, %r2725, %r2726, %r2727, %r2728}, {%r2817, %r2818, %r2819, %r2820};
	wmma.mma.sync.aligned.row.row.m16n16k16.f16.f16 {%r2825, %r2826, %r2827, %r2828}, {%r2617, %r2618, %r2619, %r2620, %r2621, %r2622, %r2623, %r2624}, {%r2697, %r2698, %r2699, %r2700, %r2701, %r2702, %r2703, %r2704}, {%r2509, %r2510, %r2511, %r2512};
	wmma.mma.sync.aligned.row.row.m16n16k16.f16.f16 {%r2829, %r2830, %r2831, %r2832}, {%r2625, %r2626, %r2627, %r2628, %r2629, %r2630, %r2631, %r2632}, {%r2729, %r2730, %r2731, %r2732, %r2733, %r2734, %r2735, %r2736}, {%r2825, %r2826, %r2827, %r2828};
	wmma.mma.sync.aligned.row.row.m16n16k16.f16.f16 {%r2833, %r2834, %r2835, %r2836}, {%r2617, %r2618, %r2619, %r2620, %r2621, %r2622, %r2623, %r2624}, {%r2705, %r2706, %r2707, %r2708, %r2709, %r2710, %r2711, %r2712}, {%r2517, %r2518, %r2519, %r2520};
	wmma.mma.sync.aligned.row.row.m16n16k16.f16.f16 {%r2837, %r2838, %r2839, %r2840}, {%r2625, %r2626, %r2627, %r2628, %r2629, %r2630, %r2631, %r2632}, {%r2737, %r2738, %r2739, %r2740, %r2741, %r2742, %r2743, %r2744}, {%r2833, %r2834, %r2835, %r2836};
	wmma.mma.sync.aligned.row.row.m16n16k16.f16.f16 {%r2841, %r2842, %r2843, %r2844}, {%r2633, %r2634, %r2635, %r2636, %r2637, %r2638, %r2639, %r2640}, {%r2681, %r2682, %r2683, %r2684, %r2685, %r2686, %r2687, %r2688}, {%r2525, %r2526, %r2527, %r2528};
	wmma.mma.sync.aligned.row.row.m16n16k16.f16.f16 {%r2845, %r2846, %r2847, %r2848}, {%r2641, %r2642, %r2643, %r2644, %r2645, %r2646, %r2647, %r2648}, {%r2713, %r2714, %r2715, %r2716, %r2717, %r2718, %r2719, %r2720}, {%r2841, %r2842, %r2843, %r2844};
	wmma.mma.sync.aligned.row.row.m16n16k16.f16.f16 {%r2849, %r2850, %r2851, %r2852}, {%r2633, %r2634, %r2635, %r2636, %r2637, %r2638, %r2639, %r2640}, {%r2689, %r2690, %r2691, %r2692, %r2693, %r2694, %r2695, %r2696}, {%r2533, %r2534, %r2535, %r2536};
	wmma.mma.sync.aligned.row.row.m16n16k16.f16.f16 {%r2853, %r2854, %r2855, %r2856}, {%r2641, %r2642, %r2643, %r2644, %r2645, %r2646, %r2647, %r2648}, {%r2721, %r2722, %r2723, %r2724, %r2725, %r2726, %r2727, %r2728}, {%r2849, %r2850, %r2851, %r2852};
	wmma.mma.sync.aligned.row.row.m16n16k16.f16.f16 {%r2857, %r2858, %r2859, %r2860}, {%r2633, %r2634, %r2635, %r2636, %r2637, %r2638, %r2639, %r2640}, {%r2697, %r2698, %r2699, %r2700, %r2701, %r2702, %r2703, %r2704}, {%r2541, %r2542, %r2543, %r2544};
	wmma.mma.sync.aligned.row.row.m16n16k16.f16.f16 {%r2861, %r2862, %r2863, %r2864}, {%r2641, %r2642, %r2643, %r2644, %r2645, %r2646, %r2647, %r2648}, {%r2729, %r2730, %r2731, %r2732, %r2733, %r2734, %r2735, %r2736}, {%r2857, %r2858, %r2859, %r2860};
	wmma.mma.sync.aligned.row.row.m16n16k16.f16.f16 {%r2865, %r2866, %r2867, %r2868}, {%r2633, %r2634, %r2635, %r2636, %r2637, %r2638, %r2639, %r2640}, {%r2705, %r2706, %r2707, %r2708, %r2709, %r2710, %r2711, %r2712}, {%r2549, %r2550, %r2551, %r2552};
	wmma.mma.sync.aligned.row.row.m16n16k16.f16.f16 {%r2869, %r2870, %r2871, %r2872}, {%r2641, %r2642, %r2643, %r2644, %r2645, %r2646, %r2647, %r2648}, {%r2737, %r2738, %r2739, %r2740, %r2741, %r2742, %r2743, %r2744}, {%r2865, %r2866, %r2867, %r2868};
	wmma.mma.sync.aligned.row.row.m16n16k16.f16.f16 {%r2873, %r2874, %r2875, %r2876}, {%r2649, %r2650, %r2651, %r2652, %r2653, %r2654, %r2655, %r2656}, {%r2681, %r2682, %r2683, %r2684, %r2685, %r2686, %r2687, %r2688}, {%r2557, %r2558, %r2559, %r2560};
	wmma.mma.sync.aligned.row.row.m16n16k16.f16.f16 {%r2877, %r2878, %r2879, %r2880}, {%r2657, %r2658, %r2659, %r2660, %r2661, %r2662, %r2663, %r2664}, {%r2713, %r2714, %r2715, %r2716, %r2717, %r2718, %r2719, %r2720}, {%r2873, %r2874, %r2875, %r2876};
	wmma.mma.sync.aligned.row.row.m16n16k16.f16.f16 {%r2881, %r2882, %r2883, %r2884}, {%r2649, %r2650, %r2651, %r2652, %r2653, %r2654, %r2655, %r2656}, {%r2689, %r2690, %r2691, %r2692, %r2693, %r2694, %r2695, %r2696}, {%r2565, %r2566, %r2567, %r2568};
	wmma.mma.sync.aligned.row.row.m16n16k16.f16.f16 {%r2885, %r2886, %r2887, %r2888}, {%r2657, %r2658, %r2659, %r2660, %r2661, %r2662, %r2663, %r2664}, {%r2721, %r2722, %r2723, %r2724, %r2725, %r2726, %r2727, %r2728}, {%r2881, %r2882, %r2883, %r2884};
	wmma.mma.sync.aligned.row.row.m16n16k16.f16.f16 {%r2889, %r2890, %r2891, %r2892}, {%r2649, %r2650, %r2651, %r2652, %r2653, %r2654, %r2655, %r2656}, {%r2697, %r2698, %r2699, %r2700, %r2701, %r2702, %r2703, %r2704}, {%r2573, %r2574, %r2575, %r2576};
	wmma.mma.sync.aligned.row.row.m16n16k16.f16.f16 {%r2893, %r2894, %r2895, %r2896}, {%r2657, %r2658, %r2659, %r2660, %r2661, %r2662, %r2663, %r2664}, {%r2729, %r2730, %r2731, %r2732, %r2733, %r2734, %r2735, %r2736}, {%r2889, %r2890, %r2891, %r2892};
	wmma.mma.sync.aligned.row.row.m16n16k16.f16.f16 {%r2897, %r2898, %r2899, %r2900}, {%r2649, %r2650, %r2651, %r2652, %r2653, %r2654, %r2655, %r2656}, {%r2705, %r2706, %r2707, %r2708, %r2709, %r2710, %r2711, %r2712}, {%r2581, %r2582, %r2583, %r2584};
	wmma.mma.sync.aligned.row.row.m16n16k16.f16.f16 {%r2901, %r2902, %r2903, %r2904}, {%r2657, %r2658, %r2659, %r2660, %r2661, %r2662, %r2663, %r2664}, {%r2737, %r2738, %r2739, %r2740, %r2741, %r2742, %r2743, %r2744}, {%r2897, %r2898, %r2899, %r2900};
	wmma.mma.sync.aligned.row.row.m16n16k16.f16.f16 {%r2905, %r2906, %r2907, %r2908}, {%r2665, %r2666, %r2667, %r2668, %r2669, %r2670, %r2671, %r2672}, {%r2681, %r2682, %r2683, %r2684, %r2685, %r2686, %r2687, %r2688}, {%r2589, %r2590, %r2591, %r2592};
	wmma.mma.sync.aligned.row.row.m16n16k16.f16.f16 {%r2909, %r2910, %r2911, %r2912}, {%r2673, %r2674, %r2675, %r2676, %r2677, %r2678, %r2679, %r2680}, {%r2713, %r2714, %r2715, %r2716, %r2717, %r2718, %r2719, %r2720}, {%r2905, %r2906, %r2907, %r2908};
	wmma.mma.sync.aligned.row.row.m16n16k16.f16.f16 {%r2913, %r2914, %r2915, %r2916}, {%r2665, %r2666, %r2667, %r2668, %r2669, %r2670, %r2671, %r2672}, {%r2689, %r2690, %r2691, %r2692, %r2693, %r2694, %r2695, %r2696}, {%r2597, %r2598, %r2599, %r2600};
	wmma.mma.sync.aligned.row.row.m16n16k16.f16.f16 {%r2917, %r2918, %r2919, %r2920}, {%r2673, %r2674, %r2675, %r2676, %r2677, %r2678, %r2679, %r2680}, {%r2721, %r2722, %r2723, %r2724, %r2725, %r2726, %r2727, %r2728}, {%r2913, %r2914, %r2915, %r2916};
	wmma.mma.sync.aligned.row.row.m16n16k16.f16.f16 {%r2921, %r2922, %r2923, %r2924}, {%r2665, %r2666, %r2667, %r2668, %r2669, %r2670, %r2671, %r2672}, {%r2697, %r2698, %r2699, %r2700, %r2701, %r2702, %r2703, %r2704}, {%r2605, %r2606, %r2607, %r2608};
	wmma.mma.sync.aligned.row.row.m16n16k16.f16.f16 {%r2925, %r2926, %r2927, %r2928}, {%r2673, %r2674, %r2675, %r2676, %r2677, %r2678, %r2679, %r2680}, {%r2729, %r2730, %r2731, %r2732, %r2733, %r2734, %r2735, %r2736}, {%r2921, %r2922, %r2923, %r2924};
	wmma.mma.sync.aligned.row.row.m16n16k16.f16.f16 {%r2929, %r2930, %r2931, %r2932}, {%r2665, %r2666, %r2667, %r2668, %r2669, %r2670, %r2671, %r2672}, {%r2705, %r2706, %r2707, %r2708, %r2709, %r2710, %r2711, %r2712}, {%r2613, %r2614, %r2615, %r2616};
	wmma.mma.sync.aligned.row.row.m16n16k16.f16.f16 {%r2933, %r2934, %r2935, %r2936}, {%r2673, %r2674, %r2675, %r2676, %r2677, %r2678, %r2679, %r2680}, {%r2737, %r2738, %r2739, %r2740, %r2741, %r2742, %r2743, %r2744}, {%r2929, %r2930, %r2931, %r2932};
	bar.sync 	0;
	ld.global.nc.v4.f32 	{%f217, %f218, %f219, %f220}, [%rd15+576];
	st.shared.v4.f32 	[%r10], {%f217, %f218, %f219, %f220};
	ld.global.nc.v4.f32 	{%f221, %f222, %f223, %f224}, [%rd15+131648];
	st.shared.v4.f32 	[%r10+5120], {%f221, %f222, %f223, %f224};
	ld.global.nc.v4.f32 	{%f225, %f226, %f227, %f228}, [%rd20+589824];
	st.shared.v4.f32 	[%r20], {%f225, %f226, %f227, %f228};
	ld.global.nc.v4.f32 	{%f229, %f230, %f231, %f232}, [%rd20+589952];
	st.shared.v4.f32 	[%r20+128], {%f229, %f230, %f231, %f232};
	ld.global.nc.v4.f32 	{%f233, %f234, %f235, %f236}, [%rd20+590080];
	st.shared.v4.f32 	[%r20+256], {%f233, %f234, %f235, %f236};
	ld.global.nc.v4.f32 	{%f237, %f238, %f239, %f240}, [%rd20+590208];
	st.shared.v4.f32 	[%r20+384], {%f237, %f238, %f239, %f240};
	bar.sync 	0;
	wmma.load.a.sync.aligned.row.m16n16k16.shared.f16 	{%r2937, %r2938, %r2939, %r2940, %r2941, %r2942, %r2943, %r2944}, [%r29], %r30;
	wmma.load.a.sync.aligned.row.m16n16k16.shared.f16 	{%r2945, %r2946, %r2947, %r2948, %r2949, %r2950, %r2951, %r2952}, [%r39], %r30;
	wmma.load.a.sync.aligned.row.m16n16k16.shared.f16 	{%r2953, %r2954, %r2955, %r2956, %r2957, %r2958, %r2959, %r2960}, [%r48], %r30;
	wmma.load.a.sync.aligned.row.m16n16k16.shared.f16 	{%r2961, %r2962, %r2963, %r2964, %r2965, %r2966, %r2967, %r2968}, [%r57], %r30;
	wmma.load.a.sync.aligned.row.m16n16k16.shared.f16 	{%r2969, %r2970, %r2971, %r2972, %r2973, %r2974, %r2975, %r2976}, [%r66], %r30;
	wmma.load.a.sync.aligned.row.m16n16k16.shared.f16 	{%r2977, %r2978, %r2979, %r2980, %r2981, %r2982, %r2983, %r2984}, [%r75], %r30;
	wmma.load.a.sync.aligned.row.m16n16k16.shared.f16 	{%r2985, %r2986, %r2987, %r2988, %r2989, %r2990, %r2991, %r2992}, [%r84], %r30;
	wmma.load.a.sync.aligned.row.m16n16k16.shared.f16 	{%r2993, %r2994, %r2995, %r2996, %r2997, %r2998, %r2999, %r3000}, [%r93], %r30;
	wmma.load.b.sync.aligned.row.m16n16k16.shared.f16 	{%r3001, %r3002, %r3003, %r3004, %r3005, %r3006, %r3007, %r3008}, [%r104], %r105;
	wmma.load.b.sync.aligned.row.m16n16k16.shared.f16 	{%r3009, %r3010, %r3011, %r3012, %r3013, %r3014, %r3015, %r3016}, [%r114], %r105;
	wmma.load.b.sync.aligned.row.m16n16k16.shared.f16 	{%r3017, %r3018, %r3019, %r3020, %r3021, %r3022, %r3023, %r3024}, [%r123], %r105;
	wmma.load.b.sync.aligned.row.m16n16k16.shared.f16 	{%r3025, %r3026, %r3027, %r3028, %r3029, %r3030, %r3031, %r3032}, [%r132], %r105;
	wmma.load.b.sync.aligned.row.m16n16k16.shared.f16 	{%r3033, %r3034, %r3035, %r3036, %r3037, %r3038, %r3039, %r3040}, [%r141], %r105;
	wmma.load.b.sync.aligned.row.m16n16k16.shared.f16 	{%r3041, %r3042, %r3043, %r3044, %r3045, %r3046, %r3047, %r3048}, [%r150], %r105;
	wmma.load.b.sync.aligned.row.m16n16k16.shared.f16 	{%r3049, %r3050, %r3051, %r3052, %r3053, %r3054, %r3055, %r3056}, [%r159], %r105;
	wmma.load.b.sync.aligned.row.m16n16k16.shared.f16 	{%r3057, %r3058, %r3059, %r3060, %r3061, %r3062, %r3063, %r3064}, [%r168], %r105;
	wmma.load.b.sync.aligned.row.m16n16k16.shared.f16 	{%r3065, %r3066, %r3067, %r3068, %r3069, %r3070, %r3071, %r3072}, [%r177], %r105;
	wmma.load.b.sync.aligned.row.m16n16k16.shared.f16 	{%r3073, %r3074, %r3075, %r3076, %r3077, %r3078, %r3079, %r3080}, [%r186], %r105;
	wmma.load.b.sync.aligned.row.m16n16k16.shared.f16 	{%r3081, %r3082, %r3083, %r3084, %r3085, %r3086, %r3087, %r3088}, [%r195], %r105;
	wmma.load.b.sync.aligned.row.m16n16k16.shared.f16 	{%r3089, %r3090, %r3091, %r3092, %r3093, %r3094, %r3095, %r3096}, [%r204], %r105;
	wmma.load.b.sync.aligned.row.m16n16k16.shared.f16 	{%r3097, %r3098, %r3099, %r3100, %r3101, %r3102, %r3103, %r3104}, [%r213], %r105;
	wmma.load.b.sync.aligned.row.m16n16k16.shared.f16 	{%r3105, %r3106, %r3107, %r3108, %r3109, %r3110, %r3111, %r3112}, [%r222], %r105;
	wmma.load.b.sync.aligned.row.m16n16k16.shared.f16 	{%r3113, %r3114, %r3115, %r3116, %r3117, %r3118, %r3119, %r3120}, [%r231], %r105;
	wmma.load.b.sync.aligned.row.m16n16k16.shared.f16 	{%r3121, %r3122, %r3123, %r3124, %r3125, %r3126, %r3127, %r3128}, [%r240], %r105;
	wmma.mma.sync.aligned.row.row.m16n16k16.f16.f16 {%r3129, %r3130, %r3131, %r3132}, {%r2937, %r2938, %r2939, %r2940, %r2941, %r2942, %r2943, %r2944}, {%r3001, %r3002, %r3003, %r3004, %r3005, %r3006, %r3007, %r3008}, {%r2813, %r2814, %r2815, %r2816};
	wmma.mma.sync.aligned.row.row.m16n16k16.f16.f16 {%r3133, %r3134, %r3135, %r3136}, {%r2945, %r2946, %r2947, %r2948, %r2949, %r2950, %r2951, %r2952}, {%r3033, %r3034, %r3035, %r3036, %r3037, %r3038, %r3039, %r3040}, {%r3129, %r3130, %r3131, %r3132};
	wmma.mma.sync.aligned.row.row.m16n16k16.f16.f16 {%r3137, %r3138, %r3139, %r3140}, {%r2937, %r2938, %r2939, %r2940, %r2941, %r2942, %r2943, %r2944}, {%r3009, %r3010, %r3011, %r3012, %r3013, %r3014, %r3015, %r3016}, {%r2821, %r2822, %r2823, %r2824};
	wmma.mma.sync.aligned.row.row.m16n16k16.f16.f16 {%r3141, %r3142, %r3143, %r3144}, {%r2945, %r2946, %r2947, %r2948, %r2949, %r2950, %r2951, %r2952}, {%r3041, %r3042, %r3043, %r3044, %r3045, %r3046, %r3047, %r3048}, {%r3137, %r3138, %r3139, %r3140};
	wmma.mma.sync.aligned.row.row.m16n16k16.f16.f16 {%r3145, %r3146, %r3147, %r3148}, {%r2937, %r2938, %r2939, %r2940, %r2941, %r2942, %r2943, %r2944}, {%r3017, %r3018, %r3019, %r3020, %r3021, %r3022, %r3023, %r3024}, {%r2829, %r2830, %r2831, %r2832};
	wmma.mma.sync.aligned.row.row.m16n16k16.f16.f16 {%r3149, %r3150, %r3151, %r3152}, {%r2945, %r2946, %r2947, %r2948, %r2949, %r2950, %r2951, %r2952}, {%r3049, %r3050, %r3051, %r3052, %r3053, %r3054, %r3055, %r3056}, {%r3145, %r3146, %r3147, %r3148};
	wmma.mma.sync.aligned.row.row.m16n16k16.f16.f16 {%r3153, %r3154, %r3155, %r3156}, {%r2937, %r2938, %r2939, %r2940, %r2941, %r2942, %r2943, %r2944}, {%r3025, %r3026, %r3027, %r3028, %r3029, %r3030, %r3031, %r3032}, {%r2837, %r2838, %r2839, %r2840};
	wmma.mma.sync.aligned.row.row.m16n16k16.f16.f16 {%r3157, %r3158, %r3159, %r3160}, {%r2945, %r2946, %r2947, %r2948, %r2949, %r2950, %r2951, %r2952}, {%r3057, %r3058, %r3059, %r3060, %r3061, %r3062, %r3063, %r3064}, {%r3153, %r3154, %r3155, %r3156};
	wmma.mma.sync.aligned.row.row.m16n16k16.f16.f16 {%r3161, %r3162, %r3163, %r3164}, {%r2953, %r2954, %r2955, %r2956, %r2957, %r2958, %r2959, %r2960}, {%r3001, %r3002, %r3003, %r3004, %r3005, %r3006, %r3007, %r3008}, {%r2845, %r2846, %r2847, %r2848};
	wmma.mma.sync.aligned.row.row.m16n16k16.f16.f16 {%r3165, %r3166, %r3167, %r3168}, {%r2961, %r2962, %r2963, %r2964, %r2965, %r2966, %r2967, %r2968}, {%r3033, %r3034, %r3035, %r3036, %r3037, %r3038, %r3039, %r3040}, {%r3161, %r3162, %r3163, %r3164};
	wmma.mma.sync.aligned.row.row.m16n16k16.f16.f16 {%r3169, %r3170, %r3171, %r3172}, {%r2953, %r2954, %r2955, %r2956, %r2957, %r2958, %r2959, %r2960}, {%r3009, %r3010, %r3011, %r3012, %r3013, %r3014, %r3015, %r3016}, {%r2853, %r2854, %r2855, %r2856};
	wmma.mma.sync.aligned.row.row.m16n16k16.f16.f16 {%r3173, %r3174, %r3175, %r3176}, {%r2961, %r2962, %r2963, %r2964, %r2965, %r2966, %r2967, %r2968}, {%r3041, %r3042, %r3043, %r3044, %r3045, %r3046, %r3047, %r3048}, {%r3169, %r3170, %r3171, %r3172};
	wmma.mma.sync.aligned.row.row.m16n16k16.f16.f16 {%r3177, %r3178, %r3179, %r3180}, {%r2953, %r2954, %r2955, %r2956, %r2957, %r2958, %r2959, %r2960}, {%r3017, %r3018, %r3019, %r3020, %r3021, %r3022, %r3023, %r3024}, {%r2861, %r2862, %r2863, %r2864};
	wmma.mma.sync.aligned.row.row.m16n16k16.f16.f16 {%r3181, %r3182, %r3183, %r3184}, {%r2961, %r2962, %r2963, %r2964, %r2965, %r2966, %r2967, %r2968}, {%r3049, %r3050, %r3051, %r3052, %r3053, %r3054, %r3055, %r3056}, {%r3177, %r3178, %r3179, %r3180};
	wmma.mma.sync.aligned.row.row.m16n16k16.f16.f16 {%r3185, %r3186, %r3187, %r3188}, {%r2953, %r2954, %r2955, %r2956, %r2957, %r2958, %r2959, %r2960}, {%r3025, %r3026, %r3027, %r3028, %r3029, %r3030, %r3031, %r3032}, {%r2869, %r2870, %r2871, %r2872};
	wmma.mma.sync.aligned.row.row.m16n16k16.f16.f16 {%r3189, %r3190, %r3191, %r3192}, {%r2961, %r2962, %r2963, %r2964, %r2965, %r2966, %r2967, %r2968}, {%r3057, %r3058, %r3059, %r3060, %r3061, %r3062, %r3063, %r3064}, {%r3185, %r3186, %r3187, %r3188};
	wmma.mma.sync.aligned.row.row.m16n16k16.f16.f16 {%r3193, %r3194, %r3195, %r3196}, {%r2969, %r2970, %r2971, %r2972, %r2973, %r2974, %r2975, %r2976}, {%r3001, %r3002, %r3003, %r3004, %r3005, %r3006, %r3007, %r3008}, {%r2877, %r2878, %r2879, %r2880};
	wmma.mma.sync.aligned.row.row.m16n16k16.f16.f16 {%r3197, %r3198, %r3199, %r3200}, {%r2977, %r2978, %r2979, %r2980, %r2981, %r2982, %r2983, %r2984}, {%r3033, %r3034, %r3035, %r3036, %r3037, %r3038, %r3039, %r3040}, {%r3193, %r3194, %r3195, %r3196};
	wmma.mma.sync.aligned.row.row.m16n16k16.f16.f16 {%r3201, %r3202, %r3203, %r3204}, {%r2969, %r2970, %r2971, %r2972, %r2973, %r2974, %r2975, %r2976}, {%r3009, %r3010, %r3011, %r3012, %r3013, %r3014, %r3015, %r3016}, {%r2885, %r2886, %r2887, %r2888};
	wmma.mma.sync.aligned.row.row.m16n16k16.f16.f16 {%r3205, %r3206, %r3207, %r3208}, {%r2977, %r2978, %r2979, %r2980, %r2981, %r2982, %r2983, %r2984}, {%r3041, %r3042, %r3043, %r3044, %r3045, %r3046, %r3047, %r3048}, {%r3201, %r3202, %r3203, %r3204};
	wmma.mma.sync.aligned.row.row.m16n16k16.f16.f16 {%r3209, %r3210, %r3211, %r3212}, {%r2969, %r2970, %r2971, %r2972, %r2973, %r2974, %r2975, %r2976}, {%r3017, %r3018, %r3019, %r3020, %r3021, %r3022, %r3023, %r3024}, {%r2893, %r2894, %r2895, %r2896};
	wmma.mma.sync.aligned.row.row.m16n16k16.f16.f16 {%r3213, %r3214, %r3215, %r3216}, {%r2977, %r2978, %r2979, %r2980, %r2981, %r2982, %r2983, %r2984}, {%r3049, %r3050, %r3051, %r3052, %r3053, %r3054, %r3055, %r3056}, {%r3209, %r3210, %r3211, %r3212};
	wmma.mma.sync.aligned.row.row.m16n16k16.f16.f16 {%r3217, %r3218, %r3219, %r3220}, {%r2969, %r2970, %r2971, %r2972, %r2973, %r2974, %r2975, %r2976}, {%r3025, %r3026, %r3027, %r3028, %r3029, %r3030, %r3031, %r3032}, {%r2901, %r2902, %r2903, %r2904};
	wmma.mma.sync.aligned.row.row.m16n16k16.f16.f16 {%r3221, %r3222, %r3223, %r3224}, {%r2977, %r2978, %r2979, %r2980, %r2981, %r2982, %r2983, %r2984}, {%r3057, %r3058, %r3059, %r3060, %r3061, %r3062, %r3063, %r3064}, {%r3217, %r3218, %r3219, %r3220};
	wmma.mma.sync.aligned.row.row.m16n16k16.f16.f16 {%r3225, %r3226, %r3227, %r3228}, {%r2985, %r2986, %r2987, %r2988, %r2989, %r2990, %r2991, %r2992}, {%r3001, %r3002, %r3003, %r3004, %r3005, %r3006, %r3007, %r3008}, {%r2909, %r2910, %r2911, %r2912};
	wmma.mma.sync.aligned.row.row.m16n16k16.f16.f16 {%r3229, %r3230, %r3231, %r3232}, {%r2993, %r2994, %r2995, %r2996, %r2997, %r2998, %r2999, %r3000}, {%r3033, %r3034, %r3035, %r3036, %r3037, %r3038, %r3039, %r3040}, {%r3225, %r3226, %r3227, %r3228};
	wmma.mma.sync.aligned.row.row.m16n16k16.f16.f16 {%r3233, %r3234, %r3235, %r3236}, {%r2985, %r2986, %r2987, %r2988, %r2989, %r2990, %r2991, %r2992}, {%r3009, %r3010, %r3011, %r3012, %r3013, %r3014, %r3015, %r3016}, {%r2917, %r2918, %r2919, %r2920};
	wmma.mma.sync.aligned.row.row.m16n16k16.f16.f16 {%r3237, %r3238, %r3239, %r3240}, {%r2993, %r2994, %r2995, %r2996, %r2997, %r2998, %r2999, %r3000}, {%r3041, %r3042, %r3043, %r3044, %r3045, %r3046, %r3047, %r3048}, {%r3233, %r3234, %r3235, %r3236};
	wmma.mma.sync.aligned.row.row.m16n16k16.f16.f16 {%r3241, %r3242, %r3243, %r3244}, {%r2985, %r2986, %r2987, %r2988, %r2989, %r2990, %r2991, %r2992}, {%r3017, %r3018, %r3019, %r3020, %r3021, %r3022, %r3023, %r3024}, {%r2925, %r2926, %r2927, %r2928};
	wmma.mma.sync.aligned.row.row.m16n16k16.f16.f16 {%r3245, %r3246, %r3247, %r3248}, {%r2993, %r2994, %r2995, %r2996, %r2997, %r2998, %r2999, %r3000}, {%r3049, %r3050, %r3051, %r3052, %r3053, %r3054, %r3055, %r3056}, {%r3241, %r3242, %r3243, %r3244};
	wmma.mma.sync.aligned.row.row.m16n16k16.f16.f16 {%r3249, %r3250, %r3251, %r3252}, {%r2985, %r2986, %r2987, %r2988, %r2989, %r2990, %r2991, %r2992}, {%r3025, %r3026, %r3027, %r3028, %r3029, %r3030, %r3031, %r3032}, {%r2933, %r2934, %r2935, %r2936};
	wmma.mma.sync.aligned.row.row.m16n16k16.f16.f16 {%r3253, %r3254, %r3255, %r3256}, {%r2993, %r2994, %r2995, %r2996, %r2997, %r2998, %r2999, %r3000}, {%r3057, %r3058, %r3059, %r3060, %r3061, %r3062, %r3063, %r3064}, {%r3249, %r3250, %r3251, %r3252};
	bar.sync 	0;
	ld.global.nc.v4.f32 	{%f241, %f242, %f243, %f244}, [%rd15+640];
	st.shared.v4.f32 	[%r10], {%f241, %f242, %f243, %f244};
	ld.global.nc.v4.f32 	{%f245, %f246, %f247, %f248}, [%rd15+131712];
	st.shared.v4.f32 	[%r10+5120], {%f245, %f246, %f247, %f248};
	ld.global.nc.v4.f32 	{%f249, %f250, %f251, %f252}, [%rd20+655360];
	st.shared.v4.f32 	[%r20], {%f249, %f250, %f251, %f252};
	ld.global.nc.v4.f32 	{%f253, %f254, %f255, %f256}, [%rd20+655488];
	st.shared.v4.f32 	[%r20+128], {%f253, %f254, %f255, %f256};
	ld.global.nc.v4.f32 	{%f257, %f258, %f259, %f260}, [%rd20+655616];
	st.shared.v4.f32 	[%r20+256], {%f257, %f258, %f259, %f260};
	ld.global.nc.v4.f32 	{%f261, %f262, %f263, %f264}, [%rd20+655744];
	st.shared.v4.f32 	[%r20+384], {%f261, %f262, %f263, %f264};
	bar.sync 	0;
	wmma.load.a.sync.aligned.row.m16n16k16.shared.f16 	{%r3257, %r3258, %r3259, %r3260, %r3261, %r3262, %r3263, %r3264}, [%r29], %r30;
	wmma.load.a.sync.aligned.row.m16n16k16.shared.f16 	{%r3265, %r3266, %r3267, %r3268, %r3269, %r3270, %r3271, %r3272}, [%r39], %r30;
	wmma.load.a.sync.aligned.row.m16n16k16.shared.f16 	{%r3273, %r3274, %r3275, %r3276, %r3277, %r3278, %r3279, %r3280}, [%r48], %r30;
	wmma.load.a.sync.aligned.row.m16n16k16.shared.f16 	{%r3281, %r3282, %r3283, %r3284, %r3285, %r3286, %r3287, %r3288}, [%r57], %r30;
	wmma.load.a.sync.aligned.row.m16n16k16.shared.f16 	{%r3289, %r3290, %r3291, %r3292, %r3293, %r3294, %r3295, %r3296}, [%r66], %r30;
	wmma.load.a.sync.aligned.row.m16n16k16.shared.f16 	{%r3297, %r3298, %r3299, %r3300, %r3301, %r3302, %r3303, %r3304}, [%r75], %r30;
	wmma.load.a.sync.aligned.row.m16n16k16.shared.f16 	{%r3305, %r3306, %r3307, %r3308, %r3309, %r3310, %r3311, %r3312}, [%r84], %r30;
	wmma.load.a.sync.aligned.row.m16n16k16.shared.f16 	{%r3313, %r3314, %r3315, %r3316, %r3317, %r3318, %r3319, %r3320}, [%r93], %r30;
	wmma.load.b.sync.aligned.row.m16n16k16.shared.f16 	{%r3321, %r3322, %r3323, %r3324, %r3325, %r3326, %r3327, %r3328}, [%r104], %r105;
	wmma.load.b.sync.aligned.row.m16n16k16.shared.f16 	{%r3329, %r3330, %r3331, %r3332, %r3333, %r3334, %r3335, %r3336}, [%r114], %r105;
	wmma.load.b.sync.aligned.row.m16n16k16.shared.f16 	{%r3337, %r3338, %r3339, %r3340, %r3341, %r3342, %r3343, %r3344}, [%r123], %r105;
	wmma.load.b.sync.aligned.row.m16n16k16.shared.f16 	{%r3345, %r3346, %r3347, %r3348, %r3349, %r3350, %r3351, %r3352}, [%r132], %r105;
	wmma.load.b.sync.aligned.row.m16n16k16.shared.f16 	{%r3353, %r3354, %r3355, %r3356, %r3357, %r3358, %r3359, %r3360}, [%r141], %r105;
	wmma.load.b.sync.aligned.row.m16n16k16.shared.f16 	{%r3361, %r3362, %r3363, %r3364, %r3365, %r3366, %r3367, %r3368}, [%r150], %r105;
	wmma.load.b.sync.aligned.row.m16n16k16.shared.f16 	{%r3369, %r3370, %r3371, %r3372, %r3373, %r3374, %r3375, %r3376}, [%r159], %r105;
	wmma.load.b.sync.aligned.row.m16n16k16.shared.f16 	{%r3377, %r3378, %r3379, %r3380, %r3381, %r3382, %r3383, %r3384}, [%r168], %r105;
	wmma.load.b.sync.aligned.row.m16n16k16.shared.f16 	{%r3385, %r3386, %r3387, %r3388, %r3389, %r3390, %r3391, %r3392}, [%r177], %r105;
	wmma.load.b.sync.aligned.row.m16n16k16.shared.f16 	{%r3393, %r3394, %r3395, %r3396, %r3397, %r3398, %r3399, %r3400}, [%r186], %r105;
	wmma.load.b.sync.aligned.row.m16n16k16.shared.f16 	{%r3401, %r3402, %r3403, %r3404, %r3405, %r3406, %r3407, %r3408}, [%r195], %r105;
	wmma.load.b.sync.aligned.row.m16n16k16.shared.f16 	{%r3409, %r3410, %r3411, %r3412, %r3413, %r3414, %r3415, %r3416}, [%r204], %r105;
	wmma.load.b.sync.aligned.row.m16n16k16.shared.f16 	{%r3417, %r3418, %r3419, %r3420, %r3421, %r3422, %r3423, %r3424}, [%r213], %r105;
	wmma.load.b.sync.aligned.row.m16n16k16.shared.f16 	{%r3425, %r3426, %r3427, %r3428, %r3429, %r3430, %r3431, %r3432}, [%r222], %r105;
	wmma.load.b.sync.aligned.row.m16n16k16.shared.f16 	{%r3433, %r3434, %r3435, %r3436, %r3437, %r3438, %r3439, %r3440}, [%r231], %r105;
	wmma.load.b.sync.aligned.row.m16n16k16.shared.f16 	{%r3441, %r3442, %r3443, %r3444, %r3445, %r3446, %r3447, %r3448}, [%r240], %r105;
	wmma.mma.sync.aligned.row.row.m16n16k16.f16.f16 {%r3449, %r3450, %r3451, %r3452}, {%r3257, %r3258, %r3259, %r3260, %r3261, %r3262, %r3263, %r3264}, {%r3321, %r3322, %r3323, %r3324, %r3325, %r3326, %r3327, %r3328}, {%r3133, %r3134, %r3135, %r3136};
	wmma.mma.sync.aligned.row.row.m16n16k16.f16.f16 {%r3453, %r3454, %r3455, %r3456}, {%r3265, %r3266, %r3267, %r3268, %r3269, %r3270, %r3271, %r3272}, {%r3353, %r3354, %r3355, %r3356, %r3357, %r3358, %r3359, %r3360}, {%r3449, %r3450, %r3451, %r3452};
	wmma.mma.sync.aligned.row.row.m16n16k16.f16.f16 {%r3457, %r3458, %r3459, %r3460}, {%r3257, %r3258, %r3259, %r3260, %r3261, %r3262, %r3263, %r3264}, {%r3329, %r3330, %r3331, %r3332, %r3333, %r3334, %r3335, %r3336}, {%r3141, %r3142, %r3143, %r3144};
	wmma.mma.sync.aligned.row.row.m16n16k16.f16.f16 {%r3461, %r3462, %r3463, %r3464}, {%r3265, %r3266, %r3267, %r3268, %r3269, %r3270, %r3271, %r3272}, {%r3361, %r3362, %r3363, %r3364, %r3365, %r3366, %r3367, %r3368}, {%r3457, %r3458, %r3459, %r3460};
	wmma.mma.sync.aligned.row.row.m16n16k16.f16.f16 {%r3465, %r3466, %r3467, %r3468}, {%r3257, %r3258, %r3259, %r3260, %r3261, %r3262, %r3263, %r3264}, {%r3337, %r3338, %r3339, %r3340, %r3341, %r3342, %r3343, %r3344}, {%r3149, %r3150, %r3151, %r3152};
	wmma.mma.sync.aligned.row.row.m16n16k16.f16.f16 {%r3469, %r3470, %r3471, %r3472}, {%r3265, %r3266, %r3267, %r3268, %r3269, %r3270, %r3271, %r3272}, {%r3369, %r3370, %r3371, %r3372, %r3373, %r3374, %r3375, %r3376}, {%r3465, %r3466, %r3467, %r3468};
	wmma.mma.sync.aligned.row.row.m16n16k16.f16.f16 {%r3473, %r3474, %r3475, %r3476}, {%r3257, %r3258, %r3259, %r3260, %r3261, %r3262, %r3263, %r3264}, {%r3345, %r3346, %r3347, %r3348, %r3349, %r3350, %r3351, %r3352}, {%r3157, %r3158, %r3159, %r3160};
	wmma.mma.sync.aligned.row.row.m16n16k16.f16.f16 {%r3477, %r3478, %r3479, %r3480}, {%r3265, %r3266, %r3267, %r3268, %r3269, %r3270, %r3271, %r3272}, {%r3377, %r3378, %r3379, %r3380, %r3381, %r3382, %r3383, %r3384}, {%r3473, %r3474, %r3475, %r3476};
	wmma.mma.sync.aligned.row.row.m16n16k16.f16.f16 {%r3481, %r3482, %r3483, %r3484}, {%r3273, %r3274, %r3275, %r3276, %r3277, %r3278, %r3279, %r3280}, {%r3321, %r3322, %r3323, %r3324, %r3325, %r3326, %r3327, %r3328}, {%r3165, %r3166, %r3167, %r3168};
	wmma.mma.sync.aligned.row.row.m16n16k16.f16.f16 {%r3485, %r3486, %r3487, %r3488}, {%r3281, %r3282, %r3283, %r3284, %r3285, %r3286, %r3287, %r3288}, {%r3353, %r3354, %r3355, %r3356, %r3357, %r3358, %r3359, %r3360}, {%r3481, %r3482, %r3483, %r3484};
	wmma.mma.sync.aligned.row.row.m16n16k16.f16.f16 {%r3489, %r3490, %r3491, %r3492}, {%r3273, %r3274, %r3275, %r3276, %r3277, %r3278, %r3279, %r3280}, {%r3329, %r3330, %r3331, %r3332, %r3333, %r3334, %r3335, %r3336}, {%r3173, %r3174, %r3175, %r3176};
	wmma.mma.sync.aligned.row.row.m16n16k16.f16.f16 {%r3493, %r3494, %r3495, %r3496}, {%r3281, %r3282, %r3283, %r3284, %r3285, %r3286, %r3287, %r3288}, {%r3361, %r3362, %r3363, %r3364, %r3365, %r3366, %r3367, %r3368}, {%r3489, %r3490, %r3491, %r3492};
	wmma.mma.sync.aligned.row.row.m16n16k16.f16.f16 {%r3497, %r3498, %r3499, %r3500}, {%r3273, %r3274, %r3275, %r3276, %r3277, %r3278, %r3279, %r3280}, {%r3337, %r3338, %r3339, %r3340, %r3341, %r3342, %r3343, %r3344}, {%r3181, %r3182, %r3183, %r3184};
	wmma.mma.sync.aligned.row.row.m16n16k16.f16.f16 {%r3501, %r3502, %r3503, %r3504}, {%r3281, %r3282, %r3283, %r3284, %r3285, %r3286, %r3287, %r3288}, {%r3369, %r3370, %r3371, %r3372, %r3373, %r3374, %r3375, %r3376}, {%r3497, %r3498, %r3499, %r3500};
	wmma.mma.sync.aligned.row.row.m16n16k16.f16.f16 {%r3505, %r3506, %r3507, %r3508}, {%r3273, %r3274, %r3275, %r3276, %r3277, %r3278, %r3279, %r3280}, {%r3345, %r3346, %r3347, %r3348, %r3349, %r3350, %r3351, %r3352}, {%r3189, %r3190, %r3191, %r3192};
	wmma.mma.sync.aligned.row.row.m16n16k16.f16.f16 {%r3509, %r3510, %r3511, %r3512}, {%r3281, %r3282, %r3283, %r3284, %r3285, %r3286, %r3287, %r3288}, {%r3377, %r3378, %r3379, %r3380, %r3381, %r3382, %r3383, %r3384}, {%r3505, %r3506, %r3507, %r3508};
	wmma.mma.sync.aligned.row.row.m16n16k16.f16.f16 {%r3513, %r3514, %r3515, %r3516}, {%r3289, %r3290, %r3291, %r3292, %r3293, %r3294, %r3295, %r3296}, {%r3321, %r3322, %r3323, %r3324, %r3325, %r3326, %r3327, %r3328}, {%r3197, %r3198, %r3199, %r3200};
	wmma.mma.sync.aligned.row.row.m16n16k16.f16.f16 {%r3517, %r3518, %r3519, %r3520}, {%r3297, %r3298, %r3299, %r3300, %r3301, %r3302, %r3303, %r3304}, {%r3353, %r3354, %r3355, %r3356, %r3357, %r3358, %r3359, %r3360}, {%r3513, %r3514, %r3515, %r3516};
	wmma.mma.sync.aligned.row.row.m16n16k16.f16.f16 {%r3521, %r3522, %r3523, %r3524}, {%r3289, %r3290, %r3291, %r3292, %r3293, %r3294, %r3295, %r3296}, {%r3329, %r3330, %r3331, %r3332, %r3333, %r3334, %r3335, %r3336}, {%r3205, %r3206, %r3207, %r3208};
	wmma.mma.sync.aligned.row.row.m16n16k16.f16.f16 {%r3525, %r3526, %r3527, %r3528}, {%r3297, %r3298, %r3299, %r3300, %r3301, %r3302, %r3303, %r3304}, {%r3361, %r3362, %r3363, %r3364, %r3365, %r3366, %r3367, %r3368}, {%r3521, %r3522, %r3523, %r3524};
	wmma.mma.sync.aligned.row.row.m16n16k16.f16.f16 {%r3529, %r3530, %r3531, %r3532}, {%r3289, %r3290, %r3291, %r3292, %r3293, %r3294, %r3295, %r3296}, {%r3337, %r3338, %r3339, %r3340, %r3341, %r3342, %r3343, %r3344}, {%r3213, %r3214, %r3215, %r3216};
	wmma.mma.sync.aligned.row.row.m16n16k16.f16.f16 {%r3533, %r3534, %r3535, %r3536}, {%r3297, %r3298, %r3299, %r3300, %r3301, %r3302, %r3303, %r3304}, {%r3369, %r3370, %r3371, %r3372, %r3373, %r3374, %r3375, %r3376}, {%r3529, %r3530, %r3531, %r3532};
	wmma.mma.sync.aligned.row.row.m16n16k16.f16.f16 {%r3537, %r3538, %r3539, %r3540}, {%r3289, %r3290, %r3291, %r3292, %r3293, %r3294, %r3295, %r3296}, {%r3345, %r3346, %r3347, %r3348, %r3349, %r3350, %r3351, %r3352}, {%r3221, %r3222, %r3223, %r3224};
	wmma.mma.sync.aligned.row.row.m16n16k16.f16.f16 {%r3541, %r3542, %r3543, %r3544}, {%r3297, %r3298, %r3299, %r3300, %r3301, %r3302, %r3303, %r3304}, {%r3377, %r3378, %r3379, %r3380, %r3381, %r3382, %r3383, %r3384}, {%r3537, %r3538, %r3539, %r3540};
	wmma.mma.sync.aligned.row.row.m16n16k16.f16.f16 {%r3545, %r3546, %r3547, %r3548}, {%r3305, %r3306, %r3307, %r3308, %r3309, %r3310, %r3311, %r3312}, {%r3321, %r3322, %r3323, %r3324, %r3325, %r3326, %r3327, %r3328}, {%r3229, %r3230, %r3231, %r3232};
	wmma.mma.sync.aligned.row.row.m16n16k16.f16.f16 {%r3549, %r3550, %r3551, %r3552}, {%r3313, %r3314, %r3315, %r3316, %r3317, %r3318, %r3319, %r3320}, {%r3353, %r3354, %r3355, %r3356, %r3357, %r3358, %r3359, %r3360}, {%r3545, %r3546, %r3547, %r3548};
	wmma.mma.sync.aligned.row.row.m16n16k16.f16.f16 {%r3553, %r3554, %r3555, %r3556}, {%r3305, %r3306, %r3307, %r3308, %r3309, %r3310, %r3311, %r3312}, {%r3329, %r3330, %r3331, %r3332, %r3333, %r3334, %r3335, %r3336}, {%r3237, %r3238, %r3239, %r3240};
	wmma.mma.sync.aligned.row.row.m16n16k16.f16.f16 {%r3557, %r3558, %r3559, %r3560}, {%r3313, %r3314, %r3315, %r3316, %r3317, %r3318, %r3319, %r3320}, {%r3361, %r3362, %r3363, %r3364, %r3365, %r3366, %r3367, %r3368}, {%r3553, %r3554, %r3555, %r3556};
	wmma.mma.sync.aligned.row.row.m16n16k16.f16.f16 {%r3561, %r3562, %r3563, %r3564}, {%r3305, %r3306, %r3307, %r3308, %r3309, %r3310, %r3311, %r3312}, {%r3337, %r3338, %r3339, %r3340, %r3341, %r3342, %r3343, %r3344}, {%r3245, %r3246, %r3247, %r3248};
	wmma.mma.sync.aligned.row.row.m16n16k16.f16.f16 {%r3565, %r3566, %r3567, %r3568}, {%r3313, %r3314, %r3315, %r3316, %r3317, %r3318, %r3319, %r3320}, {%r3369, %r3370, %r3371, %r3372, %r3373, %r3374, %r3375, %r3376}, {%r3561, %r3562, %r3563, %r3564};
	wmma.mma.sync.aligned.row.row.m16n16k16.f16.f16 {%r3569, %r3570, %r3571, %r3572}, {%r3305, %r3306, %r3307, %r3308, %r3309, %r3310, %r3311, %r3312}, {%r3345, %r3346, %r3347, %r3348, %r3349, %r3350, %r3351, %r3352}, {%r3253, %r3254, %r3255, %r3256};
	wmma.mma.sync.aligned.row.row.m16n16k16.f16.f16 {%r3573, %r3574, %r3575, %r3576}, {%r3313, %r3314, %r3315, %r3316, %r3317, %r3318, %r3319, %r3320}, {%r3377, %r3378, %r3379, %r3380, %r3381, %r3382, %r3383, %r3384}, {%r3569, %r3570, %r3571, %r3572};
	bar.sync 	0;
	ld.global.nc.v4.f32 	{%f265, %f266, %f267, %f268}, [%rd15+704];
	st.shared.v4.f32 	[%r10], {%f265, %f266, %f267, %f268};
	ld.global.nc.v4.f32 	{%f269, %f270, %f271, %f272}, [%rd15+131776];
	st.shared.v4.f32 	[%r10+5120], {%f269, %f270, %f271, %f272};
	ld.global.nc.v4.f32 	{%f273, %f274, %f275, %f276}, [%rd20+720896];
	st.shared.v4.f32 	[%r20], {%f273, %f274, %f275, %f276};
	ld.global.nc.v4.f32 	{%f277, %f278, %f279, %f280}, [%rd20+721024];
	st.shared.v4.f32 	[%r20+128], {%f277, %f278, %f279, %f280};
	ld.global.nc.v4.f32 	{%f281, %f282, %f283, %f284}, [%rd20+721152];
	st.shared.v4.f32 	[%r20+256], {%f281, %f282, %f283, %f284};
	ld.global.nc.v4.f32 	{%f285, %f286, %f287, %f288}, [%rd20+721280];
	st.shared.v4.f32 	[%r20+384], {%f285, %f286, %f287, %f288};
	bar.sync 	0;
	wmma.load.a.sync.aligned.row.m16n16k16.shared.f16 	{%r3577, %r3578, %r3579, %r3580, %r3581, %r3582, %r3583, %r3584}, [%r29], %r30;
	wmma.load.a.sync.aligned.row.m16n16k16.shared.f16 	{%r3585, %r3586, %r3587, %r3588, %r3589, %r3590, %r3591, %r3592}, [%r39], %r30;
	wmma.load.a.sync.aligned.row.m16n16k16.shared.f16 	{%r3593, %r3594, %r3595, %r3596, %r3597, %r3598, %r3599, %r3600}, [%r48], %r30;
	wmma.load.a.sync.aligned.row.m16n16k16.shared.f16 	{%r3601, %r3602, %r3603, %r3604, %r3605, %r3606, %r3607, %r3608}, [%r57], %r30;
	wmma.load.a.sync.aligned.row.m16n16k16.shared.f16 	{%r3609, %r3610, %r3611, %r3612, %r3613, %r3614, %r3615, %r3616}, [%r66], %r30;
	wmma.load.a.sync.aligned.row.m16n16k16.shared.f16 	{%r3617, %r3618, %r3619, %r3620, %r3621, %r3622, %r3623, %r3624}, [%r75], %r30;
	wmma.load.a.sync.aligned.row.m16n16k16.shared.f16 	{%r3625, %r3626, %r3627, %r3628, %r3629, %r3630, %r3631, %r3632}, [%r84], %r30;
	wmma.load.a.sync.aligned.row.m16n16k16.shared.f16 	{%r3633, %r3634, %r3635, %r3636, %r3637, %r3638, %r3639, %r3640}, [%r93], %r30;
	wmma.load.b.sync.aligned.row.m16n16k16.shared.f16 	{%r3641, %r3642, %r3643, %r3644, %r3645, %r3646, %r3647, %r3648}, [%r104], %r105;
	wmma.load.b.sync.aligned.row.m16n16k16.shared.f16 	{%r3649, %r3650, %r3651, %r3652, %r3653, %r3654, %r3655, %r3656}, [%r114], %r105;
	wmma.load.b.sync.aligned.row.m16n16k16.shared.f16 	{%r3657, %r3658, %r3659, %r3660, %r3661, %r3662, %r3663, %r3664}, [%r123], %r105;
	wmma.load.b.sync.aligned.row.m16n16k16.shared.f16 	{%r3665, %r3666, %r3667, %r3668, %r3669, %r3670, %r3671, %r3672}, [%r132], %r105;
	wmma.load.b.sync.aligned.row.m16n16k16.shared.f16 	{%r3673, %r3674, %r3675, %r3676, %r3677, %r3678, %r3679, %r3680}, [%r141], %r105;
	wmma.load.b.sync.aligned.row.m16n16k16.shared.f16 	{%r3681, %r3682, %r3683, %r3684, %r3685, %r3686, %r3687, %r3688}, [%r150], %r105;
	wmma.load.b.sync.aligned.row.m16n16k16.shared.f16 	{%r3689, %r3690, %r3691, %r3692, %r3693, %r3694, %r3695, %r3696}, [%r159], %r105;
	wmma.load.b.sync.aligned.row.m16n16k16.shared.f16 	{%r3697, %r3698, %r3699, %r3700, %r3701, %r3702, %r3703, %r3704}, [%r168], %r105;
	wmma.load.b.sync.aligned.row.m16n16k16.shared.f16 	{%r3705, %r3706, %r3707, %r3708, %r3709, %r3710, %r3711, %r3712}, [%r177], %r105;
	wmma.load.b.sync.aligned.row.m16n16k16.shared.f16 	{%r3713, %r3714, %r3715, %r3716, %r3717, %r3718, %r3719, %r3720}, [%r186], %r105;
	wmma.load.b.sync.aligned.row.m16n16k16.shared.f16 	{%r3721, %r3722, %r3723, %r3724, %r3725, %r3726, %r3727, %r3728}, [%r195], %r105;
	wmma.load.b.sync.aligned.row.m16n16k16.shared.f16 	{%r3729, %r3730, %r3731, %r3732, %r3733, %r3734, %r3735, %r3736}, [%r204], %r105;
	wmma.load.b.sync.aligned.row.m16n16k16.shared.f16 	{%r3737, %r3738, %r3739, %r3740, %r3741, %r3742, %r3743, %r3744}, [%r213], %r105;
	wmma.load.b.sync.aligned.row.m16n16k16.shared.f16 	{%r3745, %r3746, %r3747, %r3748, %r3749, %r3750, %r3751, %r3752}, [%r222], %r105;
	wmma.load.b.sync.aligned.row.m16n16k16.shared.f16 	{%r3753, %r3754, %r3755, %r3756, %r3757, %r3758, %r3759, %r3760}, [%r231], %r105;
	wmma.load.b.sync.aligned.row.m16n16k16.shared.f16 	{%r3761, %r3762, %r3763, %r3764, %r3765, %r3766, %r3767, %r3768}, [%r240], %r105;
	wmma.mma.sync.aligned.row.row.m16n16k16.f16.f16 {%r3769, %r3770, %r3771, %r3772}, {%r3577, %r3578, %r3579, %r3580, %r3581, %r3582, %r3583, %r3584}, {%r3641, %r3642, %r3643, %r3644, %r3645, %r3646, %r3647, %r3648}, {%r3453, %r3454, %r3455, %r3456};
	wmma.mma.sync.aligned.row.row.m16n16k16.f16.f16 {%r3773, %r3774, %r3775, %r3776}, {%r3585, %r3586, %r3587, %r3588, %r3589, %r3590, %r3591, %r3592}, {%r3673, %r3674, %r3675, %r3676, %r3677, %r3678, %r3679, %r3680}, {%r3769, %r3770, %r3771, %r3772};
	wmma.mma.sync.aligned.row.row.m16n16k16.f16.f16 {%r3777, %r3778, %r3779, %r3780}, {%r3577, %r3578, %r3579, %r3580, %r3581, %r3582, %r3583, %r3584}, {%r3649, %r3650, %r3651, %r3652, %r3653, %r3654, %r3655, %r3656}, {%r3461, %r3462, %r3463, %r3464};
	wmma.mma.sync.aligned.row.row.m16n16k16.f16.f16 {%r3781, %r3782, %r3783, %r3784}, {%r3585, %r3586, %r3587, %r3588, %r3589, %r3590, %r3591, %r3592}, {%r3681, %r3682, %r3683, %r3684, %r3685, %r3686, %r3687, %r3688}, {%r3777, %r3778, %r3779, %r3780};
	wmma.mma.sync.aligned.row.row.m16n16k16.f16.f16 {%r3785, %r3786, %r3787, %r3788}, {%r3577, %r3578, %r3579, %r3580, %r3581, %r3582, %r3583, %r3584}, {%r3657, %r3658, %r3659, %r3660, %r3661, %r3662, %r3663, %r3664}, {%r3469, %r3470, %r3471, %r3472};
	wmma.mma.sync.aligned.row.row.m16n16k16.f16.f16 {%r3789, %r3790, %r3791, %r3792}, {%r3585, %r3586, %r3587, %r3588, %r3589, %r3590, %r3591, %r3592}, {%r3689, %r3690, %r3691, %r3692, %r3693, %r3694, %r3695, %r3696}, {%r3785, %r3786, %r3787, %r3788};
	wmma.mma.sync.aligned.row.row.m16n16k16.f16.f16 {%r3793, %r3794, %r3795, %r3796}, {%r3577, %r3578, %r3579, %r3580, %r3581, %r3582, %r3583, %r3584}, {%r3665, %r3666, %r3667, %r3668, %r3669, %r3670, %r3671, %r3672}, {%r3477, %r3478, %r3479, %r3480};
	wmma.mma.sync.aligned.row.row.m16n16k16.f16.f16 {%r3797, %r3798, %r3799, %r3800}, {%r3585, %r3586, %r3587, %r3588, %r3589, %r3590, %r3591, %r3592}, {%r3697, %r3698, %r3699, %r3700, %r3701, %r3702, %r3703, %r3704}, {%r3793, %r3794, %r3795, %r3796};
	wmma.mma.sync.aligned.row.row.m16n16k16.f16.f16 {%r3801, %r3802, %r3803, %r3804}, {%r3593, %r3594, %r3595, %r3596, %r3597, %r3598, %r3599, %r3600}, {%r3641, %r3642, %r3643, %r3644, %r3645, %r3646, %r3647, %r3648}, {%r3485, %r3486, %r3487, %r3488};
	wmma.mma.sync.aligned.row.row.m16n16k16.f16.f16 {%r3805, %r3806, %r3807, %r3808}, {%r3601, %r3602, %r3603, %r3604, %r3605, %r3606, %r3607, %r3608}, {%r3673, %r3674, %r3675, %r3676, %r3677, %r3678, %r3679, %r3680}, {%r3801, %r3802, %r3803, %r3804};
	wmma.mma.sync.aligned.row.row.m16n16k16.f16.f16 {%r3809, %r3810, %r3811, %r3812}, {%r3593, %r3594, %r3595, %r3596, %r3597, %r3598, %r3599, %r3600}, {%r3649, %r3650, %r3651, %r3652, %r3653, %r3654, %r3655, %r3656}, {%r3493, %r3494, %r3495, %r3496};
	wmma.mma.sync.aligned.row.row.m16n16k16.f16.f16 {%r3813, %r3814, %r3815, %r3816}, {%r3601, %r3602, %r3603, %r3604, %r3605, %r3606, %r3607, %r3608}, {%r3681, %r3682, %r3683, %r3684, %r3685, %r3686, %r3687, %r3688}, {%r3809, %r3810, %r3811, %r3812};
	wmma.mma.sync.aligned.row.row.m16n16k16.f16.f16 {%r3817, %r3818, %r3819, %r3820}, {%r3593, %r3594, %r3595, %r3596, %r3597, %r3598, %r3599, %r3600}, {%r3657, %r3658, %r3659, %r3660, %r3661, %r3662, %r3663, %r3664}, {%r3501, %r3502, %r3503, %r3504};
	wmma.mma.sync.aligned.row.row.m16n16k16.f16.f16 {%r3821, %r3822, %r3823, %r3824}, {%r3601, %r3602, %r3603, %r3604, %r3605, %r3606, %r3607, %r3608}, {%r3689, %r3690, %r3691, %r3692, %r3693, %r3694, %r3695, %r3696}, {%r3817, %r3818, %r3819, %r3820};
	wmma.mma.sync.aligned.row.row.m16n16k16.f16.f16 {%r3825, %r3826, %r3827, %r3828}, {%r3593, %r3594, %r3595, %r3596, %r3597, %r3598, %r3599, %r3600}, {%r3665, %r3666, %r3667, %r3668, %r3669, %r3670, %r3671, %r3672}, {%r3509, %r3510, %r3511, %r3512};
	wmma.mma.sync.aligned.row.row.m16n16k16.f16.f16 {%r3829, %r3830, %r3831, %r3832}, {%r3601, %r3602, %r3603, %r3604, %r3605, %r3606, %r3607, %r3608}, {%r3697, %r3698, %r3699, %r3700, %r3701, %r3702, %r3703, %r3704}, {%r3825, %r3826, %r3827, %r3828};
	wmma.mma.sync.aligned.row.row.m16n16k16.f16.f16 {%r3833, %r3834, %r3835, %r3836}, {%r3609, %r3610, %r3611, %r3612, %r3613, %r3614, %r3615, %r3616}, {%r3641, %r3642, %r3643, %r3644, %r3645, %r3646, %r3647, %r3648}, {%r3517, %r3518, %r3519, %r3520};
	wmma.mma.sync.aligned.row.row.m16n16k16.f16.f16 {%r3837, %r3838, %r3839, %r3840}, {%r3617, %r3618, %r3619, %r3620, %r3621, %r3622, %r3623, %r3624}, {%r3673, %r3674, %r3675, %r3676, %r3677, %r3678, %r3679, %r3680}, {%r3833, %r3834, %r3835, %r3836};
	wmma.mma.sync.aligned.row.row.m16n16k16.f16.f16 {%r3841, %r3842, %r3843, %r3844}, {%r3609, %r3610, %r3611, %r3612, %r3613, %r3614, %r3615, %r3616}, {%r3649, %r3650, %r3651, %r3652, %r3653, %r3654, %r3655, %r3656}, {%r3525, %r3526, %r3527, %r3528};
	wmma.mma.sync.aligned.row.row.m16n16k16.f16.f16 {%r3845, %r3846, %r3847, %r3848}, {%r3617, %r3618, %r3619, %r3620, %r3621, %r3622, %r3623, %r3624}, {%r3681, %r3682, %r3683, %r3684, %r3685, %r3686, %r3687, %r3688}, {%r3841, %r3842, %r3843, %r3844};
	wmma.mma.sync.aligned.row.row.m16n16k16.f16.f16 {%r3849, %r3850, %r3851, %r3852}, {%r3609, %r3610, %r3611, %r3612, %r3613, %r3614, %r3615, %r3616}, {%r3657, %r3658, %r3659, %r3660, %r3661, %r3662, %r3663, %r3664}, {%r3533, %r3534, %r3535, %r3536};
	wmma.mma.sync.aligned.row.row.m16n16k16.f16.f16 {%r3853, %r3854, %r3855, %r3856}, {%r3617, %r3618, %r3619, %r3620, %r3621, %r3622, %r3623, %r3624}, {%r3689, %r3690, %r3691, %r3692, %r3693, %r3694, %r3695, %r3696}, {%r3849, %r3850, %r3851, %r3852};
	wmma.mma.sync.aligned.row.row.m16n16k16.f16.f16 {%r3857, %r3858, %r3859, %r3860}, {%r3609, %r3610, %r3611, %r3612, %r3613, %r3614, %r3615, %r3616}, {%r3665, %r3666, %r3667, %r3668, %r3669, %r3670, %r3671, %r3672}, {%r3541, %r3542, %r3543, %r3544};
	wmma.mma.sync.aligned.row.row.m16n16k16.f16.f16 {%r3861, %r3862, %r3863, %r3864}, {%r3617, %r3618, %r3619, %r3620, %r3621, %r3622, %r3623, %r3624}, {%r3697, %r3698, %r3699, %r3700, %r3701, %r3702, %r3703, %r3704}, {%r3857, %r3858, %r3859, %r3860};
	wmma.mma.sync.aligned.row.row.m16n16k16.f16.f16 {%r3865, %r3866, %r3867, %r3868}, {%r3625, %r3626, %r3627, %r3628, %r3629, %r3630, %r3631, %r3632}, {%r3641, %r3642, %r3643, %r3644, %r3645, %r3646, %r3647, %r3648}, {%r3549, %r3550, %r3551, %r3552};
	wmma.mma.sync.aligned.row.row.m16n16k16.f16.f16 {%r3869, %r3870, %r3871, %r3872}, {%r3633, %r3634, %r3635, %r3636, %r3637, %r3638, %r3639, %r3640}, {%r3673, %r3674, %r3675, %r3676, %r3677, %r3678, %r3679, %r3680}, {%r3865, %r3866, %r3867, %r3868};
	wmma.mma.sync.aligned.row.row.m16n16k16.f16.f16 {%r3873, %r3874, %r3875, %r3876}, {%r3625, %r3626, %r3627, %r3628, %r3629, %r3630, %r3631, %r3632}, {%r3649, %r3650, %r3651, %r3652, %r3653, %r3654, %r3655, %r3656}, {%r3557, %r3558, %r3559, %r3560};
	wmma.mma.sync.aligned.row.row.m16n16k16.f16.f16 {%r3877, %r3878, %r3879, %r3880}, {%r3633, %r3634, %r3635, %r3636, %r3637, %r3638, %r3639, %r3640}, {%r3681, %r3682, %r3683, %r3684, %r3685, %r3686, %r3687, %r3688}, {%r3873, %r3874, %r3875, %r3876};
	wmma.mma.sync.aligned.row.row.m16n16k16.f16.f16 {%r3881, %r3882, %r3883, %r3884}, {%r3625, %r3626, %r3627, %r3628, %r3629, %r3630, %r3631, %r3632}, {%r3657, %r3658, %r3659, %r3660, %r3661, %r3662, %r3663, %r3664}, {%r3565, %r3566, %r3567, %r3568};
	wmma.mma.sync.aligned.row.row.m16n16k16.f16.f16 {%r3885, %r3886, %r3887, %r3888}, {%r3633, %r3634, %r3635, %r3636, %r3637, %r3638, %r3639, %r3640}, {%r3689, %r3690, %r3691, %r3692, %r3693, %r3694, %r3695, %r3696}, {%r3881, %r3882, %r3883, %r3884};
	wmma.mma.sync.aligned.row.row.m16n16k16.f16.f16 {%r3889, %r3890, %r3891, %r3892}, {%r3625, %r3626, %r3627, %r3628, %r3629, %r3630, %r3631, %r3632}, {%r3665, %r3666, %r3667, %r3668, %r3669, %r3670, %r3671, %r3672}, {%r3573, %r3574, %r3575, %r3576};
	wmma.mma.sync.aligned.row.row.m16n16k16.f16.f16 {%r3893, %r3894, %r3895, %r3896}, {%r3633, %r3634, %r3635, %r3636, %r3637, %r3638, %r3639, %r3640}, {%r3697, %r3698, %r3699, %r3700, %r3701, %r3702, %r3703, %r3704}, {%r3889, %r3890, %r3891, %r3892};
	bar.sync 	0;
	ld.global.nc.v4.f32 	{%f289, %f290, %f291, %f292}, [%rd15+768];
	st.shared.v4.f32 	[%r10], {%f289, %f290, %f291, %f292};
	ld.global.nc.v4.f32 	{%f293, %f294, %f295, %f296}, [%rd15+131840];
	st.shared.v4.f32 	[%r10+5120], {%f293, %f294, %f295, %f296};
	ld.global.nc.v4.f32 	{%f297, %f298, %f299, %f300}, [%rd20+786432];
	st.shared.v4.f32 	[%r20], {%f297, %f298, %f299, %f300};
	ld.global.nc.v4.f32 	{%f301, %f302, %f303, %f304}, [%rd20+786560];
	st.shared.v4.f32 	[%r20+128], {%f301, %f302, %f303, %f304};
	ld.global.nc.v4.f32 	{%f305, %f306, %f307, %f308}, [%rd20+786688];
	st.shared.v4.f32 	[%r20+256], {%f305, %f306, %f307, %f308};
	ld.global.nc.v4.f32 	{%f309, %f310, %f311, %f312}, [%rd20+786816];
	st.shared.v4.f32 	[%r20+384], {%f309, %f310, %f311, %f312};
	bar.sync 	0;
	wmma.load.a.sync.aligned.row.m16n16k16.shared.f16 	{%r3897, %r3898, %r3899, %r3900, %r3901, %r3902, %r3903, %r3904}, [%r29], %r30;
	wmma.load.a.sync.aligned.row.m16n16k16.shared.f16 	{%r3905, %r3906, %r3907, %r3908, %r3909, %r3910, %r3911, %r3912}, [%r39], %r30;
	wmma.load.a.sync.aligned.row.m16n16k16.shared.f16 	{%r3913, %r3914, %r3915, %r3916, %r3917, %r3918, %r3919, %r3920}, [%r48], %r30;
	wmma.load.a.sync.aligned.row.m16n16k16.shared.f16 	{%r3921, %r3922, %r3923, %r3924, %r3925, %r3926, %r3927, %r3928}, [%r57], %r30;
	wmma.load.a.sync.aligned.row.m16n16k16.shared.f16 	{%r3929, %r3930, %r3931, %r3932, %r3933, %r3934, %r3935, %r3936}, [%r66], %r30;
	wmma.load.a.sync.aligned.row.m16n16k16.shared.f16 	{%r3937, %r3938, %r3939, %r3940, %r3941, %r3942, %r3943, %r3944}, [%r75], %r30;
	wmma.load.a.sync.aligned.row.m16n16k16.shared.f16 	{%r3945, %r3946, %r3947, %r3948, %r3949, %r3950, %r3951, %r3952}, [%r84], %r30;
	wmma.load.a.sync.aligned.row.m16n16k16.shared.f16 	{%r3953, %r3954, %r3955, %r3956, %r3957, %r3958, %r3959, %r3960}, [%r93], %r30;
	wmma.load.b.sync.aligned.row.m16n16k16.shared.f16 	{%r3961, %r3962, %r3963, %r3964, %r3965, %r3966, %r3967, %r3968}, [%r104], %r105;
	wmma.load.b.sync.aligned.row.m16n16k16.shared.f16 	{%r3969, %r3970, %r3971, %r3972, %r3973, %r3974, %r3975, %r3976}, [%r114], %r105;
	wmma.load.b.sync.aligned.row.m16n16k16.shared.f16 	{%r3977, %r3978, %r3979, %r3980, %r3981, %r3982, %r3983, %r3984}, [%r123], %r105;
	wmma.load.b.sync.aligned.row.m16n16k16.shared.f16 	{%r3985, %r3986, %r3987, %r3988, %r3989, %r3990, %r3991, %r3992}, [%r132], %r105;
	wmma.load.b.sync.aligned.row.m16n16k16.shared.f16 	{%r3993, %r3994, %r3995, %r3996, %r3997, %r3998, %r3999, %r4000}, [%r141], %r105;
	wmma.load.b.sync.aligned.row.m16n16k16.shared.f16 	{%r4001, %r4002, %r4003, %r4004, %r4005, %r4006, %r4007, %r4008}, [%r150], %r105;
	wmma.load.b.sync.aligned.row.m16n16k16.shared.f16 	{%r4009, %r4010, %r4011, %r4012, %r4013, %r4014, %r4015, %r4016}, [%r159], %r105;
	wmma.load.b.sync.aligned.row.m16n16k16.shared.f16 	{%r4017, %r4018, %r4019, %r4020, %r4021, %r4022, %r4023, %r4024}, [%r168], %r105;
	wmma.load.b.sync.aligned.row.m16n16k16.shared.f16 	{%r4025, %r4026, %r4027, %r4028, %r4029, %r4030, %r4031, %r4032}, [%r177], %r105;
	wmma.load.b.sync.aligned.row.m16n16k16.shared.f16 	{%r4033, %r4034, %r4035, %r4036, %r4037, %r4038, %r4039, %r4040}, [%r186], %r105;
	wmma.load.b.sync.aligned.row.m16n16k16.shared.f16 	{%r4041, %r4042, %r4043, %r4044, %r4045, %r4046, %r4047, %r4048}, [%r195], %r105;
	wmma.load.b.sync.aligned.row.m16n16k16.shared.f16 	{%r4049, %r4050, %r4051, %r4052, %r4053, %r4054, %r4055, %r4056}, [%r204], %r105;
	wmma.load.b.sync.aligned.row.m16n16k16.shared.f16 	{%r4057, %r4058, %r4059, %r4060, %r4061, %r4062, %r4063, %r4064}, [%r213], %r105;
	wmma.load.b.sync.aligned.row.m16n16k16.shared.f16 	{%r4065, %r4066, %r4067, %r4068, %r4069, %r4070, %r4071, %r4072}, [%r222], %r105;
	wmma.load.b.sync.aligned.row.m16n16k16.shared.f16 	{%r4073, %r4074, %r4075, %r4076, %r4077, %r4078, %r4079, %r4080}, [%r231], %r105;
	wmma.load.b.sync.aligned.row.m16n16k16.shared.f16 	{%r4081, %r4082, %r4083, %r4084, %r4085, %r4086, %r4087, %r4088}, [%r240], %r105;
	wmma.mma.sync.aligned.row.row.m16n16k16.f16.f16 {%r4089, %r4090, %r4091, %r4092}, {%r3897, %r3898, %r3899, %r3900, %r3901, %r3902, %r3903, %r3904}, {%r3961, %r3962, %r3963, %r3964, %r3965, %r3966, %r3967, %r3968}, {%r3773, %r3774, %r3775, %r3776};
	wmma.mma.sync.aligned.row.row.m16n16k16.f16.f16 {%r4093, %r4094, %r4095, %r4096}, {%r3905, %r3906, %r3907, %r3908, %r3909, %r3910, %r3911, %r3912}, {%r3993, %r3994, %r3995, %r3996, %r3997, %r3998, %r3999, %r4000}, {%r4089, %r4090, %r4091, %r4092};
	wmma.mma.sync.aligned.row.row.m16n16k16.f16.f16 {%r4097, %r4098, %r4099, %r4100}, {%r3897, %r3898, %r3899, %r3900, %r3901, %r3902, %r3903, %r3904}, {%r3969, %r3970, %r3971, %r3972, %r3973, %r3974, %r3975, %r3976}, {%r3781, %r3782, %r3783, %r3784};
	wmma.mma.sync.aligned.row.row.m16n16k16.f16.f16 {%r4101, %r4102, %r4103, %r4104}, {%r3905, %r3906, %r3907, %r3908, %r3909, %r3910, %r3911, %r3912}, {%r4001, %r4002, %r4003, %r4004, %r4005, %r4006, %r4007, %r4008}, {%r4097, %r4098, %r4099, %r4100};
	wmma.mma.sync.aligned.row.row.m16n16k16.f16.f16 {%r4105, %r4106, %r4107, %r4108}, {%r3897, %r3898, %r3899, %r3900, %r3901, %r3902, %r3903, %r3904}, {%r3977, %r3978, %r3979, %r3980, %r3981, %r3982, %r3983, %r3984}, {%r3789, %r3790, %r3791, %r3792};
	wmma.mma.sync.aligned.row.row.m16n16k16.f16.f16 {%r4109, %r4110, %r4111, %r4112}, {%r3905, %r3906, %r3907, %r3908, %r3909, %r3910, %r3911, %r3912}, {%r4009, %r4010, %r4011, %r4012, %r4013, %r4014, %r4015, %r4016}, {%r4105, %r4106, %r4107, %r4108};
	wmma.mma.sync.aligned.row.row.m16n16k16.f16.f16 {%r4113, %r4114, %r4115, %r4116}, {%r3897, %r3898, %r3899, %r3900, %r3901, %r3902, %r3903, %r3904}, {%r3985, %r3986, %r3987, %r3988, %r3989, %r3990, %r3991, %r3992}, {%r3797, %r3798, %r3799, %r3800};
	wmma.mma.sync.aligned.row.row.m16n16k16.f16.f16 {%r4117, %r4118, %r4119, %r4120}, {%r3905, %r3906, %r3907, %r3908, %r3909, %r3910, %r3911, %r3912}, {%r4017, %r4018, %r4019, %r4020, %r4021, %r4022, %r4023, %r4024}, {%r4113, %r4114, %r4115, %r4116};
	wmma.mma.sync.aligned.row.row.m16n16k16.f16.f16 {%r4121, %r4122, %r4123, %r4124}, {%r3913, %r3914, %r3915, %r3916, %r3917, %r3918, %r3919, %r3920}, {%r3961, %r3962, %r3963, %r3964, %r3965, %r3966, %r3967, %r3968}, {%r3805, %r3806, %r3807, %r3808};
	wmma.mma.sync.aligned.row.row.m16n16k16.f16.f16 {%r4125, %r4126, %r4127, %r4128}, {%r3921, %r3922, %r3923, %r3924, %r3925, %r3926, %r3927, %r3928}, {%r3993, %r3994, %r3995, %r3996, %r3997, %r3998, %r3999, %r4000}, {%r4121, %r4122, %r4123, %r4124};
	wmma.mma.sync.aligned.row.row.m16n16k16.f16.f16 {%r4129, %r4130, %r4131, %r4132}, {%r3913, %r3914, %r3915, %r3916, %r3917, %r3918, %r3919, %r3920}, {%r3969, %r3970, %r3971, %r3972, %r3973, %r3974, %r3975, %r3976}, {%r3813, %r3814, %r3815, %r3816};
	wmma.mma.sync.aligned.row.row.m16n16k16.f16.f16 {%r4133, %r4134, %r4135, %r4136}, {%r3921, %r3922, %r3923, %r3924, %r3925, %r3926, %r3927, %r3928}, {%r4001, %r4002, %r4003, %r4004, %r4005, %r4006, %r4007, %r4008}, {%r4129, %r4130, %r4131, %r4132};
	wmma.mma.sync.aligned.row.row.m16n16k16.f16.f16 {%r4137, %r4138, %r4139, %r4140}, {%r3913, %r3914, %r3915, %r3916, %r3917, %r3918, %r3919, %r3920}, {%r3977, %r3978, %r3979, %r3980, %r3981, %r3982, %r3983, %r3984}, {%r3821, %r3822, %r3823, %r3824};
	wmma.mma.sync.aligned.row.row.m16n16k16.f16.f16 {%r4141, %r4142, %r4143, %r4144}, {%r3921, %r3922, %r3923, %r3924, %r3925, %r3926, %r3927, %r3928}, {%r4009, %r4010, %r4011, %r4012, %r4013, %r4014, %r4015, %r4016}, {%r4137, %r4138, %r4139, %r4140};
	wmma.mma.sync.aligned.row.row.m16n16k16.f16.f16 {%r4145, %r4146, %r4147, %r4148}, {%r3913, %r3914, %r3915, %r3916, %r3917, %r3918, %r3919, %r3920}, {%r3985, %r3986, %r3987, %r3988, %r3989, %r3990, %r3991, %r3992}, {%r3829, %r3830, %r3831, %r3832};
	wmma.mma.sync.aligned.row.row.m16n16k16.f16.f16 {%r4149, %r4150, %r4151, %r4152}, {%r3921, %r3922, %r3923, %r3924, %r3925, %r3926, %r3927, %r3928}, {%r4017, %r4018, %r4019, %r4020, %r4021, %r4022, %r4023, %r4024}, {%r4145, %r4146, %r4147, %r4148};
	wmma.mma.sync.aligned.row.row.m16n16k16.f16.f16 {%r4153, %r4154, %r4155, %r4156}, {%r3929, %r3930, %r3931, %r3932, %r3933, %r3934, %r3935, %r3936}, {%r3961, %r3962, %r3963, %r3964, %r3965, %r3966, %r3967, %r3968}, {%r3837, %r3838, %r3839, %r3840};
	wmma.mma.sync.aligned.row.row.m16n16k16.f16.f16 {%r4157, %r4158, %r4159, %r4160}, {%r3937, %r3938, %r3939, %r3940, %r3941, %r3942, %r3943, %r3944}, {%r3993, %r3994, %r3995, %r3996, %r3997, %r3998, %r3999, %r4000}, {%r4153, %r4154, %r4155, %r4156};
	wmma.mma.sync.aligned.row.row.m16n16k16.f16.f16 {%r4161, %r4162, %r4163, %r4164}, {%r3929, %r3930, %r3931, %r3932, %r3933, %r3934, %r3935, %r3936}, {%r3969, %r3970, %r3971, %r3972, %r3973, %r3974, %r3975, %r3976}, {%r3845, %r3846, %r3847, %r3848};
	wmma.mma.sync.aligned.row.row.m16n16k16.f16.f16 {%r4165, %r4166, %r4167, %r4168}, {%r3937, %r3938, %r3939, %r3940, %r3941, %r3942, %r3943, %r3944}, {%r4001, %r4002, %r4003, %r4004, %r4005, %r4006, %r4007, %r4008}, {%r4161, %r4162, %r4163, %r4164};
	wmma.mma.sync.aligned.row.row.m16n16k16.f16.f16 {%r4169, %r4170, %r4171, %r4172}, {%r3929, %r3930, %r3931, %r3932, %r3933, %r3934, %r3935, %r3936}, {%r3977, %r3978, %r3979, %r3980, %r3981, %r3982, %r3983, %r3984}, {%r3853, %r3854, %r3855, %r3856};
	wmma.mma.sync.aligned.row.row.m16n16k16.f16.f16 {%r4173, %r4174, %r4175, %r4176}, {%r3937, %r3938, %r3939, %r3940, %r3941, %r3942, %r3943, %r3944}, {%r4009, %r4010, %r4011, %r4012, %r4013, %r4014, %r4015, %r4016}, {%r4169, %r4170, %r4171, %r4172};
	wmma.mma.sync.aligned.row.row.m16n16k16.f16.f16 {%r4177, %r4178, %r4179, %r4180}, {%r3929, %r3930, %r3931, %r3932, %r3933, %r3934, %r3935, %r3936}, {%r3985, %r3986, %r3987, %r3988, %r3989, %r3990, %r3991, %r3992}, {%r3861, %r3862, %r3863, %r3864};
	wmma.mma.sync.aligned.row.row.m16n16k16.f16.f16 {%r4181, %r4182, %r4183, %r4184}, {%r3937, %r3938, %r3939, %r3940, %r3941, %r3942, %r3943, %r3944}, {%r4017, %r4018, %r4019, %r4020, %r4021, %r4022, %r4023, %r4024}, {%r4177, %r4178, %r4179, %r4180};
	wmma.mma.sync.aligned.row.row.m16n16k16.f16.f16 {%r4185, %r4186, %r4187, %r4188}, {%r3945, %r3946, %r3947, %r3948, %r3949, %r3950, %r3951, %r3952}, {%r3961, %r3962, %r3963, %r3964, %r3965, %r3966, %r3967, %r3968}, {%r3869, %r3870, %r3871, %r3872};
	wmma.mma.sync.aligned.row.row.m16n16k16.f16.f16 {%r4189, %r4190, %r4191, %r4192}, {%r3953, %r3954, %r3955, %r3956, %r3957, %r3958, %r3959, %r3960}, {%r3993, %r3994, %r3995, %r3996, %r3997, %r3998, %r3999, %r4000}, {%r4185, %r4186, %r4187, %r4188};
	wmma.mma.sync.aligned.row.row.m16n16k16.f16.f16 {%r4193, %r4194, %r4195, %r4196}, {%r3945, %r3946, %r3947, %r3948, %r3949, %r3950, %r3951, %r3952}, {%r3969, %r3970, %r3971, %r3972, %r3973, %r3974, %r3975, %r3976}, {%r3877, %r3878, %r3879, %r3880};
	wmma.mma.sync.aligned.row.row.m16n16k16.f16.f16 {%r4197, %r4198, %r4199, %r4200}, {%r3953, %r3954, %r3955, %r3956, %r3957, %r3958, %r3959, %r3960}, {%r4001, %r4002, %r4003, %r4004, %r4005, %r4006, %r4007, %r4008}, {%r4193, %r4194, %r4195, %r4196};
	wmma.mma.sync.aligned.row.row.m16n16k16.f16.f16 {%r4201, %r4202, %r4203, %r4204}, {%r3945, %r3946, %r3947, %r3948, %r3949, %r3950, %r3951, %r3952}, {%r3977, %r3978, %r3979, %r3980, %r3981, %r3982, %r3983, %r3984}, {%r3885, %r3886, %r3887, %r3888};
	wmma.mma.sync.aligned.row.row.m16n16k16.f16.f16 {%r4205, %r4206, %r4207, %r4208}, {%r3953, %r3954, %r3955, %r3956, %r3957, %r3958, %r3959, %r3960}, {%r4009, %r4010, %r4011, %r4012, %r4013, %r4014, %r4015, %r4016}, {%r4201, %r4202, %r4203, %r4204};
	wmma.mma.sync.aligned.row.row.m16n16k16.f16.f16 {%r4209, %r4210, %r4211, %r4212}, {%r3945, %r3946, %r3947, %r3948, %r3949, %r3950, %r3951, %r3952}, {%r3985, %r3986, %r3987, %r3988, %r3989, %r3990, %r3991, %r3992}, {%r3893, %r3894, %r3895, %r3896};
	wmma.mma.sync.aligned.row.row.m16n16k16.f16.f16 {%r4213, %r4214, %r4215, %r4216}, {%r3953, %r3954, %r3955, %r3956, %r3957, %r3958, %r3959, %r3960}, {%r4017, %r4018, %r4019, %r4020, %r4021, %r4022, %r4023, %r4024}, {%r4209, %r4210, %r4211, %r4212};
	bar.sync 	0;
	ld.global.nc.v4.f32 	{%f313, %f314, %f315, %f316}, [%rd15+832];
	st.shared.v4.f32 	[%r10], {%f313, %f314, %f315, %f316};
	ld.global.nc.v4.f32 	{%f317, %f318, %f319, %f320}, [%rd15+131904];
	st.shared.v4.f32 	[%r10+5120], {%f317, %f318, %f319, %f320};
	ld.global.nc.v4.f32 	{%f321, %f322, %f323, %f324}, [%rd20+851968];
	st.shared.v4.f32 	[%r20], {%f321, %f322, %f323, %f324};
	ld.global.nc.v4.f32 	{%f325, %f326, %f327, %f328}, [%rd20+852096];
	st.shared.v4.f32 	[%r20+128], {%f325, %f326, %f327, %f328};
	ld.global.nc.v4.f32 	{%f329, %f330, %f331, %f332}, [%rd20+852224];
	st.shared.v4.f32 	[%r20+256], {%f329, %f330, %f331, %f332};
	ld.global.nc.v4.f32 	{%f333, %f334, %f335, %f336}, [%rd20+852352];
	st.shared.v4.f32 	[%r20+384], {%f333, %f334, %f335, %f336};
	bar.sync 	0;
	wmma.load.a.sync.aligned.row.m16n16k16.shared.f16 	{%r4217, %r4218, %r4219, %r4220, %r4221, %r4222, %r4223, %r4224}, [%r29], %r30;
	wmma.load.a.sync.aligned.row.m16n16k16.shared.f16 	{%r4225, %r4226, %r4227, %r4228, %r4229, %r4230, %r4231, %r4232}, [%r39], %r30;
	wmma.load.a.sync.aligned.row.m16n16k16.shared.f16 	{%r4233, %r4234, %r4235, %r4236, %r4237, %r4238, %r4239, %r4240}, [%r48], %r30;
	wmma.load.a.sync.aligned.row.m16n16k16.shared.f16 	{%r4241, %r4242, %r4243, %r4244, %r4245, %r4246, %r4247, %r4248}, [%r57], %r30;
	wmma.load.a.sync.aligned.row.m16n16k16.shared.f16 	{%r4249, %r4250, %r4251, %r4252, %r4253, %r4254, %r4255, %r4256}, [%r66], %r30;
	wmma.load.a.sync.aligned.row.m16n16k16.shared.f16 	{%r4257, %r4258, %r4259, %r4260, %r4261, %r4262, %r4263, %r4264}, [%r75], %r30;
	wmma.load.a.sync.aligned.row.m16n16k16.shared.f16 	{%r4265, %r4266, %r4267, %r4268, %r4269, %r4270, %r4271, %r4272}, [%r84], %r30;
	wmma.load.a.sync.aligned.row.m16n16k16.shared.f16 	{%r4273, %r4274, %r4275, %r4276, %r4277, %r4278, %r4279, %r4280}, [%r93], %r30;
	wmma.load.b.sync.aligned.row.m16n16k16.shared.f16 	{%r4281, %r4282, %r4283, %r4284, %r4285, %r4286, %r4287, %r4288}, [%r104], %r105;
	wmma.load.b.sync.aligned.row.m16n16k16.shared.f16 	{%r4289, %r4290, %r4291, %r4292, %r4293, %r4294, %r4295, %r4296}, [%r114], %r105;
	wmma.load.b.sync.aligned.row.m16n16k16.shared.f16 	{%r4297, %r4298, %r4299, %r4300, %r4301, %r4302, %r4303, %r4304}, [%r123], %r105;
	wmma.load.b.sync.aligned.row.m16n16k16.shared.f16 	{%r4305, %r4306, %r4307, %r4308, %r4309, %r4310, %r4311, %r4312}, [%r132], %r105;
	wmma.load.b.sync.aligned.row.m16n16k16.shared.f16 	{%r4313, %r4314, %r4315, %r4316, %r4317, %r4318, %r4319, %r4320}, [%r141], %r105;
	wmma.load.b.sync.aligned.row.m16n16k16.shared.f16 	{%r4321, %r4322, %r4323, %r4324, %r4325, %r4326, %r4327, %r4328}, [%r150], %r105;
	wmma.load.b.sync.aligned.row.m16n16k16.shared.f16 	{%r4329, %r4330, %r4331, %r4332, %r4333, %r4334, %r4335, %r4336}, [%r159], %r105;
	wmma.load.b.sync.aligned.row.m16n16k16.shared.f16 	{%r4337, %r4338, %r4339, %r4340, %r4341, %r4342, %r4343, %r4344}, [%r168], %r105;
	wmma.load.b.sync.aligned.row.m16n16k16.shared.f16 	{%r4345, %r4346, %r4347, %r4348, %r4349, %r4350, %r4351, %r4352}, [%r177], %r105;
	wmma.load.b.sync.aligned.row.m16n16k16.shared.f16 	{%r4353, %r4354, %r4355, %r4356, %r4357, %r4358, %r4359, %r4360}, [%r186], %r105;
	wmma.load.b.sync.aligned.row.m16n16k16.shared.f16 	{%r4361, %r4362, %r4363, %r4364, %r4365, %r4366, %r4367, %r4368}, [%r195], %r105;
	wmma.load.b.sync.aligned.row.m16n16k16.shared.f16 	{%r4369, %r4370, %r4371, %r4372, %r4373, %r4374, %r4375, %r4376}, [%r204], %r105;
	wmma.load.b.sync.aligned.row.m16n16k16.shared.f16 	{%r4377, %r4378, %r4379, %r4380, %r4381, %r4382, %r4383, %r4384}, [%r213], %r105;
	wmma.load.b.sync.aligned.row.m16n16k16.shared.f16 	{%r4385, %r4386, %r4387, %r4388, %r4389, %r4390, %r4391, %r4392}, [%r222], %r105;
	wmma.load.b.sync.aligned.row.m16n16k16.shared.f16 	{%r4393, %r4394, %r4395, %r4396, %r4397, %r4398, %r4399, %r4400}, [%r231], %r105;
	wmma.load.b.sync.aligned.row.m16n16k16.shared.f16 	{%r4401, %r4402, %r4403, %r4404, %r4405, %r4406, %r4407, %r4408}, [%r240], %r105;
	wmma.mma.sync.aligned.row.row.m16n16k16.f16.f16 {%r4409, %r4410, %r4411, %r4412}, {%r4217, %r4218, %r4219, %r4220, %r4221, %r4222, %r4223, %r4224}, {%r4281, %r4282, %r4283, %r4284, %r4285, %r4286, %r4287, %r4288}, {%r4093, %r4094, %r4095, %r4096};
	wmma.mma.sync.aligned.row.row.m16n16k16.f16.f16 {%r4413, %r4414, %r4415, %r4416}, {%r4225, %r4226, %r4227, %r4228, %r4229, %r4230, %r4231, %r4232}, {%r4313, %r4314, %r4315, %r4316, %r4317, %r4318, %r4319, %r4320}, {%r4409, %r4410, %r4411, %r4412};
	wmma.mma.sync.aligned.row.row.m16n16k16.f16.f16 {%r4417, %r4418, %r4419, %r4420}, {%r4217, %r4218, %r4219, %r4220, %r4221, %r4222, %r4223, %r4224}, {%r4289, %r4290, %r4291, %r4292, %r4293, %r4294, %r4295, %r4296}, {%r4101, %r4102, %r4103, %r4104};
	wmma.mma.sync.aligned.row.row.m16n16k16.f16.f16 {%r4421, %r4422, %r4423, %r4424}, {%r4225, %r4226, %r4227, %r4228, %r4229, %r4230, %r4231, %r4232}, {%r4321, %r4322, %r4323, %r4324, %r4325, %r4326, %r4327, %r4328}, {%r4417, %r4418, %r4419, %r4420};
	wmma.mma.sync.aligned.row.row.m16n16k16.f16.f16 {%r4425, %r4426, %r4427, %r4428}, {%r4217, %r4218, %r4219, %r4220, %r4221, %r4222, %r4223, %r4224}, {%r4297, %r4298, %r4299, %r4300, %r4301, %r4302, %r4303, %r4304}, {%r4109, %r4110, %r4111, %r4112};
	wmma.mma.sync.aligned.row.row.m16n16k16.f16.f16 {%r4429, %r4430, %r4431, %r4432}, {%r4225, %r4226, %r4227, %r4228, %r4229, %r4230, %r4231, %r4232}, {%r4329, %r4330, %r4331, %r4332, %r4333, %r4334, %r4335, %r4336}, {%r4425, %r4426, %r4427, %r4428};
	wmma.mma.sync.aligned.row.row.m16n16k16.f16.f16 {%r4433, %r4434, %r4435, %r4436}, {%r4217, %r4218, %r4219, %r4220, %r4221, %r4222, %r4223, %r4224}, {%r4305, %r4306, %r4307, %r4308, %r4309, %r4310, %r4311, %r4312}, {%r4117, %r4118, %r4119, %r4120};
	wmma.mma.sync.aligned.row.row.m16n16k16.f16.f16 {%r4437, %r4438, %r4439, %r4440}, {%r4225, %r4226, %r4227, %r4228, %r4229, %r4230, %r4231, %r4232}, {%r4337, %r4338, %r4339, %r4340, %r4341, %r4342, %r4343, %r4344}, {%r4433, %r4434, %r4435, %r4436};
	wmma.mma.sync.aligned.row.row.m16n16k16.f16.f16 {%r4441, %r4442, %r4443, %r4444}, {%r4233, %r4234, %r4235, %r4236, %r4237, %r4238, %r4239, %r4240}, {%r4281, %r4282, %r4283, %r4284, %r4285, %r4286, %r4287, %r4288}, {%r4125, %r4126, %r4127, %r4128};
	wmma.mma.sync.aligned.row.row.m16n16k16.f16.f16 {%r4445, %r4446, %r4447, %r4448}, {%r4241, %r4242, %r4243, %r4244, %r4245, %r4246, %r4247, %r4248}, {%r4313, %r4314, %r4315, %r4316, %r4317, %r4318, %r4319, %r4320}, {%r4441, %r4442, %r4443, %r4444};
	wmma.mma.sync.aligned.row.row.m16n16k16.f16.f16 {%r4449, %r4450, %r4451, %r4452}, {%r4233, %r4234, %r4235, %r4236, %r4237, %r4238, %r4239, %r4240}, {%r4289, %r4290, %r4291, %r4292, %r4293, %r4294, %r4295, %r4296}, {%r4133, %r4134, %r4135, %r4136};
	wmma.mma.sync.aligned.row.row.m16n16k16.f16.f16 {%r4453, %r4454, %r4455, %r4456}, {%r4241, %r4242, %r4243, %r4244, %r4245, %r4246, %r4247, %r4248}, {%r4321, %r4322, %r4323, %r4324, %r4325, %r4326, %r4327, %r4328}, {%r4449, %r4450, %r4451, %r4452};
	wmma.mma.sync.aligned.row.row.m16n16k16.f16.f16 {%r4457, %r4458, %r4459, %r4460}, {%r4233, %r4234, %r4235, %r4236, %r4237, %r4238, %r4239, %r4240}, {%r4297, %r4298, %r4299, %r4300, %r4301, %r4302, %r4303, %r4304}, {%r4141, %r4142, %r4143, %r4144};
	wmma.mma.sync.aligned.row.row.m16n16k16.f16.f16 {%r4461, %r4462, %r4463, %r4464}, {%r4241, %r4242, %r4243, %r4244, %r4245, %r4246, %r4247, %r4248}, {%r4329, %r4330, %r4331, %r4332, %r4333, %r4334, %r4335, %r4336}, {%r4457, %r4458, %r4459, %r4460};
	wmma.mma.sync.aligned.row.row.m16n16k16.f16.f16 {%r4465, %r4466, %r4467, %r4468}, {%r4233, %r4234, %r4235, %r4236, %r4237, %r4238, %r4239, %r4240}, {%r4305, %r4306, %r4307, %r4308, %r4309, %r4310, %r4311, %r4312}, {%r4149, %r4150, %r4151, %r4152};
	wmma.mma.sync.aligned.row.row.m16n16k16.f16.f16 {%r4469, %r4470, %r4471, %r4472}, {%r4241, %r4242, %r4243, %r4244, %r4245, %r4246, %r4247, %r4248}, {%r4337, %r4338, %r4339, %r4340, %r4341, %r4342, %r4343, %r4344}, {%r4465, %r4466, %r4467, %r4468};
	wmma.mma.sync.aligned.row.row.m16n16k16.f16.f16 {%r4473, %r4474, %r4475, %r4476}, {%r4249, %r4250, %r4251, %r4252, %r4253, %r4254, %r4255, %r4256}, {%r4281, %r4282, %r4283, %r4284, %r4285, %r4286, %r4287, %r4288}, {%r4157, %r4158, %r4159, %r4160};
	wmma.mma.sync.aligned.row.row.m16n16k16.f16.f16 {%r4477, %r4478, %r4479, %r4480}, {%r4257, %r4258, %r4259, %r4260, %r4261, %r4262, %r4263, %r4264}, {%r4313, %r4314, %r4315, %r4316, %r4317, %r4318, %r4319, %r4320}, {%r4473, %r4474, %r4475, %r4476};
	wmma.mma.sync.aligned.row.row.m16n16k16.f16.f16 {%r4481, %r4482, %r4483, %r4484}, {%r4249, %r4250, %r4251, %r4252, %r4253, %r4254, %r4255, %r4256}, {%r4289, %r4290, %r4291, %r4292, %r4293, %r4294, %r4295, %r4296}, {%r4165, %r4166, %r4167, %r4168};
	wmma.mma.sync.aligned.row.row.m16n16k16.f16.f16 {%r4485, %r4486, %r4487, %r4488}, {%r4257, %r4258, %r4259, %r4260, %r4261, %r4262, %r4263, %r4264}, {%r4321, %r4322, %r4323, %r4324, %r4325, %r4326, %r4327, %r4328}, {%r4481, %r4482, %r4483, %r4484};
	wmma.mma.sync.aligned.row.row.m16n16k16.f16.f16 {%r4489, %r4490, %r4491, %r4492}, {%r4249, %r4250, %r4251, %r4252, %r4253, %r4254, %r4255, %r4256}, {%r4297, %r4298, %r4299, %r4300, %r4301, %r4302, %r4303, %r4304}, {%r4173, %r4174, %r4175, %r4176};
	wmma.mma.sync.aligned.row.row.m16n16k16.f16.f16 {%r4493, %r4494, %r4495, %r4496}, {%r4257, %r4258, %r4259, %r4260, %r4261, %r4262, %r4263, %r4264}, {%r4329, %r4330, %r4331, %r4332, %r4333, %r4334, %r4335, %r4336}, {%r4489, %r4490, %r4491, %r4492};
	wmma.mma.sync.aligned.row.row.m16n16k16.f16.f16 {%r4497, %r4498, %r4499, %r4500}, {%r4249, %r4250, %r4251, %r4252, %r4253, %r4254, %r4255, %r4256}, {%r4305, %r4306, %r4307, %r4308, %r4309, %r4310, %r4311, %r4312}, {%r4181, %r4182, %r4183, %r4184};
	wmma.mma.sync.aligned.row.row.m16n16k16.f16.f16 {%r4501, %r4502, %r4503, %r4504}, {%r4257, %r4258, %r4259, %r4260, %r4261, %r4262, %r4263, %r4264}, {%r4337, %r4338, %r4339, %r4340, %r4341, %r4342, %r4343, %r4344}, {%r4497, %r4498, %r4499, %r4500};
	wmma.mma.sync.aligned.row.row.m16n16k16.f16.f16 {%r4505, %r4506, %r4507, %r4508}, {%r4265, %r4266, %r4267, %r4268, %r4269, %r4270, %r4271, %r4272}, {%r4281, %r4282, %r4283, %r4284, %r4285, %r4286, %r4287, %r4288}, {%r4189, %r4190, %r4191, %r4192};
	wmma.mma.sync.aligned.row.row.m16n16k16.f16.f16 {%r4509, %r4510, %r4511, %r4512}, {%r4273, %r4274, %r4275, %r4276, %r4277, %r4278, %r4279, %r4280}, {%r4313, %r4314, %r4315, %r4316, %r4317, %r4318, %r4319, %r4320}, {%r4505, %r4506, %r4507, %r4508};
	wmma.mma.sync.aligned.row.row.m16n16k16.f16.f16 {%r4513, %r4514, %r4515, %r4516}, {%r4265, %r4266, %r4267, %r4268, %r4269, %r4270, %r4271, %r4272}, {%r4289, %r4290, %r4291, %r4292, %r4293, %r4294, %r4295, %r4296}, {%r4197, %r4198, %r4199, %r4200};
	wmma.mma.sync.aligned.row.row.m16n16k16.f16.f16 {%r4517, %r4518, %r4519, %r4520}, {%r4273, %r4274, %r4275, %r4276, %r4277, %r4278, %r4279, %r4280}, {%r4321, %r4322, %r4323, %r4324, %r4325, %r4326, %r4327, %r4328}, {%r4513, %r4514, %r4515, %r4516};
	wmma.mma.sync.aligned.row.row.m16n16k16.f16.f16 {%r4521, %r4522, %r4523, %r4524}, {%r4265, %r4266, %r4267, %r4268, %r4269, %r4270, %r4271, %r4272}, {%r4297, %r4298, %r4299, %r4300, %r4301, %r4302, %r4303, %r4304}, {%r4205, %r4206, %r4207, %r4208};
	wmma.mma.sync.aligned.row.row.m16n16k16.f16.f16 {%r4525, %r4526, %r4527, %r4528}, {%r4273, %r4274, %r4275, %r4276, %r4277, %r4278, %r4279, %r4280}, {%r4329, %r4330, %r4331, %r4332, %r4333, %r4334, %r4335, %r4336}, {%r4521, %r4522, %r4523, %r4524};
	wmma.mma.sync.aligned.row.row.m16n16k16.f16.f16 {%r4529, %r4530, %r4531, %r4532}, {%r4265, %r4266, %r4267, %r4268, %r4269, %r4270, %r4271, %r4272}, {%r4305, %r4306, %r4307, %r4308, %r4309, %r4310, %r4311, %r4312}, {%r4213, %r4214, %r4215, %r4216};
	wmma.mma.sync.aligned.row.row.m16n16k16.f16.f16 {%r4533, %r4534, %r4535, %r4536}, {%r4273, %r4274, %r4275, %r4276, %r4277, %r4278, %r4279, %r4280}, {%r4337, %r4338, %r4339, %r4340, %r4341, %r4342, %r4343, %r4344}, {%r4529, %r4530, %r4531, %r4532};
	bar.sync 	0;
	ld.global.nc.v4.f32 	{%f337, %f338, %f339, %f340}, [%rd15+896];
	st.shared.v4.f32 	[%r10], {%f337, %f338, %f339, %f340};
	ld.global.nc.v4.f32 	{%f341, %f342, %f343, %f344}, [%rd15+131968];
	st.shared.v4.f32 	[%r10+5120], {%f341, %f342, %f343, %f344};
	ld.global.nc.v4.f32 	{%f345, %f346, %f347, %f348}, [%rd20+917504];
	st.shared.v4.f32 	[%r20], {%f345, %f346, %f347, %f348};
	ld.global.nc.v4.f32 	{%f349, %f350, %f351, %f352}, [%rd20+917632];
	st.shared.v4.f32 	[%r20+128], {%f349, %f350, %f351, %f352};
	ld.global.nc.v4.f32 	{%f353, %f354, %f355, %f356}, [%rd20+917760];
	st.shared.v4.f32 	[%r20+256], {%f353, %f354, %f355, %f356};
	ld.global.nc.v4.f32 	{%f357, %f358, %f359, %f360}, [%rd20+917888];
	st.shared.v4.f32 	[%r20+384], {%f357, %f358, %f359, %f360};
	bar.sync 	0;
	wmma.load.a.sync.aligned.row.m16n16k16.shared.f16 	{%r4537, %r4538, %r4539, %r4540, %r4541, %r4542, %r4543, %r4544}, [%r29], %r30;
	wmma.load.a.sync.aligned.row.m16n16k16.shared.f16 	{%r4545, %r4546, %r4547, %r4548, %r4549, %r4550, %r4551, %r4552}, [%r39], %r30;
	wmma.load.a.sync.aligned.row.m16n16k16.shared.f16 	{%r4553, %r4554, %r4555, %r4556, %r4557, %r4558, %r4559, %r4560}, [%r48], %r30;
	wmma.load.a.sync.aligned.row.m16n16k16.shared.f16 	{%r4561, %r4562, %r4563, %r4564, %r4565, %r4566, %r4567, %r4568}, [%r57], %r30;
	wmma.load.a.sync.aligned.row.m16n16k16.shared.f16 	{%r4569, %r4570, %r4571, %r4572, %r4573, %r4574, %r4575, %r4576}, [%r66], %r30;
	wmma.load.a.sync.aligned.row.m16n16k16.shared.f16 	{%r4577, %r4578, %r4579, %r4580, %r4581, %r4582, %r4583, %r4584}, [%r75], %r30;
	wmma.load.a.sync.aligned.row.m16n16k16.shared.f16 	{%r4585, %r4586, %r4587, %r4588, %r4589, %r4590, %r4591, %r4592}, [%r84], %r30;
	wmma.load.a.sync.aligned.row.m16n16k16.shared.f16 	{%r4593, %r4594, %r4595, %r4596, %r4597, %r4598, %r4599, %r4600}, [%r93], %r30;
	wmma.load.b.sync.aligned.row.m16n16k16.shared.f16 	{%r4601, %r4602, %r4603, %r4604, %r4605, %r4606, %r4607, %r4608}, [%r104], %r105;
	wmma.load.b.sync.aligned.row.m16n16k16.shared.f16 	{%r4609, %r4610, %r4611, %r4612, %r4613, %r4614, %r4615, %r4616}, [%r114], %r105;
	wmma.load.b.sync.aligned.row.m16n16k16.shared.f16 	{%r4617, %r4618, %r4619, %r4620, %r4621, %r4622, %r4623, %r4624}, [%r123], %r105;
	wmma.load.b.sync.aligned.row.m16n16k16.shared.f16 	{%r4625, %r4626, %r4627, %r4628, %r4629, %r4630, %r4631, %r4632}, [%r132], %r105;
	wmma.load.b.sync.aligned.row.m16n16k16.shared.f16 	{%r4633, %r4634, %r4635, %r4636, %r4637, %r4638, %r4639, %r4640}, [%r141], %r105;
	wmma.load.b.sync.aligned.row.m16n16k16.shared.f16 	{%r4641, %r4642, %r4643, %r4644, %r4645, %r4646, %r4647, %r4648}, [%r150], %r105;
	wmma.load.b.sync.aligned.row.m16n16k16.shared.f16 	{%r4649, %r4650, %r4651, %r4652, %r4653, %r4654, %r4655, %r4656}, [%r159], %r105;
	wmma.load.b.sync.aligned.row.m16n16k16.shared.f16 	{%r4657, %r4658, %r4659, %r4660, %r4661, %r4662, %r4663, %r4664}, [%r168], %r105;
	wmma.load.b.sync.aligned.row.m16n16k16.shared.f16 	{%r4665, %r4666, %r4667, %r4668, %r4669, %r4670, %r4671, %r4672}, [%r177], %r105;
	wmma.load.b.sync.aligned.row.m16n16k16.shared.f16 	{%r4673, %r4674, %r4675, %r4676, %r4677, %r4678, %r4679, %r4680}, [%r186], %r105;
	wmma.load.b.sync.aligned.row.m16n16k16.shared.f16 	{%r4681, %r4682, %r4683, %r4684, %r4685, %r4686, %r4687, %r4688}, [%r195], %r105;
	wmma.load.b.sync.aligned.row.m16n16k16.shared.f16 	{%r4689, %r4690, %r4691, %r4692, %r4693, %r4694, %r4695, %r4696}, [%r204], %r105;
	wmma.load.b.sync.aligned.row.m16n16k16.shared.f16 	{%r4697, %r4698, %r4699, %r4700, %r4701, %r4702, %r4703, %r4704}, [%r213], %r105;
	wmma.load.b.sync.aligned.row.m16n16k16.shared.f16 	{%r4705, %r4706, %r4707, %r4708, %r4709, %r4710, %r4711, %r4712}, [%r222], %r105;
	wmma.load.b.sync.aligned.row.m16n16k16.shared.f16 	{%r4713, %r4714, %r4715, %r4716, %r4717, %r4718, %r4719, %r4720}, [%r231], %r105;
	wmma.load.b.sync.aligned.row.m16n16k16.shared.f16 	{%r4721, %r4722, %r4723, %r4724, %r4725, %r4726, %r4727, %r4728}, [%r240], %r105;
	wmma.mma.sync.aligned.row.row.m16n16k16.f16.f16 {%r4729, %r4730, %r4731, %r4732}, {%r4537, %r4538, %r4539, %r4540, %r4541, %r4542, %r4543, %r4544}, {%r4601, %r4602, %r4603, %r4604, %r4605, %r4606, %r4607, %r4608}, {%r4413, %r4414, %r4415, %r4416};
	wmma.mma.sync.aligned.row.row.m16n16k16.f16.f16 {%r4733, %r4734, %r4735, %r4736}, {%r4545, %r4546, %r4547, %r4548, %r4549, %r4550, %r4551, %r4552}, {%r4633, %r4634, %r4635, %r4636, %r4637, %r4638, %r4639, %r4640}, {%r4729, %r4730, %r4731, %r4732};
	wmma.mma.sync.aligned.row.row.m16n16k16.f16.f16 {%r4737, %r4738, %r4739, %r4740}, {%r4537, %r4538, %r4539, %r4540, %r4541, %r4542, %r4543, %r4544}, {%r4609, %r4610, %r4611, %r4612, %r4613, %r4614, %r4615, %r4616}, {%r4421, %r4422, %r4423, %r4424};
	wmma.mma.sync.aligned.row.row.m16n16k16.f16.f16 {%r4741, %r4742, %r4743, %r4744}, {%r4545, %r4546, %r4547, %r4548, %r4549, %r4550, %r4551, %r4552}, {%r4641, %r4642, %r4643, %r4644, %r4645, %r4646, %r4647, %r4648}, {%r4737, %r4738, %r4739, %r4740};
	wmma.mma.sync.aligned.row.row.m16n16k16.f16.f16 {%r4745, %r4746, %r4747, %r4748}, {%r4537, %r4538, %r4539, %r4540, %r4541, %r4542, %r4543, %r4544}, {%r4617, %r4618, %r4619, %r4620, %r4621, %r4622, %r4623, %r4624}, {%r4429, %r4430, %r4431, %r4432};
	wmma.mma.sync.aligned.row.row.m16n16k16.f16.f16 {%r4749, %r4750, %r4751, %r4752}, {%r4545, %r4546, %r4547, %r4548, %r4549, %r4550, %r4551, %r4552}, {%r4649, %r4650, %r4651, %r4652, %r4653, %r4654, %r4655, %r4656}, {%r4745, %r4746, %r4747, %r4748};
	wmma.mma.sync.aligned.row.row.m16n16k16.f16.f16 {%r4753, %r4754, %r4755, %r4756}, {%r4537, %r4538, %r4539, %r4540, %r4541, %r4542, %r4543, %r4544}, {%r4625, %r4626, %r4627, %r4628, %r4629, %r4630, %r4631, %r4632}, {%r4437, %r4438, %r4439, %r4440};
	wmma.mma.sync.aligned.row.row.m16n16k16.f16.f16 {%r4757, %r4758, %r4759, %r4760}, {%r4545, %r4546, %r4547, %r4548, %r4549, %r4550, %r4551, %r4552}, {%r4657, %r4658, %r4659, %r4660, %r4661, %r4662, %r4663, %r4664}, {%r4753, %r4754, %r4755, %r4756};
	wmma.mma.sync.aligned.row.row.m16n16k16.f16.f16 {%r4761, %r4762, %r4763, %r4764}, {%r4553, %r4554, %r4555, %r4556, %r4557, %r4558, %r4559, %r4560}, {%r4601, %r4602, %r4603, %r4604, %r4605, %r4606, %r4607, %r4608}, {%r4445, %r4446, %r4447, %r4448};
	wmma.mma.sync.aligned.row.row.m16n16k16.f16.f16 {%r4765, %r4766, %r4767, %r4768}, {%r4561, %r4562, %r4563, %r4564, %r4565, %r4566, %r4567, %r4568}, {%r4633, %r4634, %r4635, %r4636, %r4637, %r4638, %r4639, %r4640}, {%r4761, %r4762, %r4763, %r4764};
	wmma.mma.sync.aligned.row.row.m16n16k16.f16.f16 {%r4769, %r4770, %r4771, %r4772}, {%r4553, %r4554, %r4555, %r4556, %r4557, %r4558, %r4559, %r4560}, {%r4609, %r4610, %r4611, %r4612, %r4613, %r4614, %r4615, %r4616}, {%r4453, %r4454, %r4455, %r4456};
	wmma.mma.sync.aligned.row.row.m16n16k16.f16.f16 {%r4773, %r4774, %r4775, %r4776}, {%r4561, %r4562, %r4563, %r4564, %r4565, %r4566, %r4567, %r4568}, {%r4641, %r4642, %r4643, %r4644, %r4645, %r4646, %r4647, %r4648}, {%r4769, %r4770, %r4771, %r4772};
	wmma.mma.sync.aligned.row.row.m16n16k16.f16.f16 {%r4777, %r4778, %r4779, %r4780}, {%r4553, %r4554, %r4555, %r4556, %r4557, %r4558, %r4559, %r4560}, {%r4617, %r4618, %r4619, %r4620, %r4621, %r4622, %r4623, %r4624}, {%r4461, %r4462, %r4463, %r4464};
	wmma.mma.sync.aligned.row.row.m16n16k16.f16.f16 {%r4781, %r4782, %r4783, %r4784}, {%r4561, %r4562, %r4563, %r4564, %r4565, %r4566, %r4567, %r4568}, {%r4649, %r4650, %r4651, %r4652, %r4653, %r4654, %r4655, %r4656}, {%r4777, %r4778, %r4779, %r4780};
	wmma.mma.sync.aligned.row.row.m16n16k16.f16.f16 {%r4785, %r4786, %r4787, %r4788}, {%r4553, %r4554, %r4555, %r4556, %r4557, %r4558, %r4559, %r4560}, {%r4625, %r4626, %r4627, %r4628, %r4629, %r4630, %r4631, %r4632}, {%r4469, %r4470, %r4471, %r4472};
	wmma.mma.sync.aligned.row.row.m16n16k16.f16.f16 {%r4789, %r4790, %r4791, %r4792}, {%r4561, %r4562, %r4563, %r4564, %r4565, %r4566, %r4567, %r4568}, {%r4657, %r4658, %r4659, %r4660, %r4661, %r4662, %r4663, %r4664}, {%r4785, %r4786, %r4787, %r4788};
	wmma.mma.sync.aligned.row.row.m16n16k16.f16.f16 {%r4793, %r4794, %r4795, %r4796}, {%r4569, %r4570, %r4571, %r4572, %r4573, %r4574, %r4575, %r4576}, {%r4601, %r4602, %r4603, %r4604, %r4605, %r4606, %r4607, %r4608}, {%r4477, %r4478, %r4479, %r4480};
	wmma.mma.sync.aligned.row.row.m16n16k16.f16.f16 {%r4797, %r4798, %r4799, %r4800}, {%r4577, %r4578, %r4579, %r4580, %r4581, %r4582, %r4583, %r4584}, {%r4633, %r4634, %r4635, %r4636, %r4637, %r4638, %r4639, %r4640}, {%r4793, %r4794, %r4795, %r4796};
	wmma.mma.sync.aligned.row.row.m16n16k16.f16.f16 {%r4801, %r4802, %r4803, %r4804}, {%r4569, %r4570, %r4571, %r4572, %r4573, %r4574, %r4575, %r4576}, {%r4609, %r4610, %r4611, %r4612, %r4613, %r4614, %r4615, %r4616}, {%r4485, %r4486, %r4487, %r4488};
	wmma.mma.sync.aligned.row.row.m16n16k16.f16.f16 {%r4805, %r4806, %r4807, %r4808}, {%r4577, %r4578, %r4579, %r4580, %r4581, %r4582, %r4583, %r4584}, {%r4641, %r4642, %r4643, %r4644, %r4645, %r4646, %r4647, %r4648}, {%r4801, %r4802, %r4803, %r4804};
	wmma.mma.sync.aligned.row.row.m16n16k16.f16.f16 {%r4809, %r4810, %r4811, %r4812}, {%r4569, %r4570, %r4571, %r4572, %r4573, %r4574, %r4575, %r4576}, {%r4617, %r4618, %r4619, %r4620, %r4621, %r4622, %r4623, %r4624}, {%r4493, %r4494, %r4495, %r4496};
	wmma.mma.sync.aligned.row.row.m16n16k16.f16.f16 {%r4813, %r4814, %r4815, %r4816}, {%r4577, %r4578, %r4579, %r4580, %r4581, %r4582, %r4583, %r4584}, {%r4649, %r4650, %r4651, %r4652, %r4653, %r4654, %r4655, %r4656}, {%r4809, %r4810, %r4811, %r4812};
	wmma.mma.sync.aligned.row.row.m16n16k16.f16.f16 {%r4817, %r4818, %r4819, %r4820}, {%r4569, %r4570, %r4571, %r4572, %r4573, %r4574, %r4575, %r4576}, {%r4625, %r4626, %r4627, %r4628, %r4629, %r4630, %r4631, %r4632}, {%r4501, %r4502, %r4503, %r4504};
	wmma.mma.sync.aligned.row.row.m16n16k16.f16.f16 {%r4821, %r4822, %r4823, %r4824}, {%r4577, %r4578, %r4579, %r4580, %r4581, %r4582, %r4583, %r4584}, {%r4657, %r4658, %r4659, %r4660, %r4661, %r4662, %r4663, %r4664}, {%r4817, %r4818, %r4819, %r4820};
	wmma.mma.sync.aligned.row.row.m16n16k16.f16.f16 {%r4825, %r4826, %r4827, %r4828}, {%r4585, %r4586, %r4587, %r4588, %r4589, %r4590, %r4591, %r4592}, {%r4601, %r4602, %r4603, %r4604, %r4605, %r4606, %r4607, %r4608}, {%r4509, %r4510, %r4511, %r4512};
	wmma.mma.sync.aligned.row.row.m16n16k16.f16.f16 {%r4829, %r4830, %r4831, %r4832}, {%r4593, %r4594, %r4595, %r4596, %r4597, %r4598, %r4599, %r4600}, {%r4633, %r4634, %r4635, %r4636, %r4637, %r4638, %r4639, %r4640}, {%r4825, %r4826, %r4827, %r4828};
	wmma.mma.sync.aligned.row.row.m16n16k16.f16.f16 {%r4833, %r4834, %r4835, %r4836}, {%r4585, %r4586, %r4587, %r4588, %r4589, %r4590, %r4591, %r4592}, {%r4609, %r4610, %r4611, %r4612, %r4613, %r4614, %r4615, %r4616}, {%r4517, %r4518, %r4519, %r4520};
	wmma.mma.sync.aligned.row.row.m16n16k16.f16.f16 {%r4837, %r4838, %r4839, %r4840}, {%r4593, %r4594, %r4595, %r4596, %r4597, %r4598, %r4599, %r4600}, {%r4641, %r4642, %r4643, %r4644, %r4645, %r4646, %r4647, %r4648}, {%r4833, %r4834, %r4835, %r4836};
	wmma.mma.sync.aligned.row.row.m16n16k16.f16.f16 {%r4841, %r4842, %r4843, %r4844}, {%r4585, %r4586, %r4587, %r4588, %r4589, %r4590, %r4591, %r4592}, {%r4617, %r4618, %r4619, %r4620, %r4621, %r4622, %r4623, %r4624}, {%r4525, %r4526, %r4527, %r4528};
	wmma.mma.sync.aligned.row.row.m16n16k16.f16.f16 {%r4845, %r4846, %r4847, %r4848}, {%r4593, %r4594, %r4595, %r4596, %r4597, %r4598, %r4599, %r4600}, {%r4649, %r4650, %r4651, %r4652, %r4653, %r4654, %r4655, %r4656}, {%r4841, %r4842, %r4843, %r4844};
	wmma.mma.sync.aligned.row.row.m16n16k16.f16.f16 {%r4849, %r4850, %r4851, %r4852}, {%r4585, %r4586, %r4587, %r4588, %r4589, %r4590, %r4591, %r4592}, {%r4625, %r4626, %r4627, %r4628, %r4629, %r4630, %r4631, %r4632}, {%r4533, %r4534, %r4535, %r4536};
	wmma.mma.sync.aligned.row.row.m16n16k16.f16.f16 {%r4853, %r4854, %r4855, %r4856}, {%r4593, %r4594, %r4595, %r4596, %r4597, %r4598, %r4599, %r4600}, {%r4657, %r4658, %r4659, %r4660, %r4661, %r4662, %r4663, %r4664}, {%r4849, %r4850, %r4851, %r4852};
	bar.sync 	0;
	ld.global.nc.v4.f32 	{%f361, %f362, %f363, %f364}, [%rd15+960];
	st.shared.v4.f32 	[%r10], {%f361, %f362, %f363, %f364};
	ld.global.nc.v4.f32 	{%f365, %f366, %f367, %f368}, [%rd15+132032];
	st.shared.v4.f32 	[%r10+5120], {%f365, %f366, %f367, %f368};
	ld.global.nc.v4.f32 	{%f369, %f370, %f371, %f372}, [%rd20+983040];
	st.shared.v4.f32 	[%r20], {%f369, %f370, %f371, %f372};
	ld.global.nc.v4.f32 	{%f373, %f374, %f375, %f376}, [%rd20+983168];
	st.shared.v4.f32 	[%r20+128], {%f373, %f374, %f375, %f376};
	ld.global.nc.v4.f32 	{%f377, %f378, %f379, %f380}, [%rd20+983296];
	st.shared.v4.f32 	[%r20+256], {%f377, %f378, %f379, %f380};
	ld.global.nc.v4.f32 	{%f381, %f382, %f383, %f384}, [%rd20+983424];
	st.shared.v4.f32 	[%r20+384], {%f381, %f382, %f383, %f384};
	bar.sync 	0;
	wmma.load.a.sync.aligned.row.m16n16k16.shared.f16 	{%r4857, %r4858, %r4859, %r4860, %r4861, %r4862, %r4863, %r4864}, [%r29], %r30;
	wmma.load.a.sync.aligned.row.m16n16k16.shared.f16 	{%r4865, %r4866, %r4867, %r4868, %r4869, %r4870, %r4871, %r4872}, [%r39], %r30;
	wmma.load.a.sync.aligned.row.m16n16k16.shared.f16 	{%r4873, %r4874, %r4875, %r4876, %r4877, %r4878, %r4879, %r4880}, [%r48], %r30;
	wmma.load.a.sync.aligned.row.m16n16k16.shared.f16 	{%r4881, %r4882, %r4883, %r4884, %r4885, %r4886, %r4887, %r4888}, [%r57], %r30;
	wmma.load.a.sync.aligned.row.m16n16k16.shared.f16 	{%r4889, %r4890, %r4891, %r4892, %r4893, %r4894, %r4895, %r4896}, [%r66], %r30;
	wmma.load.a.sync.aligned.row.m16n16k16.shared.f16 	{%r4897, %r4898, %r4899, %r4900, %r4901, %r4902, %r4903, %r4904}, [%r75], %r30;
	wmma.load.a.sync.aligned.row.m16n16k16.shared.f16 	{%r4905, %r4906, %r4907, %r4908, %r4909, %r4910, %r4911, %r4912}, [%r84], %r30;
	wmma.load.a.sync.aligned.row.m16n16k16.shared.f16 	{%r4913, %r4914, %r4915, %r4916, %r4917, %r4918, %r4919, %r4920}, [%r93], %r30;
	wmma.load.b.sync.aligned.row.m16n16k16.shared.f16 	{%r4921, %r4922, %r4923, %r4924, %r4925, %r4926, %r4927, %r4928}, [%r104], %r105;
	wmma.load.b.sync.aligned.row.m16n16k16.shared.f16 	{%r4929, %r4930, %r4931, %r4932, %r4933, %r4934, %r4935, %r4936}, [%r114], %r105;
	wmma.load.b.sync.aligned.row.m16n16k16.shared.f16 	{%r4937, %r4938, %r4939, %r4940, %r4941, %r4942, %r4943, %r4944}, [%r123], %r105;
	wmma.load.b.sync.aligned.row.m16n16k16.shared.f16 	{%r4945, %r4946, %r4947, %r4948, %r4949, %r4950, %r4951, %r4952}, [%r132], %r105;
	wmma.load.b.sync.aligned.row.m16n16k16.shared.f16 	{%r4953, %r4954, %r4955, %r4956, %r4957, %r4958, %r4959, %r4960}, [%r141], %r105;
	wmma.load.b.sync.aligned.row.m16n16k16.shared.f16 	{%r4961, %r4962, %r4963, %r4964, %r4965, %r4966, %r4967, %r4968}, [%r150], %r105;
	wmma.load.b.sync.aligned.row.m16n16k16.shared.f16 	{%r4969, %r4970, %r4971, %r4972, %r4973, %r4974, %r4975, %r4976}, [%r159], %r105;
	wmma.load.b.sync.aligned.row.m16n16k16.shared.f16 	{%r4977, %r4978, %r4979, %r4980, %r4981, %r4982, %r4983, %r4984}, [%r168], %r105;
	wmma.load.b.sync.aligned.row.m16n16k16.shared.f16 	{%r4985, %r4986, %r4987, %r4988, %r4989, %r4990, %r4991, %r4992}, [%r177], %r105;
	wmma.load.b.sync.aligned.row.m16n16k16.shared.f16 	{%r4993, %r4994, %r4995, %r4996, %r4997, %r4998, %r4999, %r5000}, [%r186], %r105;
	wmma.load.b.sync.aligned.row.m16n16k16.shared.f16 	{%r5001, %r5002, %r5003, %r5004, %r5005, %r5006, %r5007, %r5008}, [%r195], %r105;
	wmma.load.b.sync.aligned.row.m16n16k16.shared.f16 	{%r5009, %r5010, %r5011, %r5012, %r5013, %r5014, %r5015, %r5016}, [%r204], %r105;
	wmma.load.b.sync.aligned.row.m16n16k16.shared.f16 	{%r5017, %r5018, %r5019, %r5020, %r5021, %r5022, %r5023, %r5024}, [%r213], %r105;
	wmma.load.b.sync.aligned.row.m16n16k16.shared.f16 	{%r5025, %r5026, %r5027, %r5028, %r5029, %r5030, %r5031, %r5032}, [%r222], %r105;
	wmma.load.b.sync.aligned.row.m16n16k16.shared.f16 	{%r5033, %r5034, %r5035, %r5036, %r5037, %r5038, %r5039, %r5040}, [%r231], %r105;
	wmma.load.b.sync.aligned.row.m16n16k16.shared.f16 	{%r5041, %r5042, %r5043, %r5044, %r5045, %r5046, %r5047, %r5048}, [%r240], %r105;
	wmma.mma.sync.aligned.row.row.m16n16k16.f16.f16 {%r5049, %r5050, %r5051, %r5052}, {%r4857, %r4858, %r4859, %r4860, %r4861, %r4862, %r4863, %r4864}, {%r4921, %r4922, %r4923, %r4924, %r4925, %r4926, %r4927, %r4928}, {%r4733, %r4734, %r4735, %r4736};
	wmma.mma.sync.aligned.row.row.m16n16k16.f16.f16 {%r5053, %r5054, %r5055, %r5056}, {%r4865, %r4866, %r4867, %r4868, %r4869, %r4870, %r4871, %r4872}, {%r4953, %r4954, %r4955, %r4956, %r4957, %r4958, %r4959, %r4960}, {%r5049, %r5050, %r5051, %r5052};
	wmma.mma.sync.aligned.row.row.m16n16k16.f16.f16 {%r5057, %r5058, %r5059, %r5060}, {%r4857, %r4858, %r4859, %r4860, %r4861, %r4862, %r4863, %r4864}, {%r4929, %r4930, %r4931, %r4932, %r4933, %r4934, %r4935, %r4936}, {%r4741, %r4742, %r4743, %r4744};
	wmma.mma.sync.aligned.row.row.m16n16k16.f16.f16 {%r5061, %r5062, %r5063, %r5064}, {%r4865, %r4866, %r4867, %r4868, %r4869, %r4870, %r4871, %r4872}, {%r4961, %r4962, %r4963, %r4964, %r4965, %r4966, %r4967, %r4968}, {%r5057, %r5058, %r5059, %r5060};
	wmma.mma.sync.aligned.row.row.m16n16k16.f16.f16 {%r5065, %r5066, %r5067, %r5068}, {%r4857, %r4858, %r4859, %r4860, %r4861, %r4862, %r4863, %r4864}, {%r4937, %r4938, %r4939, %r4940, %r4941, %r4942, %r4943, %r4944}, {%r4749, %r4750, %r4751, %r4752};
	wmma.mma.sync.aligned.row.row.m16n16k16.f16.f16 {%r5069, %r5070, %r5071, %r5072}, {%r4865, %r4866, %r4867, %r4868, %r4869, %r4870, %r4871, %r4872}, {%r4969, %r4970, %r4971, %r4972, %r4973, %r4974, %r4975, %r4976}, {%r5065, %r5066, %r5067, %r5068};
	wmma.mma.sync.aligned.row.row.m16n16k16.f16.f16 {%r5073, %r5074, %r5075, %r5076}, {%r4857, %r4858, %r4859, %r4860, %r4861, %r4862, %r4863, %r4864}, {%r4945, %r4946, %r4947, %r4948, %r4949, %r4950, %r4951, %r4952}, {%r4757, %r4758, %r4759, %r4760};
	wmma.mma.sync.aligned.row.row.m16n16k16.f16.f16 {%r5077, %r5078, %r5079, %r5080}, {%r4865, %r4866, %r4867, %r4868, %r4869, %r4870, %r4871, %r4872}, {%r4977, %r4978, %r4979, %r4980, %r4981, %r4982, %r4983, %r4984}, {%r5073, %r5074, %r5075, %r5076};
	wmma.mma.sync.aligned.row.row.m16n16k16.f16.f16 {%r5081, %r5082, %r5083, %r5084}, {%r4873, %r4874, %r4875, %r4876, %r4877, %r4878, %r4879, %r4880}, {%r4921, %r4922, %r4923, %r4924, %r4925, %r4926, %r4927, %r4928}, {%r4765, %r4766, %r4767, %r4768};
	wmma.mma.sync.aligned.row.row.m16n16k16.f16.f16 {%r5085, %r5086, %r5087, %r5088}, {%r4881, %r4882, %r4883, %r4884, %r4885, %r4886, %r4887, %r4888}, {%r4953, %r4954, %r4955, %r4956, %r4957, %r4958, %r4959, %r4960}, {%r5081, %r5082, %r5083, %r5084};
	wmma.mma.sync.aligned.row.row.m16n16k16.f16.f16 {%r5089, %r5090, %r5091, %r5092}, {%r4873, %r4874, %r4875, %r4876, %r4877, %r4878, %r4879, %r4880}, {%r4929, %r4930, %r4931, %r4932, %r4933, %r4934, %r4935, %r4936}, {%r4773, %r4774, %r4775, %r4776};
	wmma.mma.sync.aligned.row.row.m16n16k16.f16.f16 {%r5093, %r5094, %r5095, %r5096}, {%r4881, %r4882, %r4883, %r4884, %r4885, %r4886, %r4887, %r4888}, {%r4961, %r4962, %r4963, %r4964, %r4965, %r4966, %r4967, %r4968}, {%r5089, %r5090, %r5091, %r5092};
	wmma.mma.sync.aligned.row.row.m16n16k16.f16.f16 {%r5097, %r5098, %r5099, %r5100}, {%r4873, %r4874, %r4875, %r4876, %r4877, %r4878, %r4879, %r4880}, {%r4937, %r4938, %r4939, %r4940, %r4941, %r4942, %r4943, %r4944}, {%r4781, %r4782, %r4783, %r4784};
	wmma.mma.sync.aligned.row.row.m16n16k16.f16.f16 {%r5101, %r5102, %r5103, %r5104}, {%r4881, %r4882, %r4883, %r4884, %r4885, %r4886, %r4887, %r4888}, {%r4969, %r4970, %r4971, %r4972, %r4973, %r4974, %r4975, %r4976}, {%r5097, %r5098, %r5099, %r5100};
	wmma.mma.sync.aligned.row.row.m16n16k16.f16.f16 {%r5105, %r5106, %r5107, %r5108}, {%r4873, %r4874, %r4875, %r4876, %r4877, %r4878, %r4879, %r4880}, {%r4945, %r4946, %r4947, %r4948, %r4949, %r4950, %r4951, %r4952}, {%r4789, %r4790, %r4791, %r4792};
	wmma.mma.sync.aligned.row.row.m16n16k16.f16.f16 {%r5109, %r5110, %r5111, %r5112}, {%r4881, %r4882, %r4883, %r4884, %r4885, %r4886, %r4887, %r4888}, {%r4977, %r4978, %r4979, %r4980, %r4981, %r4982, %r4983, %r4984}, {%r5105, %r5106, %r5107, %r5108};
	wmma.mma.sync.aligned.row.row.m16n16k16.f16.f16 {%r5113, %r5114, %r5115, %r5116}, {%r4889, %r4890, %r4891, %r4892, %r4893, %r4894, %r4895, %r4896}, {%r4921, %r4922, %r4923, %r4924, %r4925, %r4926, %r4927, %r4928}, {%r4797, %r4798, %r4799, %r4800};
	wmma.mma.sync.aligned.row.row.m16n16k16.f16.f16 {%r5117, %r5118, %r5119, %r5120}, {%r4897, %r4898, %r4899, %r4900, %r4901, %r4902, %r4903, %r4904}, {%r4953, %r4954, %r4955, %r4956, %r4957, %r4958, %r4959, %r4960}, {%r5113, %r5114, %r5115, %r5116};
	wmma.mma.sync.aligned.row.row.m16n16k16.f16.f16 {%r5121, %r5122, %r5123, %r5124}, {%r4889, %r4890, %r4891, %r4892, %r4893, %r4894, %r4895, %r4896}, {%r4929, %r4930, %r4931, %r4932, %r4933, %r4934, %r4935, %r4936}, {%r4805, %r4806, %r4807, %r4808};
	wmma.mma.sync.aligned.row.row.m16n16k16.f16.f16 {%r5125, %r5126, %r5127, %r5128}, {%r4897, %r4898, %r4899, %r4900, %r4901, %r4902, %r4903, %r4904}, {%r4961, %r4962, %r4963, %r4964, %r4965, %r4966, %r4967, %r4968}, {%r5121, %r5122, %r5123, %r5124};
	wmma.mma.sync.aligned.row.row.m16n16k16.f16.f16 {%r5129, %r5130, %r5131, %r5132}, {%r4889, %r4890, %r4891, %r4892, %r4893, %r4894, %r4895, %r4896}, {%r4937, %r4938, %r4939, %r4940, %r4941, %r4942, %r4943, %r4944}, {%r4813, %r4814, %r4815, %r4816};
	wmma.mma.sync.aligned.row.row.m16n16k16.f16.f16 {%r5133, %r5134, %r5135, %r5136}, {%r4897, %r4898, %r4899, %r4900, %r4901, %r4902, %r4903, %r4904}, {%r4969, %r4970, %r4971, %r4972, %r4973, %r4974, %r4975, %r4976}, {%r5129, %r5130, %r5131, %r5132};
	wmma.mma.sync.aligned.row.row.m16n16k16.f16.f16 {%r5137, %r5138, %r5139, %r5140}, {%r4889, %r4890, %r4891, %r4892, %r4893, %r4894, %r4895, %r4896}, {%r4945, %r4946, %r4947, %r4948, %r4949, %r4950, %r4951, %r4952}, {%r4821, %r4822, %r4823, %r4824};
	wmma.mma.sync.aligned.row.row.m16n16k16.f16.f16 {%r5141, %r5142, %r5143, %r5144}, {%r4897, %r4898, %r4899, %r4900, %r4901, %r4902, %r4903, %r4904}, {%r4977, %r4978, %r4979, %r4980, %r4981, %r4982, %r4983, %r4984}, {%r5137, %r5138, %r5139, %r5140};
	wmma.mma.sync.aligned.row.row.m16n16k16.f16.f16 {%r5145, %r5146, %r5147, %r5148}, {%r4905, %r4906, %r4907, %r4908, %r4909, %r4910, %r4911, %r4912}, {%r4921, %r4922, %r4923, %r4924, %r4925, %r4926, %r4927, %r4928}, {%r4829, %r4830, %r4831, %r4832};
	wmma.mma.sync.aligned.row.row.m16n16k16.f16.f16 {%r5149, %r5150, %r5151, %r5152}, {%r4913, %r4914, %r4915, %r4916, %r4917, %r4918, %r4919, %r4920}, {%r4953, %r4954, %r4955, %r4956, %r4957, %r4958, %r4959, %r4960}, {%r5145, %r5146, %r5147, %r5148};
	wmma.mma.sync.aligned.row.row.m16n16k16.f16.f16 {%r5153, %r5154, %r5155, %r5156}, {%r4905, %r4906, %r4907, %r4908, %r4909, %r4910, %r4911, %r4912}, {%r4929, %r4930, %r4931, %r4932, %r4933, %r4934, %r4935, %r4936}, {%r4837, %r4838, %r4839, %r4840};
	wmma.mma.sync.aligned.row.row.m16n16k16.f16.f16 {%r5157, %r5158, %r5159, %r5160}, {%r4913, %r4914, %r4915, %r4916, %r4917, %r4918, %r4919, %r4920}, {%r4961, %r4962, %r4963, %r4964, %r4965, %r4966, %r4967, %r4968}, {%r5153, %r5154, %r5155, %r5156};
	wmma.mma.sync.aligned.row.row.m16n16k16.f16.f16 {%r5161, %r5162, %r5163, %r5164}, {%r4905, %r4906, %r4907, %r4908, %r4909, %r4910, %r4911, %r4912}, {%r4937, %r4938, %r4939, %r4940, %r4941, %r4942, %r4943, %r4944}, {%r4845, %r4846, %r4847, %r4848};
	wmma.mma.sync.aligned.row.row.m16n16k16.f16.f16 {%r5165, %r5166, %r5167, %r5168}, {%r4913, %r4914, %r4915, %r4916, %r4917, %r4918, %r4919, %r4920}, {%r4969, %r4970, %r4971, %r4972, %r4973, %r4974, %r4975, %r4976}, {%r5161, %r5162, %r5163, %r5164};
	wmma.mma.sync.aligned.row.row.m16n16k16.f16.f16 {%r5169, %r5170, %r5171, %r5172}, {%r4905, %r4906, %r4907, %r4908, %r4909, %r4910, %r4911, %r4912}, {%r4945, %r4946, %r4947, %r4948, %r4949, %r4950, %r4951, %r4952}, {%r4853, %r4854, %r4855, %r4856};
	wmma.mma.sync.aligned.row.row.m16n16k16.f16.f16 {%r5173, %r5174, %r5175, %r5176}, {%r4913, %r4914, %r4915, %r4916, %r4917, %r4918, %r4919, %r4920}, {%r4977, %r4978, %r4979, %r4980, %r4981, %r4982, %r4983, %r4984}, {%r5169, %r5170, %r5171, %r5172};
	bar.sync 	0;
	ld.global.nc.v4.f32 	{%f385, %f386, %f387, %f388}, [%rd15+1024];
	st.shared.v4.f32 	[%r10], {%f385, %f386, %f387, %f388};
	ld.global.nc.v4.f32 	{%f389, %f390, %f391, %f392}, [%rd15+132096];
	st.shared.v4.f32 	[%r10+5120], {%f389, %f390, %f391, %f392};
	ld.global.nc.v4.f32 	{%f393, %f394, %f395, %f396}, [%rd20+1048576];
	st.shared.v4.f32 	[%r20], {%f393, %f394, %f395, %f396};
	ld.global.nc.v4.f32 	{%f397, %f398, %f399, %f400}, [%rd20+1048704];
	st.shared.v4.f32 	[%r20+128], {%f397, %f398, %f399, %f400};
	ld.global.nc.v4.f32 	{%f401, %f402, %f403, %f404}, [%rd20+1048832];
	st.shared.v4.f32 	[%r20+256], {%f401, %f402, %f403, %f404};
	ld.global.nc.v4.f32 	{%f405, %f406, %f407, %f408}, [%rd20+1048960];
	st.shared.v4.f32 	[%r20+384], {%f405, %f406, %f407, %f408};
	bar.sync 	0;
	wmma.load.a.sync.aligned.row.m16n16k16.shared.f16 	{%r5177, %r5178, %r5179, %r5180, %r5181, %r5182, %r5183, %r5184}, [%r29], %r30;
	wmma.load.a.sync.aligned.row.m16n16k16.shared.f16 	{%r5185, %r5186, %r5187, %r5188, %r5189, %r5190, %r5191, %r5192}, [%r39], %r30;
	wmma.load.a.sync.aligned.row.m16n16k16.shared.f16 	{%r5193, %r5194, %r5195, %r5196, %r5197, %r5198, %r5199, %r5200}, [%r48], %r30;
	wmma.load.a.sync.aligned.row.m16n16k16.shared.f16 	{%r5201, %r5202, %r5203, %r5204, %r5205, %r5206, %r5207, %r5208}, [%r57], %r30;
	wmma.load.a.sync.aligned.row.m16n16k16.shared.f16 	{%r5209, %r5210, %r5211, %r5212, %r5213, %r5214, %r5215, %r5216}, [%r66], %r30;
	wmma.load.a.sync.aligned.row.m16n16k16.shared.f16 	{%r5217, %r5218, %r5219, %r5220, %r5221, %r5222, %r5223, %r5224}, [%r75], %r30;
	wmma.load.a.sync.aligned.row.m16n16k16.shared.f16 	{%r5225, %r5226, %r5227, %r5228, %r5229, %r5230, %r5231, %r5232}, [%r84], %r30;
	wmma.load.a.sync.aligned.row.m16n16k16.shared.f16 	{%r5233, %r5234, %r5235, %r5236, %r5237, %r5238, %r5239, %r5240}, [%r93], %r30;
	wmma.load.b.sync.aligned.row.m16n16k16.shared.f16 	{%r5241, %r5242, %r5243, %r5244, %r5245, %r5246, %r5247, %r5248}, [%r104], %r105;
	wmma.load.b.sync.aligned.row.m16n16k16.shared.f16 	{%r5249, %r5250, %r5251, %r5252, %r5253, %r5254, %r5255, %r5256}, [%r114], %r105;
	wmma.load.b.sync.aligned.row.m16n16k16.shared.f16 	{%r5257, %r5258, %r5259, %r5260, %r5261, %r5262, %r5263, %r5264}, [%r123], %r105;
	wmma.load.b.sync.aligned.row.m16n16k16.shared.f16 	{%r5265, %r5266, %r5267, %r5268, %r5269, %r5270, %r5271, %r5272}, [%r132], %r105;
	wmma.load.b.sync.aligned.row.m16n16k16.shared.f16 	{%r5273, %r5274, %r5275, %r5276, %r5277, %r5278, %r5279, %r5280}, [%r141], %r105;
	wmma.load.b.sync.aligned.row.m16n16k16.shared.f16 	{%r5281, %r5282, %r5283, %r5284, %r5285, %r5286, %r5287, %r5288}, [%r150], %r105;
	wmma.load.b.sync.aligned.row.m16n16k16.shared.f16 	{%r5289, %r5290, %r5291, %r5292, %r5293, %r5294, %r5295, %r5296}, [%r159], %r105;
	wmma.load.b.sync.aligned.row.m16n16k16.shared.f16 	{%r5297, %r5298, %r5299, %r5300, %r5301, %r5302, %r5303, %r5304}, [%r168], %r105;
	wmma.load.b.sync.aligned.row.m16n16k16.shared.f16 	{%r5305, %r5306, %r5307, %r5308, %r5309, %r5310, %r5311, %r5312}, [%r177], %r105;
	wmma.load.b.sync.aligned.row.m16n16k16.shared.f16 	{%r5313, %r5314, %r5315, %r5316, %r5317, %r5318, %r5319, %r5320}, [%r186], %r105;
	wmma.load.b.sync.aligned.row.m16n16k16.shared.f16 	{%r5321, %r5322, %r5323, %r5324, %r5325, %r5326, %r5327, %r5328}, [%r195], %r105;
	wmma.load.b.sync.aligned.row.m16n16k16.shared.f16 	{%r5329, %r5330, %r5331, %r5332, %r5333, %r5334, %r5335, %r5336}, [%r204], %r105;
	wmma.load.b.sync.aligned.row.m16n16k16.shared.f16 	{%r5337, %r5338, %r5339, %r5340, %r5341, %r5342, %r5343, %r5344}, [%r213], %r105;
	wmma.load.b.sync.aligned.row.m16n16k16.shared.f16 	{%r5345, %r5346, %r5347, %r5348, %r5349, %r5350, %r5351, %r5352}, [%r222], %r105;
	wmma.load.b.sync.aligned.row.m16n16k16.shared.f16 	{%r5353, %r5354, %r5355, %r5356, %r5357, %r5358, %r5359, %r5360}, [%r231], %r105;
	wmma.load.b.sync.aligned.row.m16n16k16.shared.f16 	{%r5361, %r5362, %r5363, %r5364, %r5365, %r5366, %r5367, %r5368}, [%r240], %r105;
	wmma.mma.sync.aligned.row.row.m16n16k16.f16.f16 {%r5369, %r5370, %r5371, %r5372}, {%r5177, %r5178, %r5179, %r5180, %r5181, %r5182, %r5183, %r5184}, {%r5241, %r5242, %r5243, %r5244, %r5245, %r5246, %r5247, %r5248}, {%r5053, %r5054, %r5055, %r5056};
	wmma.mma.sync.aligned.row.row.m16n16k16.f16.f16 {%r5373, %r5374, %r5375, %r5376}, {%r5185, %r5186, %r5187, %r5188, %r5189, %r5190, %r5191, %r5192}, {%r5273, %r5274, %r5275, %r5276, %r5277, %r5278, %r5279, %r5280}, {%r5369, %r5370, %r5371, %r5372};
	wmma.mma.sync.aligned.row.row.m16n16k16.f16.f16 {%r5377, %r5378, %r5379, %r5380}, {%r5177, %r5178, %r5179, %r5180, %r5181, %r5182, %r5183, %r5184}, {%r5249, %r5250, %r5251, %r5252, %r5253, %r5254, %r5255, %r5256}, {%r5061, %r5062, %r5063, %r5064};
	wmma.mma.sync.aligned.row.row.m16n16k16.f16.f16 {%r5381, %r5382, %r5383, %r5384}, {%r5185, %r5186, %r5187, %r5188, %r5189, %r5190, %r5191, %r5192}, {%r5281, %r5282, %r5283, %r5284, %r5285, %r5286, %r5287, %r5288}, {%r5377, %r5378, %r5379, %r5380};
	wmma.mma.sync.aligned.row.row.m16n16k16.f16.f16 {%r5385, %r5386, %r5387, %r5388}, {%r5177, %r5178, %r5179, %r5180, %r5181, %r5182, %r5183, %r5184}, {%r5257, %r5258, %r5259, %r5260, %r5261, %r5262, %r5263, %r5264}, {%r5069, %r5070, %r5071, %r5072};
	wmma.mma.sync.aligned.row.row.m16n16k16.f16.f16 {%r5389, %r5390, %r5391, %r5392}, {%r5185, %r5186, %r5187, %r5188, %r5189, %r5190, %r5191, %r5192}, {%r5289, %r5290, %r5291, %r5292, %r5293, %r5294, %r5295, %r5296}, {%r5385, %r5386, %r5387, %r5388};
	wmma.mma.sync.aligned.row.row.m16n16k16.f16.f16 {%r5393, %r5394, %r5395, %r5396}, {%r5177, %r5178, %r5179, %r5180, %r5181, %r5182, %r5183, %r5184}, {%r5265, %r5266, %r5267, %r5268, %r5269, %r5270, %r5271, %r5272}, {%r5077, %r5078, %r5079, %r5080};
	wmma.mma.sync.aligned.row.row.m16n16k16.f16.f16 {%r5397, %r5398, %r5399, %r5400}, {%r5185, %r5186, %r5187, %r5188, %r5189, %r5190, %r5191, %r5192}, {%r5297, %r5298, %r5299, %r5300, %r5301, %r5302, %r5303, %r5304}, {%r5393, %r5394, %r5395, %r5396};
	wmma.mma.sync.aligned.row.row.m16n16k16.f16.f16 {%r5401, %r5402, %r5403, %r5404}, {%r5193, %r5194, %r5195, %r5196, %r5197, %r5198, %r5199, %r5200}, {%r5241, %r5242, %r5243, %r5244, %r5245, %r5246, %r5247, %r5248}, {%r5085, %r5086, %r5087, %r5088};
	wmma.mma.sync.aligned.row.row.m16n16k16.f16.f16 {%r5405, %r5406, %r5407, %r5408}, {%r5201, %r5202, %r5203, %r5204, %r5205, %r5206, %r5207, %r5208}, {%r5273, %r5274, %r5275, %r5276, %r5277, %r5278, %r5279, %r5280}, {%r5401, %r5402, %r5403, %r5404};
	wmma.mma.sync.aligned.row.row.m16n16k16.f16.f16 {%r5409, %r5410, %r5411, %r5412}, {%r5193, %r5194, %r5195, %r5196, %r5197, %r5198, %r5199, %r5200}, {%r5249, %r5250, %r5251, %r5252, %r5253, %r5254, %r5255, %r5256}, {%r5093, %r5094, %r5095, %r5096};
	wmma.mma.sync.aligned.row.row.m16n16k16.f16.f16 {%r5413, %r5414, %r5415, %r5416}, {%r5201, %r5202, %r5203, %r5204, %r5205, %r5206, %r5207, %r5208}, {%r5281, %r5282, %r5283, %r5284, %r5285, %r5286, %r5287, %r5288}, {%r5409, %r5410, %r5411, %r5412};
	wmma.mma.sync.aligned.row.row.m16n16k16.f16.f16 {%r5417, %r5418, %r5419, %r5420}, {%r5193, %r5194, %r5195, %r5196, %r5197, %r5198, %r5199, %r5200}, {%r5257, %r5258, %r5259, %r5260, %r5261, %r5262, %r5263, %r5264}, {%r5101, %r5102, %r5103, %r5104};
	wmma.mma.sync.aligned.row.row.m16n16k16.f16.f16 {%r5421, %r5422, %r5423, %r5424}, {%r5201, %r5202, %r5203, %r5204, %r5205, %r5206, %r5207, %r5208}, {%r5289, %r5290, %r5291, %r5292, %r5293, %r5294, %r5295, %r5296}, {%r5417, %r5418, %r5419, %r5420};
	wmma.mma.sync.aligned.row.row.m16n16k16.f16.f16 {%r5425, %r5426, %r5427, %r5428}, {%r5193, %r5194, %r5195, %r5196, %r5197, %r5198, %r5199, %r5200}, {%r5265, %r5266, %r5267, %r5268, %r5269, %r5270, %r5271, %r5272}, {%r5109, %r5110, %r5111, %r5112};
	wmma.mma.sync.aligned.row.row.m16n16k16.f16.f16 {%r5429, %r5430, %r5431, %r5432}, {%r5201, %r5202, %r5203, %r5204, %r5205, %r5206, %r5207, %r5208}, {%r5297, %r5298, %r5299, %r5300, %r5301, %r5302, %r5303, %r5304}, {%r5425, %r5426, %r5427, %r5428};
	wmma.mma.sync.aligned.row.row.m16n16k16.f16.f16 {%r5433, %r5434, %r5435, %r5436}, {%r5209, %r5210, %r5211, %r5212, %r5213, %r5214, %r5215, %r5216}, {%r5241, %r5242, %r5243, %r5244, %r5245, %r5246, %r5247, %r5248}, {%r5117, %r5118, %r5119, %r5120};
	wmma.mma.sync.aligned.row.row.m16n16k16.f16.f16 {%r5437, %r5438, %r5439, %r5440}, {%r5217, %r5218, %r5219, %r5220, %r5221, %r5222, %r5223, %r5224}, {%r5273, %r5274, %r5275, %r5276, %r5277, %r5278, %r5279, %r5280}, {%r5433, %r5434, %r5435, %r5436};
	wmma.mma.sync.aligned.row.row.m16n16k16.f16.f16 {%r5441, %r5442, %r5443, %r5444}, {%r5209, %r5210, %r5211, %r5212, %r5213, %r5214, %r5215, %r5216}, {%r5249, %r5250, %r5251, %r5252, %r5253, %r5254, %r5255, %r5256}, {%r5125, %r5126, %r5127, %r5128};
	wmma.mma.sync.aligned.row.row.m16n16k16.f16.f16 {%r5445, %r5446, %r5447, %r5448}, {%r5217, %r5218, %r5219, %r5220, %r5221, %r5222, %r5223, %r5224}, {%r5281, %r5282, %r5283, %r5284, %r5285, %r5286, %r5287, %r5288}, {%r5441, %r5442, %r5443, %r5444};
	wmma.mma.sync.aligned.row.row.m16n16k16.f16.f16 {%r5449, %r5450, %r5451, %r5452}, {%r5209, %r5210, %r5211, %r5212, %r5213, %r5214, %r5215, %r5216}, {%r5257, %r5258, %r5259, %r5260, %r5261, %r5262, %r5263, %r5264}, {%r5133, %r5134, %r5135, %r5136};
	wmma.mma.sync.aligned.row.row.m16n16k16.f16.f16 {%r5453, %r5454, %r5455, %r5456}, {%r5217, %r5218, %r5219, %r5220, %r5221, %r5222, %r5223, %r5224}, {%r5289, %r5290, %r5291, %r5292, %r5293, %r5294, %r5295, %r5296}, {%r5449, %r5450, %r5451, %r5452};
	wmma.mma.sync.aligned.row.row.m16n16k16.f16.f16 {%r5457, %r5458, %r5459, %r5460}, {%r5209, %r5210, %r5211, %r5212, %r5213, %r5214, %r5215, %r5216}, {%r5265, %r5266, %r5267, %r5268, %r5269, %r5270, %r5271, %r5272}, {%r5141, %r5142, %r5143, %r5144};
	wmma.mma.sync.aligned.row.row.m16n16k16.f16.f16 {%r5461, %r5462, %r5463, %r5464}, {%r5217, %r5218, %r5219, %r5220, %r5221, %r5222, %r5223, %r5224}, {%r5297, %r5298, %r5299, %r5300, %r5301, %r5302, %r5303, %r5304}, {%r5457, %r5458, %r5459, %r5460};
	wmma.mma.sync.aligned.row.row.m16n16k16.f16.f16 {%r5465, %r5466, %r5467, %r5468}, {%r5225, %r5226, %r5227, %r5228, %r5229, %r5230, %r5231, %r5232}, {%r5241, %r5242, %r5243, %r5244, %r5245, %r5246, %r5247, %r5248}, {%r5149, %r5150, %r5151, %r5152};
	wmma.mma.sync.aligned.row.row.m16n16k16.f16.f16 {%r5469, %r5470, %r5471, %r5472}, {%r5233, %r5234, %r5235, %r5236, %r5237, %r5238, %r5239, %r5240}, {%r5273, %r5274, %r5275, %r5276, %r5277, %r5278, %r5279, %r5280}, {%r5465, %r5466, %r5467, %r5468};
	wmma.mma.sync.aligned.row.row.m16n16k16.f16.f16 {%r5473, %r5474, %r5475, %r5476}, {%r5225, %r5226, %r5227, %r5228, %r5229, %r5230, %r5231, %r5232}, {%r5249, %r5250, %r5251, %r5252, %r5253, %r5254, %r5255, %r5256}, {%r5157, %r5158, %r5159, %r5160};
	wmma.mma.sync.aligned.row.row.m16n16k16.f16.f16 {%r5477, %r5478, %r5479, %r5480}, {%r5233, %r5234, %r5235, %r5236, %r5237, %r5238, %r5239, %r5240}, {%r5281, %r5282, %r5283, %r5284, %r5285, %r5286, %r5287, %r5288}, {%r5473, %r5474, %r5475, %r5476};
	wmma.mma.sync.aligned.row.row.m16n16k16.f16.f16 {%r5481, %r5482, %r5483, %r5484}, {%r5225, %r5226, %r5227, %r5228, %r5229, %r5230, %r5231, %r5232}, {%r5257, %r5258, %r5259, %r5260, %r5261, %r5262, %r5263, %r5264}, {%r5165, %r5166, %r5167, %r5168};
	wmma.mma.sync.aligned.row.row.m16n16k16.f16.f16 {%r5485, %r5486, %r5487, %r5488}, {%r5233, %r5234, %r5235, %r5236, %r5237, %r5238, %r5239, %r5240}, {%r5289, %r5290, %r5291, %r5292, %r5293, %r5294, %r5295, %r5296}, {%r5481, %r5482, %r5483, %r5484};
	wmma.mma.sync.aligned.row.row.m16n16k16.f16.f16 {%r5489, %r5490, %r5491, %r5492}, {%r5225, %r5226, %r5227, %r5228, %r5229, %r5230, %r5231, %r5232}, {%r5265, %r5266, %r5267, %r5268, %r5269, %r5270, %r5271, %r5272}, {%r5173, %r5174, %r5175, %r5176};
	wmma.mma.sync.aligned.row.row.m16n16k16.f16.f16 {%r5493, %r5494, %r5495, %r5496}, {%r5233, %r5234, %r5235, %r5236, %r5237, %r5238, %r5239, %r5240}, {%r5297, %r5298, %r5299, %r5300, %r5301, %r5302, %r5303, %r5304}, {%r5489, %r5490, %r5491, %r5492};
	bar.sync 	0;
	ld.global.nc.v4.f32 	{%f409, %f410, %f411, %f412}, [%rd15+1088];
	st.shared.v4.f32 	[%r10], {%f409, %f410, %f411, %f412};
	ld.global.nc.v4.f32 	{%f413, %f414, %f415, %f416}, [%rd15+132160];
	st.shared.v4.f32 	[%r10+5120], {%f413, %f414, %f415, %f416};
	ld.global.nc.v4.f32 	{%f417, %f418, %f419, %f420}, [%rd20+1114112];
	st.shared.v4.f32 	[%r20], {%f417, %f418, %f419, %f420};
	ld.global.nc.v4.f32 	{%f421, %f422, %f423, %f424}, [%rd20+1114240];
	st.shared.v4.f32 	[%r20+128], {%f421, %f422, %f423, %f424};
	ld.global.nc.v4.f32 	{%f425, %f426, %f427, %f428}, [%rd20+1114368];
	st.shared.v4.f32 	[%r20+256], {%f425, %f426, %f427, %f428};
	ld.global.nc.v4.f32 	{%f429, %f430, %f431, %f432}, [%rd20+1114496];
	st.shared.v4.f32 	[%r20+384], {%f429, %f430, %f431, %f432};
	bar.sync 	0;
	wmma.load.a.sync.aligned.row.m16n16k16.shared.f16 	{%r5497, %r5498, %r5499, %r5500, %r5501, %r5502, %r5503, %r5504}, [%r29], %r30;
	wmma.load.a.sync.aligned.row.m16n16k16.shared.f16 	{%r5505, %r5506, %r5507, %r5508, %r5509, %r5510, %r5511, %r5512}, [%r39], %r30;
	wmma.load.a.sync.aligned.row.m16n16k16.shared.f16 	{%r5513, %r5514, %r5515, %r5516, %r5517, %r5518, %r5519, %r5520}, [%r48], %r30;
	wmma.load.a.sync.aligned.row.m16n16k16.shared.f16 	{%r5521, %r5522, %r5523, %r5524, %r5525, %r5526, %r5527, %r5528}, [%r57], %r30;
	wmma.load.a.sync.aligned.row.m16n16k16.shared.f16 	{%r5529, %r5530, %r5531, %r5532, %r5533, %r5534, %r5535, %r5536}, [%r66], %r30;
	wmma.load.a.sync.aligned.row.m16n16k16.shared.f16 	{%r5537, %r5538, %r5539, %r5540, %r5541, %r5542, %r5543, %r5544}, [%r75], %r30;
	wmma.load.a.sync.aligned.row.m16n16k16.shared.f16 	{%r5545, %r5546, %r5547, %r5548, %r5549, %r5550, %r5551, %r5552}, [%r84], %r30;
	wmma.load.a.sync.aligned.row.m16n16k16.shared.f16 	{%r5553, %r5554, %r5555, %r5556, %r5557, %r5558, %r5559, %r5560}, [%r93], %r30;
	wmma.load.b.sync.aligned.row.m16n16k16.shared.f16 	{%r5561, %r5562, %r5563, %r5564, %r5565, %r5566, %r5567, %r5568}, [%r104], %r105;
	wmma.load.b.sync.aligned.row.m16n16k16.shared.f16 	{%r5569, %r5570, %r5571, %r5572, %r5573, %r5574, %r5575, %r5576}, [%r114], %r105;
	wmma.load.b.sync.aligned.row.m16n16k16.shared.f16 	{%r5577, %r5578, %r5579, %r5580, %r5581, %r5582, %r5583, %r5584}, [%r123], %r105;
	wmma.load.b.sync.aligned.row.m16n16k16.shared.f16 	{%r5585, %r5586, %r5587, %r5588, %r5589, %r5590, %r5591, %r5592}, [%r132], %r105;
	wmma.load.b.sync.aligned.row.m16n16k16.shared.f16 	{%r5593, %r5594, %r5595, %r5596, %r5597, %r5598, %r5599, %r5600}, [%r141], %r105;
	wmma.load.b.sync.aligned.row.m16n16k16.shared.f16 	{%r5601, %r5602, %r5603, %r5604, %r5605, %r5606, %r5607, %r5608}, [%r150], %r105;
	wmma.load.b.sync.aligned.row.m16n16k16.shared.f16 	{%r5609, %r5610, %r5611, %r5612, %r5613, %r5614, %r5615, %r5616}, [%r159], %r105;
	wmma.load.b.sync.aligned.row.m16n16k16.shared.f16 	{%r5617, %r5618, %r5619, %r5620, %r5621, %r5622, %r5623, %r5624}, [%r168], %r105;
	wmma.load.b.sync.aligned.row.m16n16k16.shared.f16 	{%r5625, %r5626, %r5627, %r5628, %r5629, %r5630, %r5631, %r5632}, [%r177], %r105;
	wmma.load.b.sync.aligned.row.m16n16k16.shared.f16 	{%r5633, %r5634, %r5635, %r5636, %r5637, %r5638, %r5639, %r5640}, [%r186], %r105;
	wmma.load.b.sync.aligned.row.m16n16k16.shared.f16 	{%r5641, %r5642, %r5643, %r5644, %r5645, %r5646, %r5647, %r5648}, [%r195], %r105;
	wmma.load.b.sync.aligned.row.m16n16k16.shared.f16 	{%r5649, %r5650, %r5651, %r5652, %r5653, %r5654, %r5655, %r5656}, [%r204], %r105;
	wmma.load.b.sync.aligned.row.m16n16k16.shared.f16 	{%r5657, %r5658, %r5659, %r5660, %r5661, %r5662, %r5663, %r5664}, [%r213], %r105;
	wmma.load.b.sync.aligned.row.m16n16k16.shared.f16 	{%r5665, %r5666, %r5667, %r5668, %r5669, %r5670, %r5671, %r5672}, [%r222], %r105;
	wmma.load.b.sync.aligned.row.m16n16k16.shared.f16 	{%r5673, %r5674, %r5675, %r5676, %r5677, %r5678, %r5679, %r5680}, [%r231], %r105;
	wmma.load.b.sync.aligned.row.m16n16k16.shared.f16 	{%r5681, %r5682, %r5683, %r5684, %r5685, %r5686, %r5687, %r5688}, [%r240], %r105;
	wmma.mma.sync.aligned.row.row.m16n16k16.f16.f16 {%r5689, %r5690, %r5691, %r5692}, {%r5497, %r5498, %r5499, %r5500, %r5501, %r5502, %r5503, %r5504}, {%r5561, %r5562, %r5563, %r5564, %r5565, %r5566, %r5567, %r5568}, {%r5373, %r5374, %r5375, %r5376};
	wmma.mma.sync.aligned.row.row.m16n16k16.f16.f16 {%r5693, %r5694, %r5695, %r5696}, {%r5505, %r5506, %r5507, %r5508, %r5509, %r5510, %r5511, %r5512}, {%r5593, %r5594, %r5595, %r5596, %r5597, %r5598, %r5599, %r5600}, {%r5689, %r5690, %r5691, %r5692};
	wmma.mma.sync.aligned.row.row.m16n16k16.f16.f16 {%r5697, %r5698, %r5699, %r5700}, {%r5497, %r5498, %r5499, %r5500, %r5501, %r5502, %r5503, %r5504}, {%r5569, %r5570, %r5571, %r5572, %r5573, %r5574, %r5575, %r5576}, {%r5381, %r5382, %r5383, %r5384};
	wmma.mma.sync.aligned.row.row.m16n16k16.f16.f16 {%r5701, %r5702, %r5703, %r5704}, {%r5505, %r5506, %r5507, %r5508, %r5509, %r5510, %r5511, %r5512}, {%r5601, %r5602, %r5603, %r5604, %r5605, %r5606, %r5607, %r5608}, {%r5697, %r5698, %r5699, %r5700};
	wmma.mma.sync.aligned.row.row.m16n16k16.f16.f16 {%r5705, %r5706, %r5707, %r5708}, {%r5497, %r5498, %r5499, %r5500, %r5501, %r5502, %r5503, %r5504}, {%r5577, %r5578, %r5579, %r5580, %r5581, %r5582, %r5583, %r5584}, {%r5389, %r5390, %r5391, %r5392};
	wmma.mma.sync.aligned.row.row.m16n16k16.f16.f16 {%r5709, %r5710, %r5711, %r5712}, {%r5505, %r5506, %r5507, %r5508, %r5509, %r5510, %r5511, %r5512}, {%r5609, %r5610, %r5611, %r5612, %r5613, %r5614, %r5615, %r5616}, {%r5705, %r5706, %r5707, %r5708};
	wmma.mma.sync.aligned.row.row.m16n16k16.f16.f16 {%r5713, %r5714, %r5715, %r5716}, {%r5497, %r5498, %r5499, %r5500, %r5501, %r5502, %r5503, %r5504}, {%r5585, %r5586, %r5587, %r5588, %r5589, %r5590, %r5591, %r5592}, {%r5397, %r5398, %r5399, %r5400};
	wmma.mma.sync.aligned.row.row.m16n16k16.f16.f16 {%r5717, %r5718, %r5719, %r5720}, {%r5505, %r5506, %r5507, %r5508, %r5509, %r5510, %r5511, %r5512}, {%r5617, %r5618, %r5619, %r5620, %r5621, %r5622, %r5623, %r5624}, {%r5713, %r5714, %r5715, %r5716};
	wmma.mma.sync.aligned.row.row.m16n16k16.f16.f16 {%r5721, %r5722, %r5723, %r5724}, {%r5513, %r5514, %r5515, %r5516, %r5517, %r5518, %r5519, %r5520}, {%r5561, %r5562, %r5563, %r5564, %r5565, %r5566, %r5567, %r5568}, {%r5405, %r5406, %r5407, %r5408};
	wmma.mma.sync.aligned.row.row.m16n16k16.f16.f16 {%r5725, %r5726, %r5727, %r5728}, {%r5521, %r5522, %r5523, %r5524, %r5525, %r5526, %r5527, %r5528}, {%r5593, %r5594, %r5595, %r5596, %r5597, %r5598, %r5599, %r5600}, {%r5721, %r5722, %r5723, %r5724};
	wmma.mma.sync.aligned.row.row.m16n16k16.f16.f16 {%r5729, %r5730, %r5731, %r5732}, {%r5513, %r5514, %r5515, %r5516, %r5517, %r5518, %r5519, %r5520}, {%r5569, %r5570, %r5571, %r5572, %r5573, %r5574, %r5575, %r5576}, {%r5413, %r5414, %r5415, %r5416};
	wmma.mma.sync.aligned.row.row.m16n16k16.f16.f16 {%r5733, %r5734, %r5735, %r5736}, {%r5521, %r5522, %r5523, %r5524, %r5525, %r5526, %r5527, %r5528}, {%r5601, %r5602, %r5603, %r5604, %r5605, %r5606, %r5607, %r5608}, {%r5729, %r5730, %r5731, %r5732};
	wmma.mma.sync.aligned.row.row.m16n16k16.f16.f16 {%r5737, %r5738, %r5739, %r5740}, {%r5513, %r5514, %r5515, %r5516, %r5517, %r5518, %r5519, %r5520}, {%r5577, %r5578, %r5579, %r5580, %r5581, %r5582, %r5583, %r5584}, {%r5421, %r5422, %r5423, %r5424};
	wmma.mma.sync.aligned.row.row.m16n16k16.f16.f16 {%r5741, %r5742, %r5743, %r5744}, {%r5521, %r5522, %r5523, %r5524, %r5525, %r5526, %r5527, %r5528}, {%r5609, %r5610, %r5611, %r5612, %r5613, %r5614, %r5615, %r5616}, {%r5737, %r5738, %r5739, %r5740};
	wmma.mma.sync.aligned.row.row.m16n16k16.f16.f16 {%r5745, %r5746, %r5747, %r5748}, {%r5513, %r5514, %r5515, %r5516, %r5517, %r5518, %r5519, %r5520}, {%r5585, %r5586, %r5587, %r5588, %r5589, %r5590, %r5591, %r5592}, {%r5429, %r5430, %r5431, %r5432};
	wmma.mma.sync.aligned.row.row.m16n16k16.f16.f16 {%r5749, %r5750, %r5751, %r5752}, {%r5521, %r5522, %r5523, %r5524, %r5525, %r5526, %r5527, %r5528}, {%r5617, %r5618, %r5619, %r5620, %r5621, %r5622, %r5623, %r5624}, {%r5745, %r5746, %r5747, %r5748};
	wmma.mma.sync.aligned.row.row.m16n16k16.f16.f16 {%r5753, %r5754, %r5755, %r5756}, {%r5529, %r5530, %r5531, %r5532, %r5533, %r5534, %r5535, %r5536}, {%r5561, %r5562, %r5563, %r5564, %r5565, %r5566, %r5567, %r5568}, {%r5437, %r5438, %r5439, %r5440};
	wmma.mma.sync.aligned.row.row.m16n16k16.f16.f16 {%r5757, %r5758, %r5759, %r5760}, {%r5537, %r5538, %r5539, %r5540, %r5541, %r5542, %r5543, %r5544}, {%r5593, %r5594, %r5595, %r5596, %r5597, %r5598, %r5599, %r5600}, {%r5753, %r5754, %r5755, %r5756};
	wmma.mma.sync.aligned.row.row.m16n16k16.f16.f16 {%r5761, %r5762, %r5763, %r5764}, {%r5529, %r5530, %r5531, %r5532, %r5533, %r5534, %r5535, %r5536}, {%r5569, %r5570, %r5571, %r5572, %r5573, %r5574, %r5575, %r5576}, {%r5445, %r5446, %r5447, %r5448};
	wmma.mma.sync.aligned.row.row.m16n16k16.f16.f16 {%r5765, %r5766, %r5767, %r5768}, {%r5537, %r5538, %r5539, %r5540, %r5541, %r5542, %r5543, %r5544}, {%r5601, %r5602, %r5603, %r5604, %r5605, %r5606, %r5607, %r5608}, {%r5761, %r5762, %r5763, %r5764};
	wmma.mma.sync.aligned.row.row.m16n16k16.f16.f16 {%r5769, %r5770, %r5771, %r5772}, {%r5529, %r5530, %r5531, %r5532, %r5533, %r5534, %r5535, %r5536}, {%r5577, %r5578, %r5579, %r5580, %r5581, %r5582, %r5583, %r5584}, {%r5453, %r5454, %r5455, %r5456};
	wmma.mma.sync.aligned.row.row.m16n16k16.f16.f16 {%r5773, %r5774, %r5775, %r5776}, {%r5537, %r5538, %r5539, %r5540, %r5541, %r5542, %r5543, %r5544}, {%r5609, %r5610, %r5611, %r5612, %r5613, %r5614, %r5615, %r5616}, {%r5769, %r5770, %r5771, %r5772};
	wmma.mma.sync.aligned.row.row.m16n16k16.f16.f16 {%r5777, %r5778, %r5779, %r5780}, {%r5529, %r5530, %r5531, %r5532, %r5533, %r5534, %r5535, %r5536}, {%r5585, %r5586, %r5587, %r5588, %r5589, %r5590, %r5591, %r5592}, {%r5461, %r5462, %r5463, %r5464};
	wmma.mma.sync.aligned.row.row.m16n16k16.f16.f16 {%r5781, %r5782, %r5783, %r5784}, {%r5537, %r5538, %r5539, %r5540, %r5541, %r5542, %r5543, %r5544}, {%r5617, %r5618, %r5619, %r5620, %r5621, %r5622, %r5623, %r5624}, {%r5777, %r5778, %r5779, %r5780};
	wmma.mma.sync.aligned.row.row.m16n16k16.f16.f16 {%r5785, %r5786, %r5787, %r5788}, {%r5545, %r5546, %r5547, %r5548, %r5549, %r5550, %r5551, %r5552}, {%r5561, %r5562, %r5563, %r5564, %r5565, %r5566, %r5567, %r5568}, {%r5469, %r5470, %r5471, %r5472};
	wmma.mma.sync.aligned.row.row.m16n16k16.f16.f16 {%r5789, %r5790, %r5791, %r5792}, {%r5553, %r5554, %r5555, %r5556, %r5557, %r5558, %r5559, %r5560}, {%r5593, %r5594, %r5595, %r5596, %r5597, %r5598, %r5599, %r5600}, {%r5785, %r5786, %r5787, %r5788};
	wmma.mma.sync.aligned.row.row.m16n16k16.f16.f16 {%r5793, %r5794, %r5795, %r5796}, {%r5545, %r5546, %r5547, %r5548, %r5549, %r5550, %r5551, %r5552}, {%r5569, %r5570, %r5571, %r5572, %r5573, %r5574, %r5575, %r5576}, {%r5477, %r5478, %r5479, %r5480};
	wmma.mma.sync.aligned.row.row.m16n16k16.f16.f16 {%r5797, %r5798, %r5799, %r5800}, {%r5553, %r5554, %r5555, %r5556, %r5557, %r5558, %r5559, %r5560}, {%r5601, %r5602, %r5603, %r5604, %r5605, %r5606, %r5607, %r5608}, {%r5793, %r5794, %r5795, %r5796};
	wmma.mma.sync.aligned.row.row.m16n16k16.f16.f16 {%r5801, %r5802, %r5803, %r5804}, {%r5545, %r5546, %r5547, %r5548, %r5549, %r5550, %r5551, %r5552}, {%r5577, %r5578, %r5579, %r5580, %r5581, %r5582, %r5583, %r5584}, {%r5485, %r5486, %r5487, %r5488};
	wmma.mma.sync.aligned.row.row.m16n16k16.f16.f16 {%r5805, %r5806, %r5807, %r5808}, {%r5553, %r5554, %r5555, %r5556, %r5557, %r5558, %r5559, %r5560}, {%r5609, %r5610, %r5611, %r5612, %r5613, %r5614, %r5615, %r5616}, {%r5801, %r5802, %r5803, %r5804};
	wmma.mma.sync.aligned.row.row.m16n16k16.f16.f16 {%r5809, %r5810, %r5811, %r5812}, {%r5545, %r5546, %r5547, %r5548, %r5549, %r5550, %r5551, %r5552}, {%r5585, %r5586, %r5587, %r5588, %r5589, %r5590, %r5591, %r5592}, {%r5493, %r5494, %r5495, %r5496};
	wmma.mma.sync.aligned.row.row.m16n16k16.f16.f16 {%r5813, %r5814, %r5815, %r5816}, {%r5553, %r5554, %r5555, %r5556, %r5557, %r5558, %r5559, %r5560}, {%r5617, %r5618, %r5619, %r5620, %r5621, %r5622, %r5623, %r5624}, {%r5809, %r5810, %r5811, %r5812};
	bar.sync 	0;
	ld.global.nc.v4.f32 	{%f433, %f434, %f435, %f436}, [%rd15+1152];
	st.shared.v4.f32 	[%r10], {%f433, %f434, %f435, %f436};
	ld.global.nc.v4.f32 	{%f437, %f438, %f439, %f440}, [%rd15+132224];
	st.shared.v4.f32 	[%r10+5120], {%f437, %f438, %f439, %f440};
	ld.global.nc.v4.f32 	{%f441, %f442, %f443, %f444}, [%rd20+1179648];
	st.shared.v4.f32 	[%r20], {%f441, %f442, %f443, %f444};
	ld.global.nc.v4.f32 	{%f445, %f446, %f447, %f448}, [%rd20+1179776];
	st.shared.v4.f32 	[%r20+128], {%f445, %f446, %f447, %f448};
	ld.global.nc.v4.f32 	{%f449, %f450, %f451, %f452}, [%rd20+1179904];
	st.shared.v4.f32 	[%r20+256], {%f449, %f450, %f451, %f452};
	ld.global.nc.v4.f32 	{%f453, %f454, %f455, %f456}, [%rd20+1180032];
	st.shared.v4.f32 	[%r20+384], {%f453, %f454, %f455, %f456};
	bar.sync 	0;
	wmma.load.a.sync.aligned.row.m16n16k16.shared.f16 	{%r5817, %r5818, %r5819, %r5820, %r5821, %r5822, %r5823, %r5824}, [%r29], %r30;
	wmma.load.a.sync.aligned.row.m16n16k16.shared.f16 	{%r5825, %r5826, %r5827, %r5828, %r5829, %r5830, %r5831, %r5832}, [%r39], %r30;
	wmma.load.a.sync.aligned.row.m16n16k16.shared.f16 	{%r5833, %r5834, %r5835, %r5836, %r5837, %r5838, %r5839, %r5840}, [%r48], %r30;
	wmma.load.a.sync.aligned.row.m16n16k16.shared.f16 	{%r5841, %r5842, %r5843, %r5844, %r5845, %r5846, %r5847, %r5848}, [%r57], %r30;
	wmma.load.a.sync.aligned.row.m16n16k16.shared.f16 	{%r5849, %r5850, %r5851, %r5852, %r5853, %r5854, %r5855, %r5856}, [%r66], %r30;
	wmma.load.a.sync.aligned.row.m16n16k16.shared.f16 	{%r5857, %r5858, %r5859, %r5860, %r5861, %r5862, %r5863, %r5864}, [%r75], %r30;
	wmma.load.a.sync.aligned.row.m16n16k16.shared.f16 	{%r5865, %r5866, %r5867, %r5868, %r5869, %r5870, %r5871, %r5872}, [%r84], %r30;
	wmma.load.a.sync.aligned.row.m16n16k16.shared.f16 	{%r5873, %r5874, %r5875, %r5876, %r5877, %r5878, %r5879, %r5880}, [%r93], %r30;
	wmma.load.b.sync.aligned.row.m16n16k16.shared.f16 	{%r5881, %r5882, %r5883, %r5884, %r5885, %r5886, %r5887, %r5888}, [%r104], %r105;
	wmma.load.b.sync.aligned.row.m16n16k16.shared.f16 	{%r5889, %r5890, %r5891, %r5892, %r5893, %r5894, %r5895, %r5896}, [%r114], %r105;
	wmma.load.b.sync.aligned.row.m16n16k16.shared.f16 	{%r5897, %r5898, %r5899, %r5900, %r5901, %r5902, %r5903, %r5904}, [%r123], %r105;
	wmma.load.b.sync.aligned.row.m16n16k16.shared.f16 	{%r5905, %r5906, %r5907, %r5908, %r5909, %r5910, %r5911, %r5912}, [%r132], %r105;
	wmma.load.b.sync.aligned.row.m16n16k16.shared.f16 	{%r5913, %r5914, %r5915, %r5916, %r5917, %r5918, %r5919, %r5920}, [%r141], %r105;
	wmma.load.b.sync.aligned.row.m16n16k16.shared.f16 	{%r5921, %r5922, %r5923, %r5924, %r5925, %r5926, %r5927, %r5928}, [%r150], %r105;
	wmma.load.b.sync.aligned.row.m16n16k16.shared.f16 	{%r5929, %r5930, %r5931, %r5932, %r5933, %r5934, %r5935, %r5936}, [%r159], %r105;
	wmma.load.b.sync.aligned.row.m16n16k16.shared.f16 	{%r5937, %r5938, %r5939, %r5940, %r5941, %r5942, %r5943, %r5944}, [%r168], %r105;
	wmma.load.b.sync.aligned.row.m16n16k16.shared.f16 	{%r5945, %r5946, %r5947, %r5948, %r5949, %r5950, %r5951, %r5952}, [%r177], %r105;
	wmma.load.b.sync.aligned.row.m16n16k16.shared.f16 	{%r5953, %r5954, %r5955, %r5956, %r5957, %r5958, %r5959, %r5960}, [%r186], %r105;
	wmma.load.b.sync.aligned.row.m16n16k16.shared.f16 	{%r5961, %r5962, %r5963, %r5964, %r5965, %r5966, %r5967, %r5968}, [%r195], %r105;
	wmma.load.b.sync.aligned.row.m16n16k16.shared.f16 	{%r5969, %r5970, %r5971, %r5972, %r5973, %r5974, %r5975, %r5976}, [%r204], %r105;
	wmma.load.b.sync.aligned.row.m16n16k16.shared.f16 	{%r5977, %r5978, %r5979, %r5980, %r5981, %r5982, %r5983, %r5984}, [%r213], %r105;
	wmma.load.b.sync.aligned.row.m16n16k16.shared.f16 	{%r5985, %r5986, %r5987, %r5988, %r5989, %r5990, %r5991, %r5992}, [%r222], %r105;
	wmma.load.b.sync.aligned.row.m16n16k16.shared.f16 	{%r5993, %r5994, %r5995, %r5996, %r5997, %r5998, %r5999, %r6000}, [%r231], %r105;
	wmma.load.b.sync.aligned.row.m16n16k16.shared.f16 	{%r6001, %r6002, %r6003, %r6004, %r6005, %r6006, %r6007, %r6008}, [%r240], %r105;
	wmma.mma.sync.aligned.row.row.m16n16k16.f16.f16 {%r6009, %r6010, %r6011, %r6012}, {%r5817, %r5818, %r5819, %r5820, %r5821, %r5822, %r5823, %r5824}, {%r5881, %r5882, %r5883, %r5884, %r5885, %r5886, %r5887, %r5888}, {%r5693, %r5694, %r5695, %r5696};
	wmma.mma.sync.aligned.row.row.m16n16k16.f16.f16 {%r6013, %r6014, %r6015, %r6016}, {%r5825, %r5826, %r5827, %r5828, %r5829, %r5830, %r5831, %r5832}, {%r5913, %r5914, %r5915, %r5916, %r5917, %r5918, %r5919, %r5920}, {%r6009, %r6010, %r6011, %r6012};
	wmma.mma.sync.aligned.row.row.m16n16k16.f16.f16 {%r6017, %r6018, %r6019, %r6020}, {%r5817, %r5818, %r5819, %r5820, %r5821, %r5822, %r5823, %r5824}, {%r5889, %r5890, %r5891, %r5892, %r5893, %r5894, %r5895, %r5896}, {%r5701, %r5702, %r5703, %r5704};
	wmma.mma.sync.aligned.row.row.m16n16k16.f16.f16 {%r6021, %r6022, %r6023, %r6024}, {%r5825, %r5826, %r5827, %r5828, %r5829, %r5830, %r5831, %r5832}, {%r5921, %r5922, %r5923, %r5924, %r5925, %r5926, %r5927, %r5928}, {%r6017, %r6018, %r6019, %r6020};
	wmma.mma.sync.aligned.row.row.m16n16k16.f16.f16 {%r6025, %r6026, %r6027, %r6028}, {%r5817, %r5818, %r5819, %r5820, %r5821, %r5822, %r5823, %r5824}, {%r5897, %r5898, %r5899, %r5900, %r5901, %r5902, %r5903, %r5904}, {%r5709, %r5710, %r5711, %r5712};
	wmma.mma.sync.aligned.row.row.m16n16k16.f16.f16 {%r6029, %r6030, %r6031, %r6032}, {%r5825, %r5826, %r5827, %r5828, %r5829, %r5830, %r5831, %r5832}, {%r5929, %r5930, %r5931, %r5932, %r5933, %r5934, %r5935, %r5936}, {%r6025, %r6026, %r6027, %r6028};
	wmma.mma.sync.aligned.row.row.m16n16k16.f16.f16 {%r6033, %r6034, %r6035, %r6036}, {%r5817, %r5818, %r5819, %r5820, %r5821, %r5822, %r5823, %r5824}, {%r5905, %r5906, %r5907, %r5908, %r5909, %r5910, %r5911, %r5912}, {%r5717, %r5718, %r5719, %r5720};
	wmma.mma.sync.aligned.row.row.m16n16k16.f16.f16 {%r6037, %r6038, %r6039, %r6040}, {%r5825, %r5826, %r5827, %r5828, %r5829, %r5830, %r5831, %r5832}, {%r5937, %r5938, %r5939, %r5940, %r5941, %r5942, %r5943, %r5944}, {%r6033, %r6034, %r6035, %r6036};
	wmma.mma.sync.aligned.row.row.m16n16k16.f16.f16 {%r6041, %r6042, %r6043, %r6044}, {%r5833, %r5834, %r5835, %r5836, %r5837, %r5838, %r5839, %r5840}, {%r5881, %r5882, %r5883, %r5884, %r5885, %r5886, %r5887, %r5888}, {%r5725, %r5726, %r5727, %r5728};
	wmma.mma.sync.aligned.row.row.m16n16k16.f16.f16 {%r6045, %r6046, %r6047, %r6048}, {%r5841, %r5842, %r5843, %r5844, %r5845, %r5846, %r5847, %r5848}, {%r5913, %r5914, %r5915, %r5916, %r5917, %r5918, %r5919, %r5920}, {%r6041, %r6042, %r6043, %r6044};
	wmma.mma.sync.aligned.row.row.m16n16k16.f16.f16 {%r6049, %r6050, %r6051, %r6052}, {%r5833, %r5834, %r5835, %r5836, %r5837, %r5838, %r5839, %r5840}, {%r5889, %r5890, %r5891, %r5892, %r5893, %r5894, %r5895, %r5896}, {%r5733, %r5734, %r5735, %r5736};
	wmma.mma.sync.aligned.row.row.m16n16k16.f16.f16 {%r6053, %r6054, %r6055, %r6056}, {%r5841, %r5842, %r5843, %r5844, %r5845, %r5846, %r5847, %r5848}, {%r5921, %r5922, %r5923, %r5924, %r5925, %r5926, %r5927, %r5928}, {%r6049, %r6050, %r6051, %r6052};
	wmma.mma.sync.aligned.row.row.m16n16k16.f16.f16 {%r6057, %r6058, %r6059, %r6060}, {%r5833, %r5834, %r5835, %r5836, %r5837, %r5838, %r5839, %r5840}, {%r5897, %r5898, %r5899, %r5900, %r5901, %r5902, %r5903, %r5904}, {%r5741, %r5742, %r5743, %r5744};
	wmma.mma.sync.aligned.row.row.m16n16k16.f16.f16 {%r6061, %r6062, %r6063, %r6064}, {%r5841, %r5842, %r5843, %r5844, %r5845, %r5846, %r5847, %r5848}, {%r5929, %r5930, %r5931, %r5932, %r5933, %r5934, %r5935, %r5936}, {%r6057, %r6058, %r6059, %r6060};
	wmma.mma.sync.aligned.row.row.m16n16k16.f16.f16 {%r6065, %r6066, %r6067, %r6068}, {%r5833, %r5834, %r5835, %r5836, %r5837, %r5838, %r5839, %r5840}, {%r5905, %r5906, %r5907, %r5908, %r5909, %r5910, %r5911, %r5912}, {%r5749, %r5750, %r5751, %r5752};
	wmma.mma.sync.aligned.row.row.m16n16k16.f16.f16 {%r6069, %r6070, %r6071, %r6072}, {%r5841, %r5842, %r5843, %r5844, %r5845, %r5846, %r5847, %r5848}, {%r5937, %r5938, %r5939, %r5940, %r5941, %r5942, %r5943, %r5944}, {%r6065, %r6066, %r6067, %r6068};
	wmma.mma.sync.aligned.row.row.m16n16k16.f16.f16 {%r6073, %r6074, %r6075, %r6076}, {%r5849, %r5850, %r5851, %r5852, %r5853, %r5854, %r5855, %r5856}, {%r5881, %r5882, %r5883, %r5884, %r5885, %r5886, %r5887, %r5888}, {%r5757, %r5758, %r5759, %r5760};
	wmma.mma.sync.aligned.row.row.m16n16k16.f16.f16 {%r6077, %r6078, %r6079, %r6080}, {%r5857, %r5858, %r5859, %r5860, %r5861, %r5862, %r5863, %r5864}, {%r5913, %r5914, %r5915, %r5916, %r5917, %r5918, %r5919, %r5920}, {%r6073, %r6074, %r6075, %r6076};
	wmma.mma.sync.aligned.row.row.m16n16k16.f16.f16 {%r6081, %r6082, %r6083, %r6084}, {%r5849, %r5850, %r5851, %r5852, %r5853, %r5854, %r5855, %r5856}, {%r5889, %r5890, %r5891, %r5892, %r5893, %r5894, %r5895, %r5896}, {%r5765, %r5766, %r5767, %r5768};
	wmma.mma.sync.aligned.row.row.m16n16k16.f16.f16 {%r6085, %r6086, %r6087, %r6088}, {%r5857, %r5858, %r5859, %r5860, %r5861, %r5862, %r5863, %r5864}, {%r5921, %r5922, %r5923, %r5924, %r5925, %r5926, %r5927, %r5928}, {%r6081, %r6082, %r6083, %r6084};
	wmma.mma.sync.aligned.row.row.m16n16k16.f16.f16 {%r6089, %r6090, %r6091, %r6092}, {%r5849, %r5850, %r5851, %r5852, %r5853, %r5854, %r5855, %r5856}, {%r5897, %r5898, %r5899, %r5900, %r5901, %r5902, %r5903, %r5904}, {%r5773, %r5774, %r5775, %r5776};
	wmma.mma.sync.aligned.row.row.m16n16k16.f16.f16 {%r6093, %r6094, %r6095, %r6096}, {%r5857, %r5858, %r5859, %r5860, %r5861, %r5862, %r5863, %r5864}, {%r5929, %r5930, %r5931, %r5932, %r5933, %r5934, %r5935, %r5936}, {%r6089, %r6090, %r6091, %r6092};
	wmma.mma.sync.aligned.row.row.m16n16k16.f16.f16 {%r6097, %r6098, %r6099, %r6100}, {%r5849, %r5850, %r5851, %r5852, %r5853, %r5854, %r5855, %r5856}, {%r5905, %r5906, %r5907, %r5908, %r5909, %r5910, %r5911, %r5912}, {%r5781, %r5782, %r5783, %r5784};
	wmma.mma.sync.aligned.row.row.m16n16k16.f16.f16 {%r6101, %r6102, %r6103, %r6104}, {%r5857, %r5858, %r5859, %r5860, %r5861, %r5862, %r5863, %r5864}, {%r5937, %r5938, %r5939, %r5940, %r5941, %r5942, %r5943, %r5944}, {%r6097, %r6098, %r6099, %r6100};
	wmma.mma.sync.aligned.row.row.m16n16k16.f16.f16 {%r6105, %r6106, %r6107, %r6108}, {%r5865, %r5866, %r5867, %r5868, %r5869, %r5870, %r5871, %r5872}, {%r5881, %r5882, %r5883, %r5884, %r5885, %r5886, %r5887, %r5888}, {%r5789, %r5790, %r5791, %r5792};
	wmma.mma.sync.aligned.row.row.m16n16k16.f16.f16 {%r6109, %r6110, %r6111, %r6112}, {%r5873, %r5874, %r5875, %r5876, %r5877, %r5878, %r5879, %r5880}, {%r5913, %r5914, %r5915, %r5916, %r5917, %r5918, %r5919, %r5920}, {%r6105, %r6106, %r6107, %r6108};
	wmma.mma.sync.aligned.row.row.m16n16k16.f16.f16 {%r6113, %r6114, %r6115, %r6116}, {%r5865, %r5866, %r5867, %r5868, %r5869, %r5870, %r5871, %r5872}, {%r5889, %r5890, %r5891, %r5892, %r5893, %r5894, %r5895, %r5896}, {%r5797, %r5798, %r5799, %r5800};
	wmma.mma.sync.aligned.row.row.m16n16k16.f16.f16 {%r6117, %r6118, %r6119, %r6120}, {%r5873, %r5874, %r5875, %r5876, %r5877, %r5878, %r5879, %r5880}, {%r5921, %r5922, %r5923, %r5924, %r5925, %r5926, %r5927, %r5928}, {%r6113, %r6114, %r6115, %r6116};
	wmma.mma.sync.aligned.row.row.m16n16k16.f16.f16 {%r6121, %r6122, %r6123, %r6124}, {%r5865, %r5866, %r5867, %r5868, %r5869, %r5870, %r5871, %r5872}, {%r5897, %r5898, %r5899, %r5900, %r5901, %r5902, %r5903, %r5904}, {%r5805, %r5806, %r5807, %r5808};
	wmma.mma.sync.aligned.row.row.m16n16k16.f16.f16 {%r6125, %r6126, %r6127, %r6128}, {%r5873, %r5874, %r5875, %r5876, %r5877, %r5878, %r5879, %r5880}, {%r5929, %r5930, %r5931, %r5932, %r5933, %r5934, %r5935, %r5936}, {%r6121, %r6122, %r6123, %r6124};
	wmma.mma.sync.aligned.row.row.m16n16k16.f16.f16 {%r6129, %r6130, %r6131, %r6132}, {%r5865, %r5866, %r5867, %r5868, %r5869, %r5870, %r5871, %r5872}, {%r5905, %r5906, %r5907, %r5908, %r5909, %r5910, %r5911, %r5912}, {%r5813, %r5814, %r5815, %r5816};
	wmma.mma.sync.aligned.row.row.m16n16k16.f16.f16 {%r6133, %r6134, %r6135, %r6136}, {%r5873, %r5874, %r5875, %r5876, %r5877, %r5878, %r5879, %r5880}, {%r5937, %r5938, %r5939, %r5940, %r5941, %r5942, %r5943, %r5944}, {%r6129, %r6130, %r6131, %r6132};
	bar.sync 	0;
	ld.global.nc.v4.f32 	{%f457, %f458, %f459, %f460}, [%rd15+1216];
	st.shared.v4.f32 	[%r10], {%f457, %f458, %f459, %f460};
	ld.global.nc.v4.f32 	{%f461, %f462, %f463, %f464}, [%rd15+132288];
	st.shared.v4.f32 	[%r10+5120], {%f461, %f462, %f463, %f464};
	ld.global.nc.v4.f32 	{%f465, %f466, %f467, %f468}, [%rd20+1245184];
	st.shared.v4.f32 	[%r20], {%f465, %f466, %f467, %f468};
	ld.global.nc.v4.f32 	{%f469, %f470, %f471, %f472}, [%rd20+1245312];
	st.shared.v4.f32 	[%r20+128], {%f469, %f470, %f471, %f472};
	ld.global.nc.v4.f32 	{%f473, %f474, %f475, %f476}, [%rd20+1245440];
	st.shared.v4.f32 	[%r20+256], {%f473, %f474, %f475, %f476};
	ld.global.nc.v4.f32 	{%f477, %f478, %f479, %f480}, [%rd20+1245568];
	st.shared.v4.f32 	[%r20+384], {%f477, %f478, %f479, %f480};
	bar.sync 	0;
	wmma.load.a.sync.aligned.row.m16n16k16.shared.f16 	{%r6137, %r6138, %r6139, %r6140, %r6141, %r6142, %r6143, %r6144}, [%r29], %r30;
	wmma.load.a.sync.aligned.row.m16n16k16.shared.f16 	{%r6145, %r6146, %r6147, %r6148, %r6149, %r6150, %r6151, %r6152}, [%r39], %r30;
	wmma.load.a.sync.aligned.row.m16n16k16.shared.f16 	{%r6153, %r6154, %r6155, %r6156, %r6157, %r6158, %r6159, %r6160}, [%r48], %r30;
	wmma.load.a.sync.aligned.row.m16n16k16.shared.f16 	{%r6161, %r6162, %r6163, %r6164, %r6165, %r6166, %r6167, %r6168}, [%r57], %r30;
	wmma.load.a.sync.aligned.row.m16n16k16.shared.f16 	{%r6169, %r6170, %r6171, %r6172, %r6173, %r6174, %r6175, %r6176}, [%r66], %r30;
	wmma.load.a.sync.aligned.row.m16n16k16.shared.f16 	{%r6177, %r6178, %r6179, %r6180, %r6181, %r6182, %r6183, %r6184}, [%r75], %r30;
	wmma.load.a.sync.aligned.row.m16n16k16.shared.f16 	{%r6185, %r6186, %r6187, %r6188, %r6189, %r6190, %r6191, %r6192}, [%r84], %r30;
	wmma.load.a.sync.aligned.row.m16n16k16.shared.f16 	{%r6193, %r6194, %r6195, %r6196, %r6197, %r6198, %r6199, %r6200}, [%r93], %r30;
	wmma.load.b.sync.aligned.row.m16n16k16.shared.f16 	{%r6201, %r6202, %r6203, %r6204, %r6205, %r6206, %r6207, %r6208}, [%r104], %r105;
	wmma.load.b.sync.aligned.row.m16n16k16.shared.f16 	{%r6209, %r6210, %r6211, %r6212, %r6213, %r6214, %r6215, %r6216}, [%r114], %r105;
	wmma.load.b.sync.aligned.row.m16n16k16.shared.f16 	{%r6217, %r6218, %r6219, %r6220, %r6221, %r6222, %r6223, %r6224}, [%r123], %r105;
	wmma.load.b.sync.aligned.row.m16n16k16.shared.f16 	{%r6225, %r6226, %r6227, %r6228, %r6229, %r6230, %r6231, %r6232}, [%r132], %r105;
	wmma.load.b.sync.aligned.row.m16n16k16.shared.f16 	{%r6233, %r6234, %r6235, %r6236, %r6237, %r6238, %r6239, %r6240}, [%r141], %r105;
	wmma.load.b.sync.aligned.row.m16n16k16.shared.f16 	{%r6241, %r6242, %r6243, %r6244, %r6245, %r6246, %r6247, %r6248}, [%r150], %r105;
	wmma.load.b.sync.aligned.row.m16n16k16.shared.f16 	{%r6249, %r6250, %r6251, %r6252, %r6253, %r6254, %r6255, %r6256}, [%r159], %r105;
	wmma.load.b.sync.aligned.row.m16n16k16.shared.f16 	{%r6257, %r6258, %r6259, %r6260, %r6261, %r6262, %r6263, %r6264}, [%r168], %r105;
	wmma.load.b.sync.aligned.row.m16n16k16.shared.f16 	{%r6265, %r6266, %r6267, %r6268, %r6269, %r6270, %r6271, %r6272}, [%r177], %r105;
	wmma.load.b.sync.aligned.row.m16n16k16.shared.f16 	{%r6273, %r6274, %r6275, %r6276, %r6277, %r6278, %r6279, %r6280}, [%r186], %r105;
	wmma.load.b.sync.aligned.row.m16n16k16.shared.f16 	{%r6281, %r6282, %r6283, %r6284, %r6285, %r6286, %r6287, %r6288}, [%r195], %r105;
	wmma.load.b.sync.aligned.row.m16n16k16.shared.f16 	{%r6289, %r6290, %r6291, %r6292, %r6293, %r6294, %r6295, %r6296}, [%r204], %r105;
	wmma.load.b.sync.aligned.row.m16n16k16.shared.f16 	{%r6297, %r6298, %r6299, %r6300, %r6301, %r6302, %r6303, %r6304}, [%r213], %r105;
	wmma.load.b.sync.aligned.row.m16n16k16.shared.f16 	{%r6305, %r6306, %r6307, %r6308, %r6309, %r6310, %r6311, %r6312}, [%r222], %r105;
	wmma.load.b.sync.aligned.row.m16n16k16.shared.f16 	{%r6313, %r6314, %r6315, %r6316, %r6317, %r6318, %r6319, %r6320}, [%r231], %r105;
	wmma.load.b.sync.aligned.row.m16n16k16.shared.f16 	{%r6321, %r6322, %r6323, %r6324, %r6325, %r6326, %r6327, %r6328}, [%r240], %r105;
	wmma.mma.sync.aligned.row.row.m16n16k16.f16.f16 {%r6329, %r6330, %r6331, %r6332}, {%r6137, %r6138, %r6139, %r6140, %r6141, %r6142, %r6143, %r6144}, {%r6201, %r6202, %r6203, %r6204, %r6205, %r6206, %r6207, %r6208}, {%r6013, %r6014, %r6015, %r6016};
	wmma.mma.sync.aligned.row.row.m16n16k16.f16.f16 {%r6333, %r6334, %r6335, %r6336}, {%r6145, %r6146, %r6147, %r6148, %r6149, %r6150, %r6151, %r6152}, {%r6233, %r6234, %r6235, %r6236, %r6237, %r6238, %r6239, %r6240}, {%r6329, %r6330, %r6331, %r6332};
	wmma.mma.sync.aligned.row.row.m16n16k16.f16.f16 {%r6337, %r6338, %r6339, %r6340}, {%r6137, %r6138, %r6139, %r6140, %r6141, %r6142, %r6143, %r6144}, {%r6209, %r6210, %r6211, %r6212, %r6213, %r6214, %r6215, %r6216}, {%r6021, %r6022, %r6023, %r6024};
	wmma.mma.sync.aligned.row.row.m16n16k16.f16.f16 {%r6341, %r6342, %r6343, %r6344}, {%r6145, %r6146, %r6147, %r6148, %r6149, %r6150, %r6151, %r6152}, {%r6241, %r6242, %r6243, %r6244, %r6245, %r6246, %r6247, %r6248}, {%r6337, %r6338, %r6339, %r6340};
	wmma.mma.sync.aligned.row.row.m16n16k16.f16.f16 {%r6345, %r6346, %r6347, %r6348}, {%r6137, %r6138, %r6139, %r6140, %r6141, %r6142, %r6143, %r6144}, {%r6217, %r6218, %r6219, %r6220, %r6221, %r6222, %r6223, %r6224}, {%r6029, %r6030, %r6031, %r6032};
	wmma.mma.sync.aligned.row.row.m16n16k16.f16.f16 {%r6349, %r6350, %r6351, %r6352}, {%r6145, %r6146, %r6147, %r6148, %r6149, %r6150, %r6151, %r6152}, {%r6249, %r6250, %r6251, %r6252, %r6253, %r6254, %r6255, %r6256}, {%r6345, %r6346, %r6347, %r6348};
	wmma.mma.sync.aligned.row.row.m16n16k16.f16.f16 {%r6353, %r6354, %r6355, %r6356}, {%r6137, %r6138, %r6139, %r6140, %r6141, %r6142, %r6143, %r6144}, {%r6225, %r6226, %r6227, %r6228, %r6229, %r6230, %r6231, %r6232}, {%r6037, %r6038, %r6039, %r6040};
	wmma.mma.sync.aligned.row.row.m16n16k16.f16.f16 {%r6357, %r6358, %r6359, %r6360}, {%r6145, %r6146, %r6147, %r6148, %r6149, %r6150, %r6151, %r6152}, {%r6257, %r6258, %r6259, %r6260, %r6261, %r6262, %r6263, %r6264}, {%r6353, %r6354, %r6355, %r6356};
	wmma.mma.sync.aligned.row.row.m16n16k16.f16.f16 {%r6361, %r6362, %r6363, %r6364}, {%r6153, %r6154, %r6155, %r6156, %r6157, %r6158, %r6159, %r6160}, {%r6201, %r6202, %r6203, %r6204, %r6205, %r6206, %r6207, %r6208}, {%r6045, %r6046, %r6047, %r6048};
	wmma.mma.sync.aligned.row.row.m16n16k16.f16.f16 {%r6365, %r6366, %r6367, %r6368}, {%r6161, %r6162, %r6163, %r6164, %r6165, %r6166, %r6167, %r6168}, {%r6233, %r6234, %r6235, %r6236, %r6237, %r6238, %r6239, %r6240}, {%r6361, %r6362, %r6363, %r6364};
	wmma.mma.sync.aligned.row.row.m16n16k16.f16.f16 {%r6369, %r6370, %r6371, %r6372}, {%r6153, %r6154, %r6155, %r6156, %r6157, %r6158, %r6159, %r6160}, {%r6209, %r6210, %r6211, %r6212, %r6213, %r6214, %r6215, %r6216}, {%r6053, %r6054, %r6055, %r6056};
	wmma.mma.sync.aligned.row.row.m16n16k16.f16.f16 {%r6373, %r6374, %r6375, %r6376}, {%r6161, %r6162, %r6163, %r6164, %r6165, %r6166, %r6167, %r6168}, {%r6241, %r6242, %r6243, %r6244, %r6245, %r6246, %r6247, %r6248}, {%r6369, %r6370, %r6371, %r6372};
	wmma.mma.sync.aligned.row.row.m16n16k16.f16.f16 {%r6377, %r6378, %r6379, %r6380}, {%r6153, %r6154, %r6155, %r6156, %r6157, %r6158, %r6159, %r6160}, {%r6217, %r6218, %r6219, %r6220, %r6221, %r6222, %r6223, %r6224}, {%r6061, %r6062, %r6063, %r6064};
	wmma.mma.sync.aligned.row.row.m16n16k16.f16.f16 {%r6381, %r6382, %r6383, %r6384}, {%r6161, %r6162, %r6163, %r6164, %r6165, %r6166, %r6167, %r6168}, {%r6249, %r6250, %r6251, %r6252, %r6253, %r6254, %r6255, %r6256}, {%r6377, %r6378, %r6379, %r6380};
	wmma.mma.sync.aligned.row.row.m16n16k16.f16.f16 {%r6385, %r6386, %r6387, %r6388}, {%r6153, %r6154, %r6155, %r6156, %r6157, %r6158, %r6159, %r6160}, {%r6225, %r6226, %r6227, %r6228, %r6229, %r6230, %r6231, %r6232}, {%r6069, %r6070, %r6071, %r6072};
	wmma.mma.sync.aligned.row.row.m16n16k16.f16.f16 {%r6389, %r6390, %r6391, %r6392}, {%r6161, %r6162, %r6163, %r6164, %r6165, %r6166, %r6167, %r6168}, {%r6257, %r6258, %r6259, %r6260, %r6261, %r6262, %r6263, %r6264}, {%r6385, %r6386, %r6387, %r6388};
	wmma.mma.sync.aligned.row.row.m16n16k16.f16.f16 {%r6393, %r6394, %r6395, %r6396}, {%r6169, %r6170, %r6171, %r6172, %r6173, %r6174, %r6175, %r6176}, {%r6201, %r6202, %r6203, %r6204, %r6205, %r6206, %r6207, %r6208}, {%r6077, %r6078, %r6079, %r6080};
	wmma.mma.sync.aligned.row.row.m16n16k16.f16.f16 {%r6397, %r6398, %r6399, %r6400}, {%r6177, %r6178, %r6179, %r6180, %r6181, %r6182, %r6183, %r6184}, {%r6233, %r6234, %r6235, %r6236, %r6237, %r6238, %r6239, %r6240}, {%r6393, %r6394, %r6395, %r6396};
	wmma.mma.sync.aligned.row.row.m16n16k16.f16.f16 {%r6401, %r6402, %r6403, %r6404}, {%r6169, %r6170, %r6171, %r6172, %r6173, %r6174, %r6175, %r6176}, {%r6209, %r6210, %r6211, %r6212, %r6213, %r6214, %r6215, %r6216}, {%r6085, %r6086, %r6087, %r6088};
	wmma.mma.sync.aligned.row.row.m16n16k16.f16.f16 {%r6405, %r6406, %r6407, %r6408}, {%r6177, %r6178, %r6179, %r6180, %r6181, %r6182, %r6183, %r6184}, {%r6241, %r6242, %r6243, %r6244, %r6245, %r6246, %r6247, %r6248}, {%r6401, %r6402, %r6403, %r6404};
	wmma.mma.sync.aligned.row.row.m16n16k16.f16.f16 {%r6409, %r6410, %r6411, %r6412}, {%r6169, %r6170, %r6171, %r6172, %r6173, %r6174, %r6175, %r6176}, {%r6217, %r6218, %r6219, %r6220, %r6221, %r6222, %r6223, %r6224}, {%r6093, %r6094, %r6095, %r6096};
	wmma.mma.sync.aligned.row.row.m16n16k16.f16.f16 {%r6413, %r6414, %r6415, %r6416}, {%r6177, %r6178, %r6179, %r6180, %r6181, %r6182, %r6183, %r6184}, {%r6249, %r6250, %r6251, %r6252, %r6253, %r6254, %r6255, %r6256}, {%r6409, %r6410, %r6411, %r6412};
	wmma.mma.sync.aligned.row.row.m16n16k16.f16.f16 {%r6417, %r6418, %r6419, %r6420}, {%r6169, %r6170, %r6171, %r6172, %r6173, %r6174, %r6175, %r6176}, {%r6225, %r6226, %r6227, %r6228, %r6229, %r6230, %r6231, %r6232}, {%r6101, %r6102, %r6103, %r6104};
	wmma.mma.sync.aligned.row.row.m16n16k16.f16.f16 {%r6421, %r6422, %r6423, %r6424}, {%r6177, %r6178, %r6179, %r6180, %r6181, %r6182, %r6183, %r6184}, {%r6257, %r6258, %r6259, %r6260, %r6261, %r6262, %r6263, %r6264}, {%r6417, %r6418, %r6419, %r6420};
	wmma.mma.sync.aligned.row.row.m16n16k16.f16.f16 {%r6425, %r6426, %r6427, %r6428}, {%r6185, %r6186, %r6187, %r6188, %r6189, %r6190, %r6191, %r6192}, {%r6201, %r6202, %r6203, %r6204, %r6205, %r6206, %r6207, %r6208}, {%r6109, %r6110, %r6111, %r6112};
	wmma.mma.sync.aligned.row.row.m16n16k16.f16.f16 {%r6429, %r6430, %r6431, %r6432}, {%r6193, %r6194, %r6195, %r6196, %r6197, %r6198, %r6199, %r6200}, {%r6233, %r6234, %r6235, %r6236, %r6237, %r6238, %r6239, %r6240}, {%r6425, %r6426, %r6427, %r6428};
	wmma.mma.sync.aligned.row.row.m16n16k16.f16.f16 {%r6433, %r6434, %r6435, %r6436}, {%r6185, %r6186, %r6187, %r6188, %r6189, %r6190, %r6191, %r6192}, {%r6209, %r6210, %r6211, %r6212, %r6213, %r6214, %r6215, %r6216}, {%r6117, %r6118, %r6119, %r6120};
	wmma.mma.sync.aligned.row.row.m16n16k16.f16.f16 {%r6437, %r6438, %r6439, %r6440}, {%r6193, %r6194, %r6195, %r6196, %r6197, %r6198, %r6199, %r6200}, {%r6241, %r6242, %r6243, %r6244, %r6245, %r6246, %r6247, %r6248}, {%r6433, %r6434, %r6435, %r6436};
	wmma.mma.sync.aligned.row.row.m16n16k16.f16.f16 {%r6441, %r6442, %r6443, %r6444}, {%r6185, %r6186, %r6187, %r6188, %r6189, %r6190, %r6191, %r6192}, {%r6217, %r6218, %r6219, %r6220, %r6221, %r6222, %r6223, %r6224}, {%r6125, %r6126, %r6127, %r6128};
	wmma.mma.sync.aligned.row.row.m16n16k16.f16.f16 {%r6445, %r6446, %r6447, %r6448}, {%r6193, %r6194, %r6195, %r6196, %r6197, %r6198, %r6199, %r6200}, {%r6249, %r6250, %r6251, %r6252, %r6253, %r6254, %r6255, %r6256}, {%r6441, %r6442, %r6443, %r6444};
	wmma.mma.sync.aligned.row.row.m16n16k16.f16.f16 {%r6449, %r6450, %r6451, %r6452}, {%r6185, %r6186, %r6187, %r6188, %r6189, %r6190, %r6191, %r6192}, {%r6225, %r6226, %r6227, %r6228, %r6229, %r6230, %r6231, %r6232}, {%r6133, %r6134, %r6135, %r6136};
	wmma.mma.sync.aligned.row.row.m16n16k16.f16.f16 {%r6453, %r6454, %r6455, %r6456}, {%r6193, %r6194, %r6195, %r6196, %r6197, %r6198, %r6199, %r6200}, {%r6257, %r6258, %r6259, %r6260, %r6261, %r6262, %r6263, %r6264}, {%r6449, %r6450, %r6451, %r6452};
	bar.sync 	0;
	ld.global.nc.v4.f32 	{%f481, %f482, %f483, %f484}, [%rd15+1280];
	st.shared.v4.f32 	[%r10], {%f481, %f482, %f483, %f484};
	ld.global.nc.v4.f32 	{%f485, %f486, %f487, %f488}, [%rd15+132352];
	st.shared.v4.f32 	[%r10+5120], {%f485, %f486, %f487, %f488};
	ld.global.nc.v4.f32 	{%f489, %f490, %f491, %f492}, [%rd20+1310720];
	st.shared.v4.f32 	[%r20], {%f489, %f490, %f491, %f492};
	ld.global.nc.v4.f32 	{%f493, %f494, %f495, %f496}, [%rd20+1310848];
	st.shared.v4.f32 	[%r20+128], {%f493, %f494, %f495, %f496};
	ld.global.nc.v4.f32 	{%f497, %f498, %f499, %f500}, [%rd20+1310976];
	st.shared.v4.f32 	[%r20+256], {%f497, %f498, %f499, %f500};
	ld.global.nc.v4.f32 	{%f501, %f502, %f503, %f504}, [%rd20+1311104];
	st.shared.v4.f32 	[%r20+384], {%f501, %f502, %f503, %f504};
	bar.sync 	0;
	wmma.load.a.sync.aligned.row.m16n16k16.shared.f16 	{%r6457, %r6458, %r6459, %r6460, %r6461, %r6462, %r6463, %r6464}, [%r29], %r30;
	wmma.load.a.sync.aligned.row.m16n16k16.shared.f16 	{%r6465, %r6466, %r6467, %r6468, %r6469, %r6470, %r6471, %r6472}, [%r39], %r30;
	wmma.load.a.sync.aligned.row.m16n16k16.shared.f16 	{%r6473, %r6474, %r6475, %r6476, %r6477, %r6478, %r6479, %r6480}, [%r48], %r30;
	wmma.load.a.sync.aligned.row.m16n16k16.shared.f16 	{%r6481, %r6482, %r6483, %r6484, %r6485, %r6486, %r6487, %r6488}, [%r57], %r30;
	wmma.load.a.sync.aligned.row.m16n16k16.shared.f16 	{%r6489, %r6490, %r6491, %r6492, %r6493, %r6494, %r6495, %r6496}, [%r66], %r30;
	wmma.load.a.sync.aligned.row.m16n16k16.shared.f16 	{%r6497, %r6498, %r6499, %r6500, %r6501, %r6502, %r6503, %r6504}, [%r75], %r30;
	wmma.load.a.sync.aligned.row.m16n16k16.shared.f16 	{%r6505, %r6506, %r6507, %r6508, %r6509, %r6510, %r6511, %r6512}, [%r84], %r30;
	wmma.load.a.sync.aligned.row.m16n16k16.shared.f16 	{%r6513, %r6514, %r6515, %r6516, %r6517, %r6518, %r6519, %r6520}, [%r93], %r30;
	wmma.load.b.sync.aligned.row.m16n16k16.shared.f16 	{%r6521, %r6522, %r6523, %r6524, %r6525, %r6526, %r6527, %r6528}, [%r104], %r105;
	wmma.load.b.sync.aligned.row.m16n16k16.shared.f16 	{%r6529, %r6530, %r6531, %r6532, %r6533, %r6534, %r6535, %r6536}, [%r114], %r105;
	wmma.load.b.sync.aligned.row.m16n16k16.shared.f16 	{%r6537, %r6538, %r6539, %r6540, %r6541, %r6542, %r6543, %r6544}, [%r123], %r105;
	wmma.load.b.sync.aligned.row.m16n16k16.shared.f16 	{%r6545, %r6546, %r6547, %r6548, %r6549, %r6550, %r6551, %r6552}, [%r132], %r105;
	wmma.load.b.sync.aligned.row.m16n16k16.shared.f16 	{%r6553, %r6554, %r6555, %r6556, %r6557, %r6558, %r6559, %r6560}, [%r141], %r105;
	wmma.load.b.sync.aligned.row.m16n16k16.shared.f16 	{%r6561, %r6562, %r6563, %r6564, %r6565, %r6566, %r6567, %r6568}, [%r150], %r105;
	wmma.load.b.sync.aligned.row.m16n16k16.shared.f16 	{%r6569, %r6570, %r6571, %r6572, %r6573, %r6574, %r6575, %r6576}, [%r159], %r105;
	wmma.load.b.sync.aligned.row.m16n16k16.shared.f16 	{%r6577, %r6578, %r6579, %r6580, %r6581, %r6582, %r6583, %r6584}, [%r168], %r105;
	wmma.load.b.sync.aligned.row.m16n16k16.shared.f16 	{%r6585, %r6586, %r6587, %r6588, %r6589, %r6590, %r6591, %r6592}, [%r177], %r105;
	wmma.load.b.sync.aligned.row.m16n16k16.shared.f16 	{%r6593, %r6594, %r6595, %r6596, %r6597, %r6598, %r6599, %r6600}, [%r186], %r105;
	wmma.load.b.sync.aligned.row.m16n16k16.shared.f16 	{%r6601, %r6602, %r6603, %r6604, %r6605, %r6606, %r6607, %r6608}, [%r195], %r105;
	wmma.load.b.sync.aligned.row.m16n16k16.shared.f16 	{%r6609, %r6610, %r6611, %r6612, %r6613, %r6614, %r6615, %r6616}, [%r204], %r105;
	wmma.load.b.sync.aligned.row.m16n16k16.shared.f16 	{%r6617, %r6618, %r6619, %r6620, %r6621, %r6622, %r6623, %r6624}, [%r213], %r105;
	wmma.load.b.sync.aligned.row.m16n16k16.shared.f16 	{%r6625, %r6626, %r6627, %r6628, %r6629, %r6630, %r6631, %r6632}, [%r222], %r105;
	wmma.load.b.sync.aligned.row.m16n16k16.shared.f16 	{%r6633, %r6634, %r6635, %r6636, %r6637, %r6638, %r6639, %r6640}, [%r231], %r105;
	wmma.load.b.sync.aligned.row.m16n16k16.shared.f16 	{%r6641, %r6642, %r6643, %r6644, %r6645, %r6646, %r6647, %r6648}, [%r240], %r105;
	wmma.mma.sync.aligned.row.row.m16n16k16.f16.f16 {%r6649, %r6650, %r6651, %r6652}, {%r6457, %r6458, %r6459, %r6460, %r6461, %r6462, %r6463, %r6464}, {%r6521, %r6522, %r6523, %r6524, %r6525, %r6526, %r6527, %r6528}, {%r6333, %r6334, %r6335, %r6336};
	wmma.mma.sync.aligned.row.row.m16n16k16.f16.f16 {%r6653, %r6654, %r6655, %r6656}, {%r6465, %r6466, %r6467, %r6468, %r6469, %r6470, %r6471, %r6472}, {%r6553, %r6554, %r6555, %r6556, %r6557, %r6558, %r6559, %r6560}, {%r6649, %r6650, %r6651, %r6652};
	wmma.mma.sync.aligned.row.row.m16n16k16.f16.f16 {%r6657, %r6658, %r6659, %r6660}, {%r6457, %r6458, %r6459, %r6460, %r6461, %r6462, %r6463, %r6464}, {%r6529, %r6530, %r6531, %r6532, %r6533, %r6534, %r6535, %r6536}, {%r6341, %r6342, %r6343, %r6344};
	wmma.mma.sync.aligned.row.row.m16n16k16.f16.f16 {%r6661, %r6662, %r6663, %r6664}, {%r6465, %r6466, %r6467, %r6468, %r6469, %r6470, %r6471, %r6472}, {%r6561, %r6562, %r6563, %r6564, %r6565, %r6566, %r6567, %r6568}, {%r6657, %r6658, %r6659, %r6660};
	wmma.mma.sync.aligned.row.row.m16n16k16.f16.f16 {%r6665, %r6666, %r6667, %r6668}, {%r6457, %r6458, %r6459, %r6460, %r6461, %r6462, %r6463, %r6464}, {%r6537, %r6538, %r6539, %r6540, %r6541, %r6542, %r6543, %r6544}, {%r6349, %r6350, %r6351, %r6352};
	wmma.mma.sync.aligned.row.row.m16n16k16.f16.f16 {%r6669, %r6670, %r6671, %r6672}, {%r6465, %r6466, %r6467, %r6468, %r6469, %r6470, %r6471, %r6472}, {%r6569, %r6570, %r6571, %r6572, %r6573, %r6574, %r6575, %r6576}, {%r6665, %r6666, %r6667, %r6668};
	wmma.mma.sync.aligned.row.row.m16n16k16.f16.f16 {%r6673, %r6674, %r6675, %r6676}, {%r6457, %r6458, %r6459, %r6460, %r6461, %r6462, %r6463, %r6464}, {%r6545, %r6546, %r6547, %r6548, %r6549, %r6550, %r6551, %r6552}, {%r6357, %r6358, %r6359, %r6360};
	wmma.mma.sync.aligned.row.row.m16n16k16.f16.f16 {%r6677, %r6678, %r6679, %r6680}, {%r6465, %r6466, %r6467, %r6468, %r6469, %r6470, %r6471, %r6472}, {%r6577, %r6578, %r6579, %r6580, %r6581, %r6582, %r6583, %r6584}, {%r6673, %r6674, %r6675, %r6676};
	wmma.mma.sync.aligned.row.row.m16n16k16.f16.f16 {%r6681, %r6682, %r6683, %r6684}, {%r6473, %r6474, %r6475, %r6476, %r6477, %r6478, %r6479, %r6480}, {%r6521, %r6522, %r6523, %r6524, %r6525, %r6526, %r6527, %r6528}, {%r6365, %r6366, %r6367, %r6368};
	wmma.mma.sync.aligned.row.row.m16n16k16.f16.f16 {%r6685, %r6686, %r6687, %r6688}, {%r6481, %r6482, %r6483, %r6484, %r6485, %r6486, %r6487, %r6488}, {%r6553, %r6554, %r6555, %r6556, %r6557, %r6558, %r6559, %r6560}, {%r6681, %r6682, %r6683, %r6684};
	wmma.mma.sync.aligned.row.row.m16n16k16.f16.f16 {%r6689, %r6690, %r6691, %r6692}, {%r6473, %r6474, %r6475, %r6476, %r6477, %r6478, %r6479, %r6480}, {%r6529, %r6530, %r6531, %r6532, %r6533, %r6534, %r6535, %r6536}, {%r6373, %r6374, %r6375, %r6376};
	wmma.mma.sync.aligned.row.row.m16n16k16.f16.f16 {%r6693, %r6694, %r6695, %r6696}, {%r6481, %r6482, %r6483, %r6484, %r6485, %r6486, %r6487, %r6488}, {%r6561, %r6562, %r6563, %r6564, %r6565, %r6566, %r6567, %r6568}, {%r6689, %r6690, %r6691, %r6692};
	wmma.mma.sync.aligned.row.row.m16n16k16.f16.f16 {%r6697, %r6698, %r6699, %r6700}, {%r6473, %r6474, %r6475, %r6476, %r6477, %r6478, %r6479, %r6480}, {%r6537, %r6538, %r6539, %r6540, %r6541, %r6542, %r6543, %r6544}, {%r6381, %r6382, %r6383, %r6384};
	wmma.mma.sync.aligned.row.row.m16n16k16.f16.f16 {%r6701, %r6702, %r6703, %r6704}, {%r6481, %r6482, %r6483, %r6484, %r6485, %r6486, %r6487, %r6488}, {%r6569, %r6570, %r6571, %r6572, %r6573, %r6574, %r6575, %r6576}, {%r6697, %r6698, %r6699, %r6700};
	wmma.mma.sync.aligned.row.row.m16n16k16.f16.f16 {%r6705, %r6706, %r6707, %r6708}, {%r6473, %r6474, %r6475, %r6476, %r6477, %r6478, %r6479, %r6480}, {%r6545, %r6546, %r6547, %r6548, %r6549, %r6550, %r6551, %r6552}, {%r6389, %r6390, %r6391, %r6392};
	wmma.mma.sync.aligned.row.row.m16n16k16.f16.f16 {%r6709, %r6710, %r6711, %r6712}, {%r6481, %r6482, %r6483, %r6484, %r6485, %r6486, %r6487, %r6488}, {%r6577, %r6578, %r6579, %r6580, %r6581, %r6582, %r6583, %r6584}, {%r6705, %r6706, %r6707, %r6708};
	wmma.mma.sync.aligned.row.row.m16n16k16.f16.f16 {%r6713, %r6714, %r6715, %r6716}, {%r6489, %r6490, %r6491, %r6492, %r6493, %r6494, %r6495, %r6496}, {%r6521, %r6522, %r6523, %r6524, %r6525, %r6526, %r6527, %r6528}, {%r6397, %r6398, %r6399, %r6400};
	wmma.mma.sync.aligned.row.row.m16n16k16.f16.f16 {%r6717, %r6718, %r6719, %r6720}, {%r6497, %r6498, %r6499, %r6500, %r6501, %r6502, %r6503, %r6504}, {%r6553, %r6554, %r6555, %r6556, %r6557, %r6558, %r6559, %r6560}, {%r6713, %r6714, %r6715, %r6716};
	wmma.mma.sync.aligned.row.row.m16n16k16.f16.f16 {%r6721, %r6722, %r6723, %r6724}, {%r6489, %r6490, %r6491, %r6492, %r6493, %r6494, %r6495, %r6496}, {%r6529, %r6530, %r6531, %r6532, %r6533, %r6534, %r6535, %r6536}, {%r6405, %r6406, %r6407, %r6408};
	wmma.mma.sync.aligned.row.row.m16n16k16.f16.f16 {%r6725, %r6726, %r6727, %r6728}, {%r6497, %r6498, %r6499, %r6500, %r6501, %r6502, %r6503, %r6504}, {%r6561, %r6562, %r6563, %r6564, %r6565, %r6566, %r6567, %r6568}, {%r6721, %r6722, %r6723, %r6724};
	wmma.mma.sync.aligned.row.row.m16n16k16.f16.f16 {%r6729, %r6730, %r6731, %r6732}, {%r6489, %r6490, %r6491, %r6492, %r6493, %r6494, %r6495, %r6496}, {%r6537, %r6538, %r6539, %r6540, %r6541, %r6542, %r6543, %r6544}, {%r6413, %r6414, %r6415, %r6416};
	wmma.mma.sync.aligned.row.row.m16n16k16.f16.f16 {%r6733, %r6734, %r6735, %r6736}, {%r6497, %r6498, %r6499, %r6500, %r6501, %r6502, %r6503, %r6504}, {%r6569, %r6570, %r6571, %r6572, %r6573, %r6574, %r6575, %r6576}, {%r6729, %r6730, %r6731, %r6732};
	wmma.mma.sync.aligned.row.row.m16n16k16.f16.f16 {%r6737, %r6738, %r6739, %r6740}, {%r6489, %r6490, %r6491, %r6492, %r6493, %r6494, %r6495, %r6496}, {%r6545, %r6546, %r6547, %r6548, %r6549, %r6550, %r6551, %r6552}, {%r6421, %r6422, %r6423, %r6424};
	wmma.mma.sync.aligned.row.row.m16n16k16.f16.f16 {%r6741, %r6742, %r6743, %r6744}, {%r6497, %r6498, %r6499, %r6500, %r6501, %r6502, %r6503, %r6504}, {%r6577, %r6578, %r6579, %r6580, %r6581, %r6582, %r6583, %r6584}, {%r6737, %r6738, %r6739, %r6740};
	wmma.mma.sync.aligned.row.row.m16n16k16.f16.f16 {%r6745, %r6746, %r6747, %r6748}, {%r6505, %r6506, %r6507, %r6508, %r6509, %r6510, %r6511, %r6512}, {%r6521, %r6522, %r6523, %r6524, %r6525, %r6526, %r6527, %r6528}, {%r6429, %r6430, %r6431, %r6432};
	wmma.mma.sync.aligned.row.row.m16n16k16.f16.f16 {%r6749, %r6750, %r6751, %r6752}, {%r6513, %r6514, %r6515, %r6516, %r6517, %r6518, %r6519, %r6520}, {%r6553, %r6554, %r6555, %r6556, %r6557, %r6558, %r6559, %r6560}, {%r6745, %r6746, %r6747, %r6748};
	wmma.mma.sync.aligned.row.row.m16n16k16.f16.f16 {%r6753, %r6754, %r6755, %r6756}, {%r6505, %r6506, %r6507, %r6508, %r6509, %r6510, %r6511, %r6512}, {%r6529, %r6530, %r6531, %r6532, %r6533, %r6534, %r6535, %r6536}, {%r6437, %r6438, %r6439, %r6440};
	wmma.mma.sync.aligned.row.row.m16n16k16.f16.f16 {%r6757, %r6758, %r6759, %r6760}, {%r6513, %r6514, %r6515, %r6516, %r6517, %r6518, %r6519, %r6520}, {%r6561, %r6562, %r6563, %r6564, %r6565, %r6566, %r6567, %r6568}, {%r6753, %r6754, %r6755, %r6756};
	wmma.mma.sync.aligned.row.row.m16n16k16.f16.f16 {%r6761, %r6762, %r6763, %r6764}, {%r6505, %r6506, %r6507, %r6508, %r6509, %r6510, %r6511, %r6512}, {%r6537, %r6538, %r6539, %r6540, %r6541, %r6542, %r6543, %r6544}, {%r6445, %r6446, %r6447, %r6448};
	wmma.mma.sync.aligned.row.row.m16n16k16.f16.f16 {%r6765, %r6766, %r6767, %r6768}, {%r6513, %r6514, %r6515, %r6516, %r6517, %r6518, %r6519, %r6520}, {%r6569, %r6570, %r6571, %r6572, %r6573, %r6574, %r6575, %r6576}, {%r6761, %r6762, %r6763, %r6764};
	wmma.mma.sync.aligned.row.row.m16n16k16.f16.f16 {%r6769, %r6770, %r6771, %r6772}, {%r6505, %r6506, %r6507, %r6508, %r6509, %r6510, %r6511, %r6512}, {%r6545, %r6546, %r6547, %r6548, %r6549, %r6550, %r6551, %r6552}, {%r6453, %r6454, %r6455, %r6456};
	wmma.mma.sync.aligned.row.row.m16n16k16.f16.f16 {%r6773, %r6774, %r6775, %r6776}, {%r6513, %r6514, %r6515, %r6516, %r6517, %r6518, %r6519, %r6520}, {%r6577, %r6578, %r6579, %r6580, %r6581, %r6582, %r6583, %r6584}, {%r6769, %r6770, %r6771, %r6772};
	bar.sync 	0;
	ld.global.nc.v4.f32 	{%f505, %f506, %f507, %f508}, [%rd15+1344];
	st.shared.v4.f32 	[%r10], {%f505, %f506, %f507, %f508};
	ld.global.nc.v4.f32 	{%f509, %f510, %f511, %f512}, [%rd15+132416];
	st.shared.v4.f32 	[%r10+5120], {%f509, %f510, %f511, %f512};
	ld.global.nc.v4.f32 	{%f513, %f514, %f515, %f516}, [%rd20+1376256];
	st.shared.v4.f32 	[%r20], {%f513, %f514, %f515, %f516};
	ld.global.nc.v4.f32 	{%f517, %f518, %f519, %f520}, [%rd20+1376384];
	st.shared.v4.f32 	[%r20+128], {%f517, %f518, %f519, %f520};
	ld.global.nc.v4.f32 	{%f521, %f522, %f523, %f524}, [%rd20+1376512];
	st.shared.v4.f32 	[%r20+256], {%f521, %f522, %f523, %f524};
	ld.global.nc.v4.f32 	{%f525, %f526, %f527, %f528}, [%rd20+1376640];
	st.shared.v4.f32 	[%r20+384], {%f525, %f526, %f527, %f528};
	bar.sync 	0;
	wmma.load.a.sync.aligned.row.m16n16k16.shared.f16 	{%r6777, %r6778, %r6779, %r6780, %r6781, %r6782, %r6783, %r6784}, [%r29], %r30;
	wmma.load.a.sync.aligned.row.m16n16k16.shared.f16 	{%r6785, %r6786, %r6787, %r6788, %r6789, %r6790, %r6791, %r6792}, [%r39], %r30;
	wmma.load.a.sync.aligned.row.m16n16k16.shared.f16 	{%r6793, %r6794, %r6795, %r6796, %r6797, %r6798, %r6799, %r6800}, [%r48], %r30;
	wmma.load.a.sync.aligned.row.m16n16k16.shared.f16 	{%r6801, %r6802, %r6803, %r6804, %r6805, %r6806, %r6807, %r6808}, [%r57], %r30;
	wmma.load.a.sync.aligned.row.m16n16k16.shared.f16 	{%r6809, %r6810, %r6811, %r6812, %r6813, %r6814, %r6815, %r6816}, [%r66], %r30;
	wmma.load.a.sync.aligned.row.m16n16k16.shared.f16 	{%r6817, %r6818, %r6819, %r6820, %r6821, %r6822, %r6823, %r6824}, [%r75], %r30;
	wmma.load.a.sync.aligned.row.m16n16k16.shared.f16 	{%r6825, %r6826, %r6827, %r6828, %r6829, %r6830, %r6831, %r6832}, [%r84], %r30;
	wmma.load.a.sync.aligned.row.m16n16k16.shared.f16 	{%r6833, %r6834, %r6835, %r6836, %r6837, %r6838, %r6839, %r6840}, [%r93], %r30;
	wmma.load.b.sync.aligned.row.m16n16k16.shared.f16 	{%r6841, %r6842, %r6843, %r6844, %r6845, %r6846, %r6847, %r6848}, [%r104], %r105;
	wmma.load.b.sync.aligned.row.m16n16k16.shared.f16 	{%r6849, %r6850, %r6851, %r6852, %r6853, %r6854, %r6855, %r6856}, [%r114], %r105;
	wmma.load.b.sync.aligned.row.m16n16k16.shared.f16 	{%r6857, %r6858, %r6859, %r6860, %r6861, %r6862, %r6863, %r6864}, [%r123], %r105;
	wmma.load.b.sync.aligned.row.m16n16k16.shared.f16 	{%r6865, %r6866, %r6867, %r6868, %r6869, %r6870, %r6871, %r6872}, [%r132], %r105;
	wmma.load.b.sync.aligned.row.m16n16k16.shared.f16 	{%r6873, %r6874, %r6875, %r6876, %r6877, %r6878, %r6879, %r6880}, [%r141], %r105;
	wmma.load.b.sync.aligned.row.m16n16k16.shared.f16 	{%r6881, %r6882, %r6883, %r6884, %r6885, %r6886, %r6887, %r6888}, [%r150], %r105;
	wmma.load.b.sync.aligned.row.m16n16k16.shared.f16 	{%r6889, %r6890, %r6891, %r6892, %r6893, %r6894, %r6895, %r6896}, [%r159], %r105;
	wmma.load.b.sync.aligned.row.m16n16k16.shared.f16 	{%r6897, %r6898, %r6899, %r6900, %r6901, %r6902, %r6903, %r6904}, [%r168], %r105;
	wmma.load.b.sync.aligned.row.m16n16k16.shared.f16 	{%r6905, %r6906, %r6907, %r6908, %r6909, %r6910, %r6911, %r6912}, [%r177], %r105;
	wmma.load.b.sync.aligned.row.m16n16k16.shared.f16 	{%r6913, %r6914, %r6915, %r6916, %r6917, %r6918, %r6919, %r6920}, [%r186], %r105;
	wmma.load.b.sync.aligned.row.m16n16k16.shared.f16 	{%r6921, %r6922, %r6923, %r6924, %r6925, %r6926, %r6927, %r6928}, [%r195], %r105;
	wmma.load.b.sync.aligned.row.m16n16k16.shared.f16 	{%r6929, %r6930, %r6931, %r6932, %r6933, %r6934, %r6935, %r6936}, [%r204], %r105;
	wmma.load.b.sync.aligned.row.m16n16k16.shared.f16 	{%r6937, %r6938, %r6939, %r6940, %r6941, %r6942, %r6943, %r6944}, [%r213], %r105;
	wmma.load.b.sync.aligned.row.m16n16k16.shared.f16 	{%r6945, %r6946, %r6947, %r6948, %r6949, %r6950, %r6951, %r6952}, [%r222], %r105;
	wmma.load.b.sync.aligned.row.m16n16k16.shared.f16 	{%r6953, %r6954, %r6955, %r6956, %r6957, %r6958, %r6959, %r6960}, [%r231], %r105;
	wmma.load.b.sync.aligned.row.m16n16k16.shared.f16 	{%r6961, %r6962, %r6963, %r6964, %r6965, %r6966, %r6967, %r6968}, [%r240], %r105;
	wmma.mma.sync.aligned.row.row.m16n16k16.f16.f16 {%r6969, %r6970, %r6971, %r6972}, {%r6777, %r6778, %r6779, %r6780, %r6781, %r6782, %r6783, %r6784}, {%r6841, %r6842, %r6843, %r6844, %r6845, %r6846, %r6847, %r6848}, {%r6653, %r6654, %r6655, %r6656};
	wmma.mma.sync.aligned.row.row.m16n16k16.f16.f16 {%r6973, %r6974, %r6975, %r6976}, {%r6785, %r6786, %r6787, %r6788, %r6789, %r6790, %r6791, %r6792}, {%r6873, %r6874, %r6875, %r6876, %r6877, %r6878, %r6879, %r6880}, {%r6969, %r6970, %r6971, %r6972};
	wmma.mma.sync.aligned.row.row.m16n16k16.f16.f16 {%r6977, %r6978, %r6979, %r6980}, {%r6777, %r6778, %r6779, %r6780, %r6781, %r6782, %r6783, %r6784}, {%r6849, %r6850, %r6851, %r6852, %r6853, %r6854, %r6855, %r6856}, {%r6661, %r6662, %r6663, %r6664};
	wmma.mma.sync.aligned.row.row.m16n16k16.f16.f16 {%r6981, %r6982, %r6983, %r6984}, {%r6785, %r6786, %r6787, %r6788, %r6789, %r6790, %r6791, %r6792}, {%r6881, %r6882, %r6883, %r6884, %r6885, %r6886, %r6887, %r6888}, {%r6977, %r6978, %r6979, %r6980};
	wmma.mma.sync.aligned.row.row.m16n16k16.f16.f16 {%r6985, %r6986, %r6987, %r6988}, {%r6777, %r6778, %r6779, %r6780, %r6781, %r6782, %r6783, %r6784}, {%r6857, %r6858, %r6859, %r6860, %r6861, %r6862, %r6863, %r6864}, {%r6669, %r6670, %r6671, %r6672};
	wmma.mma.sync.aligned.row.row.m16n16k16.f16.f16 {%r6989, %r6990, %r6991, %r6992}, {%r6785, %r6786, %r6787, %r6788, %r6789, %r6790, %r6791, %r6792}, {%r6889, %r6890, %r6891, %r6892, %r6893, %r6894, %r6895, %r6896}, {%r6985, %r6986, %r6987, %r6988};
	wmma.mma.sync.aligned.row.row.m16n16k16.f16.f16 {%r6993, %r6994, %r6995, %r6996}, {%r6777, %r6778, %r6779, %r6780, %r6781, %r6782, %r6783, %r6784}, {%r6865, %r6866, %r6867, %r6868, %r6869, %r6870, %r6871, %r6872}, {%r6677, %r6678, %r6679, %r6680};
	wmma.mma.sync.aligned.row.row.m16n16k16.f16.f16 {%r6997, %r6998, %r6999, %r7000}, {%r6785, %r6786, %r6787, %r6788, %r6789, %r6790, %r6791, %r6792}, {%r6897, %r6898, %r6899, %r6900, %r6901, %r6902, %r6903, %r6904}, {%r6993, %r6994, %r6995, %r6996};
	wmma.mma.sync.aligned.row.row.m16n16k16.f16.f16 {%r7001, %r7002, %r7003, %r7004}, {%r6793, %r6794, %r6795, %r6796, %r6797, %r6798, %r6799, %r6800}, {%r6841, %r6842, %r6843, %r6844, %r6845, %r6846, %r6847, %r6848}, {%r6685, %r6686, %r6687, %r6688};
	wmma.mma.sync.aligned.row.row.m16n16k16.f16.f16 {%r7005, %r7006, %r7007, %r7008}, {%r6801, %r6802, %r6803, %r6804, %r6805, %r6806, %r6807, %r6808}, {%r6873, %r6874, %r6875, %r6876, %r6877, %r6878, %r6879, %r6880}, {%r7001, %r7002, %r7003, %r7004};
	wmma.mma.sync.aligned.row.row.m16n16k16.f16.f16 {%r7009, %r7010, %r7011, %r7012}, {%r6793, %r6794, %r6795, %r6796, %r6797, %r6798, %r6799, %r6800}, {%r6849, %r6850, %r6851, %r6852, %r6853, %r6854, %r6855, %r6856}, {%r6693, %r6694, %r6695, %r6696};
	wmma.mma.sync.aligned.row.row.m16n16k16.f16.f16 {%r7013, %r7014, %r7015, %r7016}, {%r6801, %r6802, %r6803, %r6804, %r6805, %r6806, %r6807, %r6808}, {%r6881, %r6882, %r6883, %r6884, %r6885, %r6886, %r6887, %r6888}, {%r7009, %r7010, %r7011, %r7012};
	wmma.mma.sync.aligned.row.row.m16n16k16.f16.f16 {%r7017, %r7018, %r7019, %r7020}, {%r6793, %r6794, %r6795, %r6796, %r6797, %r6798, %r6799, %r6800}, {%r6857, %r6858, %r6859, %r6860, %r6861, %r6862, %r6863, %r6864}, {%r6701, %r6702, %r6703, %r6704};
	wmma.mma.sync.aligned.row.row.m16n16k16.f16.f16 {%r7021, %r7022, %r7023, %r7024}, {%r6801, %r6802, %r6803, %r6804, %r6805, %r6806, %r6807, %r6808}, {%r6889, %r6890, %r6891, %r6892, %r6893, %r6894, %r6895, %r6896}, {%r7017, %r7018, %r7019, %r7020};
	wmma.mma.sync.aligned.row.row.m16n16k16.f16.f16 {%r7025, %r7026, %r7027, %r7028}, {%r6793, %r6794, %r6795, %r6796, %r6797, %r6798, %r6799, %r6800}, {%r6865, %r6866, %r6867, %r6868, %r6869, %r6870, %r6871, %r6872}, {%r6709, %r6710, %r6711, %r6712};
	wmma.mma.sync.aligned.row.row.m16n16k16.f16.f16 {%r7029, %r7030, %r7031, %r7032}, {%r6801, %r6802, %r6803, %r6804, %r6805, %r6806, %r6807, %r6808}, {%r6897, %r6898, %r6899, %r6900, %r6901, %r6902, %r6903, %r6904}, {%r7025, %r7026, %r7027, %r7028};
	wmma.mma.sync.aligned.row.row.m16n16k16.f16.f16 {%r7033, %r7034, %r7035, %r7036}, {%r6809, %r6810, %r6811, %r6812, %r6813, %r6814, %r6815, %r6816}, {%r6841, %r6842, %r6843, %r6844, %r6845, %r6846, %r6847, %r6848}, {%r6717, %r6718, %r6719, %r6720};
	wmma.mma.sync.aligned.row.row.m16n16k16.f16.f16 {%r7037, %r7038, %r7039, %r7040}, {%r6817, %r6818, %r6819, %r6820, %r6821, %r6822, %r6823, %r6824}, {%r6873, %r6874, %r6875, %r6876, %r6877, %r6878, %r6879, %r6880}, {%r7033, %r7034, %r7035, %r7036};
	wmma.mma.sync.aligned.row.row.m16n16k16.f16.f16 {%r7041, %r7042, %r7043, %r7044}, {%r6809, %r6810, %r6811, %r6812, %r6813, %r6814, %r6815, %r6816}, {%r6849, %r6850, %r6851, %r6852, %r6853, %r6854, %r6855, %r6856}, {%r6725, %r6726, %r6727, %r6728};
	wmma.mma.sync.aligned.row.row.m16n16k16.f16.f16 {%r7045, %r7046, %r7047, %r7048}, {%r6817, %r6818, %r6819, %r6820, %r6821, %r6822, %r6823, %r6824}, {%r6881, %r6882, %r6883, %r6884, %r6885, %r6886, %r6887, %r6888}, {%r7041, %r7042, %r7043, %r7044};
	wmma.mma.sync.aligned.row.row.m16n16k16.f16.f16 {%r7049, %r7050, %r7051, %r7052}, {%r6809, %r6810, %r6811, %r6812, %r6813, %r6814, %r6815, %r6816}, {%r6857, %r6858, %r6859, %r6860, %r6861, %r6862, %r6863, %r6864}, {%r6733, %r6734, %r6735, %r6736};
	wmma.mma.sync.aligned.row.row.m16n16k16.f16.f16 {%r7053, %r7054, %r7055, %r7056}, {%r6817, %r6818, %r6819, %r6820, %r6821, %r6822, %r6823, %r6824}, {%r6889, %r6890, %r6891, %r6892, %r6893, %r6894, %r6895, %r6896}, {%r7049, %r7050, %r7051, %r7052};
	wmma.mma.sync.aligned.row.row.m16n16k16.f16.f16 {%r7057, %r7058, %r7059, %r7060}, {%r6809, %r6810, %r6811, %r6812, %r6813, %r6814, %r6815, %r6816}, {%r6865, %r6866, %r6867, %r6868, %r6869, %r6870, %r6871, %r6872}, {%r6741, %r6742, %r6743, %r6744};
	wmma.mma.sync.aligned.row.row.m16n16k16.f16.f16 {%r7061, %r7062, %r7063, %r7064}, {%r6817, %r6818, %r6819, %r6820, %r6821, %r6822, %r6823, %r6824}, {%r6897, %r6898, %r6899, %r6900, %r6901, %r6902, %r6903, %r6904}, {%r7057, %r7058, %r7059, %r7060};
	wmma.mma.sync.aligned.row.row.m16n16k16.f16.f16 {%r7065, %r7066, %r7067, %r7068}, {%r6825, %r6826, %r6827, %r6828, %r6829, %r6830, %r6831, %r6832}, {%r6841, %r6842, %r6843, %r6844, %r6845, %r6846, %r6847, %r6848}, {%r6749, %r6750, %r6751, %r6752};
	wmma.mma.sync.aligned.row.row.m16n16k16.f16.f16 {%r7069, %r7070, %r7071, %r7072}, {%r6833, %r6834, %r6835, %r6836, %r6837, %r6838, %r6839, %r6840}, {%r6873, %r6874, %r6875, %r6876, %r6877, %r6878, %r6879, %r6880}, {%r7065, %r7066, %r7067, %r7068};
	wmma.mma.sync.aligned.row.row.m16n16k16.f16.f16 {%r7073, %r7074, %r7075, %r7076}, {%r6825, %r6826, %r6827, %r6828, %r6829, %r6830, %r6831, %r6832}, {%r6849, %r6850, %r6851, %r6852, %r6853, %r6854, %r6855, %r6856}, {%r6757, %r6758, %r6759, %r6760};
	wmma.mma.sync.aligned.row.row.m16n16k16.f16.f16 {%r7077, %r7078, %r7079, %r7080}, {%r6833, %r6834, %r6835, %r6836, %r6837, %r6838, %r6839, %r6840}, {%r6881, %r6882, %r6883, %r6884, %r6885, %r6886, %r6887, %r6888}, {%r7073, %r7074, %r7075, %r7076};
	wmma.mma.sync.aligned.row.row.m16n16k16.f16.f16 {%r7081, %r7082, %r7083, %r7084}, {%r6825, %r6826, %r6827, %r6828, %r6829, %r6830, %r6831, %r6832}, {%r6857, %r6858, %r6859, %r6860, %r6861, %r6862, %r6863, %r6864}, {%r6765, %r6766, %r6767, %r6768};
	wmma.mma.sync.aligned.row.row.m16n16k16.f16.f16 {%r7085, %r7086, %r7087, %r7088}, {%r6833, %r6834, %r6835, %r6836, %r6837, %r6838, %r6839, %r6840}, {%r6889, %r6890, %r6891, %r6892, %r6893, %r6894, %r6895, %r6896}, {%r7081, %r7082, %r7083, %r7084};
	wmma.mma.sync.aligned.row.row.m16n16k16.f16.f16 {%r7089, %r7090, %r7091, %r7092}, {%r6825, %r6826, %r6827, %r6828, %r6829, %r6830, %r6831, %r6832}, {%r6865, %r6866, %r6867, %r6868, %r6869, %r6870, %r6871, %r6872}, {%r6773, %r6774, %r6775, %r6776};
	wmma.mma.sync.aligned.row.row.m16n16k16.f16.f16 {%r7093, %r7094, %r7095, %r7096}, {%r6833, %r6834, %r6835, %r6836, %r6837, %r6838, %r6839, %r6840}, {%r6897, %r6898, %r6899, %r6900, %r6901, %r6902, %r6903, %r6904}, {%r7089, %r7090, %r7091, %r7092};
	bar.sync 	0;
	ld.global.nc.v4.f32 	{%f529, %f530, %f531, %f532}, [%rd15+1408];
	st.shared.v4.f32 	[%r10], {%f529, %f530, %f531, %f532};
	ld.global.nc.v4.f32 	{%f533, %f534, %f535, %f536}, [%rd15+132480];
	st.shared.v4.f32 	[%r10+5120], {%f533, %f534, %f535, %f536};
	ld.global.nc.v4.f32 	{%f537, %f538, %f539, %f540}, [%rd20+1441792];
	st.shared.v4.f32 	[%r20], {%f537, %f538, %f539, %f540};
	ld.global.nc.v4.f32 	{%f541, %f542, %f543, %f544}, [%rd20+1441920];
	st.shared.v4.f32 	[%r20+128], {%f541, %f542, %f543, %f544};
	ld.global.nc.v4.f32 	{%f545, %f546, %f547, %f548}, [%rd20+1442048];
	st.shared.v4.f32 	[%r20+256], {%f545, %f546, %f547, %f548};
	ld.global.nc.v4.f32 	{%f549, %f550, %f551, %f552}, [%rd20+1442176];
	st.shared.v4.f32 	[%r20+384], {%f549, %f550, %f551, %f552};
	bar.sync 	0;
	wmma.load.a.sync.aligned.row.m16n16k16.shared.f16 	{%r7097, %r7098, %r7099, %r7100, %r7101, %r7102, %r7103, %r7104}, [%r29], %r30;
	wmma.load.a.sync.aligned.row.m16n16k16.shared.f16 	{%r7105, %r7106, %r7107, %r7108, %r7109, %r7110, %r7111, %r7112}, [%r39], %r30;
	wmma.load.a.sync.aligned.row.m16n16k16.shared.f16 	{%r7113, %r7114, %r7115, %r7116, %r7117, %r7118, %r7119, %r7120}, [%r48], %r30;
	wmma.load.a.sync.aligned.row.m16n16k16.shared.f16 	{%r7121, %r7122, %r7123, %r7124, %r7125, %r7126, %r7127, %r7128}, [%r57], %r30;
	wmma.load.a.sync.aligned.row.m16n16k16.shared.f16 	{%r7129, %r7130, %r7131, %r7132, %r7133, %r7134, %r7135, %r7136}, [%r66], %r30;
	wmma.load.a.sync.aligned.row.m16n16k16.shared.f16 	{%r7137, %r7138, %r7139, %r7140, %r7141, %r7142, %r7143, %r7144}, [%r75], %r30;
	wmma.load.a.sync.aligned.row.m16n16k16.shared.f16 	{%r7145, %r7146, %r7147, %r7148, %r7149, %r7150, %r7151, %r7152}, [%r84], %r30;
	wmma.load.a.sync.aligned.row.m16n16k16.shared.f16 	{%r7153, %r7154, %r7155, %r7156, %r7157, %r7158, %r7159, %r7160}, [%r93], %r30;
	wmma.load.b.sync.aligned.row.m16n16k16.shared.f16 	{%r7161, %r7162, %r7163, %r7164, %r7165, %r7166, %r7167, %r7168}, [%r104], %r105;
	wmma.load.b.sync.aligned.row.m16n16k16.shared.f16 	{%r7169, %r7170, %r7171, %r7172, %r7173, %r7174, %r7175, %r7176}, [%r114], %r105;
	wmma.load.b.sync.aligned.row.m16n16k16.shared.f16 	{%r7177, %r7178, %r7179, %r7180, %r7181, %r7182, %r7183, %r7184}, [%r123], %r105;
	wmma.load.b.sync.aligned.row.m16n16k16.shared.f16 	{%r7185, %r7186, %r7187, %r7188, %r7189, %r7190, %r7191, %r7192}, [%r132], %r105;
	wmma.load.b.sync.aligned.row.m16n16k16.shared.f16 	{%r7193, %r7194, %r7195, %r7196, %r7197, %r7198, %r7199, %r7200}, [%r141], %r105;
	wmma.load.b.sync.aligned.row.m16n16k16.shared.f16 	{%r7201, %r7202, %r7203, %r7204, %r7205, %r7206, %r7207, %r7208}, [%r150], %r105;
	wmma.load.b.sync.aligned.row.m16n16k16.shared.f16 	{%r7209, %r7210, %r7211, %r7212, %r7213, %r7214, %r7215, %r7216}, [%r159], %r105;
	wmma.load.b.sync.aligned.row.m16n16k16.shared.f16 	{%r7217, %r7218, %r7219, %r7220, %r7221, %r7222, %r7223, %r7224}, [%r168], %r105;
	wmma.load.b.sync.aligned.row.m16n16k16.shared.f16 	{%r7225, %r7226, %r7227, %r7228, %r7229, %r7230, %r7231, %r7232}, [%r177], %r105;
	wmma.load.b.sync.aligned.row.m16n16k16.shared.f16 	{%r7233, %r7234, %r7235, %r7236, %r7237, %r7238, %r7239, %r7240}, [%r186], %r105;
	wmma.load.b.sync.aligned.row.m16n16k16.shared.f16 	{%r7241, %r7242, %r7243, %r7244, %r7245, %r7246, %r7247, %r7248}, [%r195], %r105;
	wmma.load.b.sync.aligned.row.m16n16k16.shared.f16 	{%r7249, %r7250, %r7251, %r7252, %r7253, %r7254, %r7255, %r7256}, [%r204], %r105;
	wmma.load.b.sync.aligned.row.m16n16k16.shared.f16 	{%r7257, %r7258, %r7259, %r7260, %r7261, %r7262, %r7263, %r7264}, [%r213], %r105;
	wmma.load.b.sync.aligned.row.m16n16k16.shared.f16 	{%r7265, %r7266, %r7267, %r7268, %r7269, %r7270, %r7271, %r7272}, [%r222], %r105;
	wmma.load.b.sync.aligned.row.m16n16k16.shared.f16 	{%r7273, %r7274, %r7275, %r7276, %r7277, %r7278, %r7279, %r7280}, [%r231], %r105;
	wmma.load.b.sync.aligned.row.m16n16k16.shared.f16 	{%r7281, %r7282, %r7283, %r7284, %r7285, %r7286, %r7287, %r7288}, [%r240], %r105;
	wmma.mma.sync.aligned.row.row.m16n16k16.f16.f16 {%r7289, %r7290, %r7291, %r7292}, {%r7097, %r7098, %r7099, %r7100, %r7101, %r7102, %r7103, %r7104}, {%r7161, %r7162, %r7163, %r7164, %r7165, %r7166, %r7167, %r7168}, {%r6973, %r6974, %r6975, %r6976};
	wmma.mma.sync.aligned.row.row.m16n16k16.f16.f16 {%r7293, %r7294, %r7295, %r7296}, {%r7105, %r7106, %r7107, %r7108, %r7109, %r7110, %r7111, %r7112}, {%r7193, %r7194, %r7195, %r7196, %r7197, %r7198, %r7199, %r7200}, {%r7289, %r7290, %r7291, %r7292};
	wmma.mma.sync.aligned.row.row.m16n16k16.f16.f16 {%r7297, %r7298, %r7299, %r7300}, {%r7097, %r7098, %r7099, %r7100, %r7101, %r7102, %r7103, %r7104}, {%r7169, %r7170, %r7171, %r7172, %r7173, %r7174, %r7175, %r7176}, {%r6981, %r6982, %r6983, %r6984};
	wmma.mma.sync.aligned.row.row.m16n16k16.f16.f16 {%r7301, %r7302, %r7303, %r7304}, {%r7105, %r7106, %r7107, %r7108, %r7109, %r7110, %r7111, %r7112}, {%r7201, %r7202, %r7203, %r7204, %r7205, %r7206, %r7207, %r7208}, {%r7297, %r7298, %r7299, %r7300};
	wmma.mma.sync.aligned.row.row.m16n16k16.f16.f16 {%r7305, %r7306, %r7307, %r7308}, {%r7097, %r7098, %r7099, %r7100, %r7101, %r7102, %r7103, %r7104}, {%r7177, %r7178, %r7179, %r7180, %r7181, %r7182, %r7183, %r7184}, {%r6989, %r6990, %r6991, %r6992};
	wmma.mma.sync.aligned.row.row.m16n16k16.f16.f16 {%r7309, %r7310, %r7311, %r7312}, {%r7105, %r7106, %r7107, %r7108, %r7109, %r7110, %r7111, %r7112}, {%r7209, %r7210, %r7211, %r7212, %r7213, %r7214, %r7215, %r7216}, {%r7305, %r7306, %r7307, %r7308};
	wmma.mma.sync.aligned.row.row.m16n16k16.f16.f16 {%r7313, %r7314, %r7315, %r7316}, {%r7097, %r7098, %r7099, %r7100, %r7101, %r7102, %r7103, %r7104}, {%r7185, %r7186, %r7187, %r7188, %r7189, %r7190, %r7191, %r7192}, {%r6997, %r6998, %r6999, %r7000};
	wmma.mma.sync.aligned.row.row.m16n16k16.f16.f16 {%r7317, %r7318, %r7319, %r7320}, {%r7105, %r7106, %r7107, %r7108, %r7109, %r7110, %r7111, %r7112}, {%r7217, %r7218, %r7219, %r7220, %r7221, %r7222, %r7223, %r7224}, {%r7313, %r7314, %r7315, %r7316};
	wmma.mma.sync.aligned.row.row.m16n16k16.f16.f16 {%r7321, %r7322, %r7323, %r7324}, {%r7113, %r7114, %r7115, %r7116, %r7117, %r7118, %r7119, %r7120}, {%r7161, %r7162, %r7163, %r7164, %r7165, %r7166, %r7167, %r7168}, {%r7005, %r7006, %r7007, %r7008};
	wmma.mma.sync.aligned.row.row.m16n16k16.f16.f16 {%r7325, %r7326, %r7327, %r7328}, {%r7121, %r7122, %r7123, %r7124, %r7125, %r7126, %r7127, %r7128}, {%r7193, %r7194, %r7195, %r7196, %r7197, %r7198, %r7199, %r7200}, {%r7321, %r7322, %r7323, %r7324};
	wmma.mma.sync.aligned.row.row.m16n16k16.f16.f16 {%r7329, %r7330, %r7331, %r7332}, {%r7113, %r7114, %r7115, %r7116, %r7117, %r7118, %r7119, %r7120}, {%r7169, %r7170, %r7171, %r7172, %r7173, %r7174, %r7175, %r7176}, {%r7013, %r7014, %r7015, %r7016};
	wmma.mma.sync.aligned.row.row.m16n16k16.f16.f16 {%r7333, %r7334, %r7335, %r7336}, {%r7121, %r7122, %r7123, %r7124, %r7125, %r7126, %r7127, %r7128}, {%r7201, %r7202, %r7203, %r7204, %r7205, %r7206, %r7207, %r7208}, {%r7329, %r7330, %r7331, %r7332};
	wmma.mma.sync.aligned.row.row.m16n16k16.f16.f16 {%r7337, %r7338, %r7339, %r7340}, {%r7113, %r7114, %r7115, %r7116, %r7117, %r7118, %r7119, %r7120}, {%r7177, %r7178, %r7179, %r7180, %r7181, %r7182, %r7183, %r7184}, {%r7021, %r7022, %r7023, %r7024};
	wmma.mma.sync.aligned.row.row.m16n16k16.f16.f16 {%r7341, %r7342, %r7343, %r7344}, {%r7121, %r7122, %r7123, %r7124, %r7125, %r7126, %r7127, %r7128}, {%r7209, %r7210, %r7211, %r7212, %r7213, %r7214, %r7215, %r7216}, {%r7337, %r7338, %r7339, %r7340};
	wmma.mma.sync.aligned.row.row.m16n16k16.f16.f16 {%r7345, %r7346, %r7347, %r7348}, {%r7113, %r7114, %r7115, %r7116, %r7117, %r7118, %r7119, %r7120}, {%r7185, %r7186, %r7187, %r7188, %r7189, %r7190, %r7191, %r7192}, {%r7029, %r7030, %r7031, %r7032};
	wmma.mma.sync.aligned.row.row.m16n16k16.f16.f16 {%r7349, %r7350, %r7351, %r7352}, {%r7121, %r7122, %r7123, %r7124, %r7125, %r7126, %r7127, %r7128}, {%r7217, %r7218, %r7219, %r7220, %r7221, %r7222, %r7223, %r7224}, {%r7345, %r7346, %r7347, %r7348};
	wmma.mma.sync.aligned.row.row.m16n16k16.f16.f16 {%r7353, %r7354, %r7355, %r7356}, {%r7129, %r7130, %r7131, %r7132, %r7133, %r7134, %r7135, %r7136}, {%r7161, %r7162, %r7163, %r7164, %r7165, %r7166, %r7167, %r7168}, {%r7037, %r7038, %r7039, %r7040};
	wmma.mma.sync.aligned.row.row.m16n16k16.f16.f16 {%r7357, %r7358, %r7359, %r7360}, {%r7137, %r7138, %r7139, %r7140, %r7141, %r7142, %r7143, %r7144}, {%r7193, %r7194, %r7195, %r7196, %r7197, %r7198, %r7199, %r7200}, {%r7353, %r7354, %r7355, %r7356};
	wmma.mma.sync.aligned.row.row.m16n16k16.f16.f16 {%r7361, %r7362, %r7363, %r7364}, {%r7129, %r7130, %r7131, %r7132, %r7133, %r7134, %r7135, %r7136}, {%r7169, %r7170, %r7171, %r7172, %r7173, %r7174, %r7175, %r7176}, {%r7045, %r7046, %r7047, %r7048};
	wmma.mma.sync.aligned.row.row.m16n16k16.f16.f16 {%r7365, %r7366, %r7367, %r7368}, {%r7137, %r7138, %r7139, %r7140, %r7141, %r7142, %r7143, %r7144}, {%r7201, %r7202, %r7203, %r7204, %r7205, %r7206, %r7207, %r7208}, {%r7361, %r7362, %r7363, %r7364};
	wmma.mma.sync.aligned.row.row.m16n16k16.f16.f16 {%r7369, %r7370, %r7371, %r7372}, {%r7129, %r7130, %r7131, %r7132, %r7133, %r7134, %r7135, %r7136}, {%r7177, %r7178, %r7179, %r7180, %r7181, %r7182, %r7183, %r7184}, {%r7053, %r7054, %r7055, %r7056};
	wmma.mma.sync.aligned.row.row.m16n16k16.f16.f16 {%r7373, %r7374, %r7375, %r7376}, {%r7137, %r7138, %r7139, %r7140, %r7141, %r7142, %r7143, %r7144}, {%r7209, %r7210, %r7211, %r7212, %r7213, %r7214, %r7215, %r7216}, {%r7369, %r7370, %r7371, %r7372};
	wmma.mma.sync.aligned.row.row.m16n16k16.f16.f16 {%r7377, %r7378, %r7379, %r7380}, {%r7129, %r7130, %r7131, %r7132, %r7133, %r7134, %r7135, %r7136}, {%r7185, %r7186, %r7187, %r7188, %r7189, %r7190, %r7191, %r7192}, {%r7061, %r7062, %r7063, %r7064};
	wmma.mma.sync.aligned.row.row.m16n16k16.f16.f16 {%r7381, %r7382, %r7383, %r7384}, {%r7137, %r7138, %r7139, %r7140, %r7141, %r7142, %r7143, %r7144}, {%r7217, %r7218, %r7219, %r7220, %r7221, %r7222, %r7223, %r7224}, {%r7377, %r7378, %r7379, %r7380};
	wmma.mma.sync.aligned.row.row.m16n16k16.f16.f16 {%r7385, %r7386, %r7387, %r7388}, {%r7145, %r7146, %r7147, %r7148, %r7149, %r7150, %r7151, %r7152}, {%r7161, %r7162, %r7163, %r7164, %r7165, %r7166, %r7167, %r7168}, {%r7069, %r7070, %r7071, %r7072};
	wmma.mma.sync.aligned.row.row.m16n16k16.f16.f16 {%r7389, %r7390, %r7391, %r7392}, {%r7153, %r7154, %r7155, %r7156, %r7157, %r7158, %r7159, %r7160}, {%r7193, %r7194, %r7195, %r7196, %r7197, %r7198, %r7199, %r7200}, {%r7385, %r7386, %r7387, %r7388};
	wmma.mma.sync.aligned.row.row.m16n16k16.f16.f16 {%r7393, %r7394, %r7395, %r7396}, {%r7145, %r7146, %r7147, %r7148, %r7149, %r7150, %r7151, %r7152}, {%r7169, %r7170, %r7171, %r7172, %r7173, %r7174, %r7175, %r7176}, {%r7077, %r7078, %r7079, %r7080};
	wmma.mma.sync.aligned.row.row.m16n16k16.f16.f16 {%r7397, %r7398, %r7399, %r7400}, {%r7153, %r7154, %r7155, %r7156, %r7157, %r7158, %r7159, %r7160}, {%r7201, %r7202, %r7203, %r7204, %r7205, %r7206, %r7207, %r7208}, {%r7393, %r7394, %r7395, %r7396};
	wmma.mma.sync.aligned.row.row.m16n16k16.f16.f16 {%r7401, %r7402, %r7403, %r7404}, {%r7145, %r7146, %r7147, %r7148, %r7149, %r7150, %r7151, %r7152}, {%r7177, %r7178, %r7179, %r7180, %r7181, %r7182, %r7183, %r7184}, {%r7085, %r7086, %r7087, %r7088};
	wmma.mma.sync.aligned.row.row.m16n16k16.f16.f16 {%r7405, %r7406, %r7407, %r7408}, {%r7153, %r7154, %r7155, %r7156, %r7157, %r7158, %r7159, %r7160}, {%r7209, %r7210, %r7211, %r7212, %r7213, %r7214, %r7215, %r7216}, {%r7401, %r7402, %r7403, %r7404};
	wmma.mma.sync.aligned.row.row.m16n16k16.f16.f16 {%r7409, %r7410, %r7411, %r7412}, {%r7145, %r7146, %r7147, %r7148, %r7149, %r7150, %r7151, %r7152}, {%r7185, %r7186, %r7187, %r7188, %r7189, %r7190, %r7191, %r7192}, {%r7093, %r7094, %r7095, %r7096};
	wmma.mma.sync.aligned.row.row.m16n16k16.f16.f16 {%r7413, %r7414, %r7415, %r7416}, {%r7153, %r7154, %r7155, %r7156, %r7157, %r7158, %r7159, %r7160}, {%r7217, %r7218, %r7219, %r7220, %r7221, %r7222, %r7223, %r7224}, {%r7409, %r7410, %r7411, %r7412};
	bar.sync 	0;
	ld.global.nc.v4.f32 	{%f553, %f554, %f555, %f556}, [%rd15+1472];
	st.shared.v4.f32 	[%r10], {%f553, %f554, %f555, %f556};
	ld.global.nc.v4.f32 	{%f557, %f558, %f559, %f560}, [%rd15+132544];
	st.shared.v4.f32 	[%r10+5120], {%f557, %f558, %f559, %f560};
	ld.global.nc.v4.f32 	{%f561, %f562, %f563, %f564}, [%rd20+1507328];
	st.shared.v4.f32 	[%r20], {%f561, %f562, %f563, %f564};
	ld.global.nc.v4.f32 	{%f565, %f566, %f567, %f568}, [%rd20+1507456];
	st.shared.v4.f32 	[%r20+128], {%f565, %f566, %f567, %f568};
	ld.global.nc.v4.f32 	{%f569, %f570, %f571, %f572}, [%rd20+1507584];
	st.shared.v4.f32 	[%r20+256], {%f569, %f570, %f571, %f572};
	ld.global.nc.v4.f32 	{%f573, %f574, %f575, %f576}, [%rd20+1507712];
	st.shared.v4.f32 	[%r20+384], {%f573, %f574, %f575, %f576};
	bar.sync 	0;
	wmma.load.a.sync.aligned.row.m16n16k16.shared.f16 	{%r7417, %r7418, %r7419, %r7420, %r7421, %r7422, %r7423, %r7424}, [%r29], %r30;
	wmma.load.a.sync.aligned.row.m16n16k16.shared.f16 	{%r7425, %r7426, %r7427, %r7428, %r7429, %r7430, %r7431, %r7432}, [%r39], %r30;
	wmma.load.a.sync.aligned.row.m16n16k16.shared.f16 	{%r7433, %r7434, %r7435, %r7436, %r7437, %r7438, %r7439, %r7440}, [%r48], %r30;
	wmma.load.a.sync.aligned.row.m16n16k16.shared.f16 	{%r7441, %r7442, %r7443, %r7444, %r7445, %r7446, %r7447, %r7448}, [%r57], %r30;
	wmma.load.a.sync.aligned.row.m16n16k16.shared.f16 	{%r7449, %r7450, %r7451, %r7452, %r7453, %r7454, %r7455, %r7456}, [%r66], %r30;
	wmma.load.a.sync.aligned.row.m16n16k16.shared.f16 	{%r7457, %r7458, %r7459, %r7460, %r7461, %r7462, %r7463, %r7464}, [%r75], %r30;
	wmma.load.a.sync.aligned.row.m16n16k16.shared.f16 	{%r7465, %r7466, %r7467, %r7468, %r7469, %r7470, %r7471, %r7472}, [%r84], %r30;
	wmma.load.a.sync.aligned.row.m16n16k16.shared.f16 	{%r7473, %r7474, %r7475, %r7476, %r7477, %r7478, %r7479, %r7480}, [%r93], %r30;
	wmma.load.b.sync.aligned.row.m16n16k16.shared.f16 	{%r7481, %r7482, %r7483, %r7484, %r7485, %r7486, %r7487, %r7488}, [%r104], %r105;
	wmma.load.b.sync.aligned.row.m16n16k16.shared.f16 	{%r7489, %r7490, %r7491, %r7492, %r7493, %r7494, %r7495, %r7496}, [%r114], %r105;
	wmma.load.b.sync.aligned.row.m16n16k16.shared.f16 	{%r7497, %r7498, %r7499, %r7500, %r7501, %r7502, %r7503, %r7504}, [%r123], %r105;
	wmma.load.b.sync.aligned.row.m16n16k16.shared.f16 	{%r7505, %r7506, %r7507, %r7508, %r7509, %r7510, %r7511, %r7512}, [%r132], %r105;
	wmma.load.b.sync.aligned.row.m16n16k16.shared.f16 	{%r7513, %r7514, %r7515, %r7516, %r7517, %r7518, %r7519, %r7520}, [%r141], %r105;
	wmma.load.b.sync.aligned.row.m16n16k16.shared.f16 	{%r7521, %r7522, %r7523, %r7524, %r7525, %r7526, %r7527, %r7528}, [%r150], %r105;
	wmma.load.b.sync.aligned.row.m16n16k16.shared.f16 	{%r7529, %r7530, %r7531, %r7532, %r7533, %r7534, %r7535, %r7536}, [%r159], %r105;
	wmma.load.b.sync.aligned.row.m16n16k16.shared.f16 	{%r7537, %r7538, %r7539, %r7540, %r7541, %r7542, %r7543, %r7544}, [%r168], %r105;
	wmma.load.b.sync.aligned.row.m16n16k16.shared.f16 	{%r7545, %r7546, %r7547, %r7548, %r7549, %r7550, %r7551, %r7552}, [%r177], %r105;
	wmma.load.b.sync.aligned.row.m16n16k16.shared.f16 	{%r7553, %r7554, %r7555, %r7556, %r7557, %r7558, %r7559, %r7560}, [%r186], %r105;
	wmma.load.b.sync.aligned.row.m16n16k16.shared.f16 	{%r7561, %r7562, %r7563, %r7564, %r7565, %r7566, %r7567, %r7568}, [%r195], %r105;
	wmma.load.b.sync.aligned.row.m16n16k16.shared.f16 	{%r7569, %r7570, %r7571, %r7572, %r7573, %r7574, %r7575, %r7576}, [%r204], %r105;
	wmma.load.b.sync.aligned.row.m16n16k16.shared.f16 	{%r7577, %r7578, %r7579, %r7580, %r7581, %r7582, %r7583, %r7584}, [%r213], %r105;
	wmma.load.b.sync.aligned.row.m16n16k16.shared.f16 	{%r7585, %r7586, %r7587, %r7588, %r7589, %r7590, %r7591, %r7592}, [%r222], %r105;
	wmma.load.b.sync.aligned.row.m16n16k16.shared.f16 	{%r7593, %r7594, %r7595, %r7596, %r7597, %r7598, %r7599, %r7600}, [%r231], %r105;
	wmma.load.b.sync.aligned.row.m16n16k16.shared.f16 	{%r7601, %r7602, %r7603, %r7604, %r7605, %r7606, %r7607, %r7608}, [%r240], %r105;
	wmma.mma.sync.aligned.row.row.m16n16k16.f16.f16 {%r7609, %r7610, %r7611, %r7612}, {%r7417, %r7418, %r7419, %r7420, %r7421, %r7422, %r7423, %r7424}, {%r7481, %r7482, %r7483, %r7484, %r7485, %r7486, %r7487, %r7488}, {%r7293, %r7294, %r7295, %r7296};
	wmma.mma.sync.aligned.row.row.m16n16k16.f16.f16 {%r7613, %r7614, %r7615, %r7616}, {%r7425, %r7426, %r7427, %r7428, %r7429, %r7430, %r7431, %r7432}, {%r7513, %r7514, %r7515, %r7516, %r7517, %r7518, %r7519, %r7520}, {%r7609, %r7610, %r7611, %r7612};
	wmma.mma.sync.aligned.row.row.m16n16k16.f16.f16 {%r7617, %r7618, %r7619, %r7620}, {%r7417, %r7418, %r7419, %r7420, %r7421, %r7422, %r7423, %r7424}, {%r7489, %r7490, %r7491, %r7492, %r7493, %r7494, %r7495, %r7496}, {%r7301, %r7302, %r7303, %r7304};
	wmma.mma.sync.aligned.row.row.m16n16k16.f16.f16 {%r7621, %r7622, %r7623, %r7624}, {%r7425, %r7426, %r7427, %r7428, %r7429, %r7430, %r7431, %r7432}, {%r7521, %r7522, %r7523, %r7524, %r7525, %r7526, %r7527, %r7528}, {%r7617, %r7618, %r7619, %r7620};
	wmma.mma.sync.aligned.row.row.m16n16k16.f16.f16 {%r7625, %r7626, %r7627, %r7628}, {%r7417, %r7418, %r7419, %r7420, %r7421, %r7422, %r7423, %r7424}, {%r7497, %r7498, %r7499, %r7500, %r7501, %r7502, %r7503, %r7504}, {%r7309, %r7310, %r7311, %r7312};
	wmma.mma.sync.aligned.row.row.m16n16k16.f16.f16 {%r7629, %r7630, %r7631, %r7632}, {%r7425, %r7426, %r7427, %r7428, %r7429, %r7430, %r7431, %r7432}, {%r7529, %r7530, %r7531, %r7532, %r7533, %r7534, %r7535, %r7536}, {%r7625, %r7626, %r7627, %r7628};
	wmma.mma.sync.aligned.row.row.m16n16k16.f16.f16 {%r7633, %r7634, %r7635, %r7636}, {%r7417, %r7418, %r7419, %r7420, %r7421, %r7422, %r7423, %r7424}, {%r7505, %r7506, %r7507, %r7508, %r7509, %r7510, %r7511, %r7512}, {%r7317, %r7318, %r7319, %r7320};
	wmma.mma.sync.aligned.row.row.m16n16k16.f16.f16 {%r7637, %r7638, %r7639, %r7640}, {%r7425, %r7426, %r7427, %r7428, %r7429, %r7430, %r7431, %r7432}, {%r7537, %r7538, %r7539, %r7540, %r7541, %r7542, %r7543, %r7544}, {%r7633, %r7634, %r7635, %r7636};
	wmma.mma.sync.aligned.row.row.m16n16k16.f16.f16 {%r7641, %r7642, %r7643, %r7644}, {%r7433, %r7434, %r7435, %r7436, %r7437, %r7438, %r7439, %r7440}, {%r7481, %r7482, %r7483, %r7484, %r7485, %r7486, %r7487, %r7488}, {%r7325, %r7326, %r7327, %r7328};
	wmma.mma.sync.aligned.row.row.m16n16k16.f16.f16 {%r7645, %r7646, %r7647, %r7648}, {%r7441, %r7442, %r7443, %r7444, %r7445, %r7446, %r7447, %r7448}, {%r7513, %r7514, %r7515, %r7516, %r7517, %r7518, %r7519, %r7520}, {%r7641, %r7642, %r7643, %r7644};
	wmma.mma.sync.aligned.row.row.m16n16k16.f16.f16 {%r7649, %r7650, %r7651, %r7652}, {%r7433, %r7434, %r7435, %r7436, %r7437, %r7438, %r7439, %r7440}, {%r7489, %r7490, %r7491, %r7492, %r7493, %r7494, %r7495, %r7496}, {%r7333, %r7334, %r7335, %r7336};
	wmma.mma.sync.aligned.row.row.m16n16k16.f16.f16 {%r7653, %r7654, %r7655, %r7656}, {%r7441, %r7442, %r7443, %r7444, %r7445, %r7446, %r7447, %r7448}, {%r7521, %r7522, %r7523, %r7524, %r7525, %r7526, %r7527, %r7528}, {%r7649, %r7650, %r7651, %r7652};
	wmma.mma.sync.aligned.row.row.m16n16k16.f16.f16 {%r7657, %r7658, %r7659, %r7660}, {%r7433, %r7434, %r7435, %r7436, %r7437, %r7438, %r7439, %r7440}, {%r7497, %r7498, %r7499, %r7500, %r7501, %r7502, %r7503, %r7504}, {%r7341, %r7342, %r7343, %r7344};
	wmma.mma.sync.aligned.row.row.m16n16k16.f16.f16 {%r7661, %r7662, %r7663, %r7664}, {%r7441, %r7442, %r7443, %r7444, %r7445, %r7446, %r7447, %r7448}, {%r7529, %r7530, %r7531, %r7532, %r7533, %r7534, %r7535, %r7536}, {%r7657, %r7658, %r7659, %r7660};
	wmma.mma.sync.aligned.row.row.m16n16k16.f16.f16 {%r7665, %r7666, %r7667, %r7668}, {%r7433, %r7434, %r7435, %r7436, %r7437, %r7438, %r7439, %r7440}, {%r7505, %r7506, %r7507, %r7508, %r7509, %r7510, %r7511, %r7512}, {%r7349, %r7350, %r7351, %r7352};
	wmma.mma.sync.aligned.row.row.m16n16k16.f16.f16 {%r7669, %r7670, %r7671, %r7672}, {%r7441, %r7442, %r7443, %r7444, %r7445, %r7446, %r7447, %r7448}, {%r7537, %r7538, %r7539, %r7540, %r7541, %r7542, %r7543, %r7544}, {%r7665, %r7666, %r7667, %r7668};
	wmma.mma.sync.aligned.row.row.m16n16k16.f16.f16 {%r7673, %r7674, %r7675, %r7676}, {%r7449, %r7450, %r7451, %r7452, %r7453, %r7454, %r7455, %r7456}, {%r7481, %r7482, %r7483, %r7484, %r7485, %r7486, %r7487, %r7488}, {%r7357, %r7358, %r7359, %r7360};
	wmma.mma.sync.aligned.row.row.m16n16k16.f16.f16 {%r7677, %r7678, %r7679, %r7680}, {%r7457, %r7458, %r7459, %r7460, %r7461, %r7462, %r7463, %r7464}, {%r7513, %r7514, %r7515, %r7516, %r7517, %r7518, %r7519, %r7520}, {%r7673, %r7674, %r7675, %r7676};
	wmma.mma.sync.aligned.row.row.m16n16k16.f16.f16 {%r7681, %r7682, %r7683, %r7684}, {%r7449, %r7450, %r7451, %r7452, %r7453, %r7454, %r7455, %r7456}, {%r7489, %r7490, %r7491, %r7492, %r7493, %r7494, %r7495, %r7496}, {%r7365, %r7366, %r7367, %r7368};
	wmma.mma.sync.aligned.row.row.m16n16k16.f16.f16 {%r7685, %r7686, %r7687, %r7688}, {%r7457, %r7458, %r7459, %r7460, %r7461, %r7462, %r7463, %r7464}, {%r7521, %r7522, %r7523, %r7524, %r7525, %r7526, %r7527, %r7528}, {%r7681, %r7682, %r7683, %r7684};
	wmma.mma.sync.aligned.row.row.m16n16k16.f16.f16 {%r7689, %r7690, %r7691, %r7692}, {%r7449, %r7450, %r7451, %r7452, %r7453, %r7454, %r7455, %r7456}, {%r7497, %r7498, %r7499, %r7500, %r7501, %r7502, %r7503, %r7504}, {%r7373, %r7374, %r7375, %r7376};
	wmma.mma.sync.aligned.row.row.m16n16k16.f16.f16 {%r7693, %r7694, %r7695, %r7696}, {%r7457, %r7458, %r7459, %r7460, %r7461, %r7462, %r7463, %r7464}, {%r7529, %r7530, %r7531, %r7532, %r7533, %r7534, %r7535, %r7536}, {%r7689, %r7690, %r7691, %r7692};
	wmma.mma.sync.aligned.row.row.m16n16k16.f16.f16 {%r7697, %r7698, %r7699, %r7700}, {%r7449, %r7450, %r7451, %r7452, %r7453, %r7454, %r7455, %r7456}, {%r7505, %r7506, %r7507, %r7508, %r7509, %r7510, %r7511, %r7512}, {%r7381, %r7382, %r7383, %r7384};
	wmma.mma.sync.aligned.row.row.m16n16k16.f16.f16 {%r7701, %r7702, %r7703, %r7704}, {%r7457, %r7458, %r7459, %r7460, %r7461, %r7462, %r7463, %r7464}, {%r7537, %r7538, %r7539, %r7540, %r7541, %r7542, %r7543, %r7544}, {%r7697, %r7698, %r7699, %r7700};
	wmma.mma.sync.aligned.row.row.m16n16k16.f16.f16 {%r7705, %r7706, %r7707, %r7708}, {%r7465, %r7466, %r7467, %r7468, %r7469, %r7470, %r7471, %r7472}, {%r7481, %r7482, %r7483, %r7484, %r7485, %r7486, %r7487, %r7488}, {%r7389, %r7390, %r7391, %r7392};
	wmma.mma.sync.aligned.row.row.m16n16k16.f16.f16 {%r7709, %r7710, %r7711, %r7712}, {%r7473, %r7474, %r7475, %r7476, %r7477, %r7478, %r7479, %r7480}, {%r7513, %r7514, %r7515, %r7516, %r7517, %r7518, %r7519, %r7520}, {%r7705, %r7706, %r7707, %r7708};
	wmma.mma.sync.aligned.row.row.m16n16k16.f16.f16 {%r7713, %r7714, %r7715, %r7716}, {%r7465, %r7466, %r7467, %r7468, %r7469, %r7470, %r7471, %r7472}, {%r7489, %r7490, %r7491, %r7492, %r7493, %r7494, %r7495, %r7496}, {%r7397, %r7398, %r7399, %r7400};
	wmma.mma.sync.aligned.row.row.m16n16k16.f16.f16 {%r7717, %r7718, %r7719, %r7720}, {%r7473, %r7474, %r7475, %r7476, %r7477, %r7478, %r7479, %r7480}, {%r7521, %r7522, %r7523, %r7524, %r7525, %r7526, %r7527, %r7528}, {%r7713, %r7714, %r7715, %r7716};
	wmma.mma.sync.aligned.row.row.m16n16k16.f16.f16 {%r7721, %r7722, %r7723, %r7724}, {%r7465, %r7466, %r7467, %r7468, %r7469, %r7470, %r7471, %r7472}, {%r7497, %r7498, %r7499, %r7500, %r7501, %r7502, %r7503, %r7504}, {%r7405, %r7406, %r7407, %r7408};
	wmma.mma.sync.aligned.row.row.m16n16k16.f16.f16 {%r7725, %r7726, %r7727, %r7728}, {%r7473, %r7474, %r7475, %r7476, %r7477, %r7478, %r7479, %r7480}, {%r7529, %r7530, %r7531, %r7532, %r7533, %r7534, %r7535, %r7536}, {%r7721, %r7722, %r7723, %r7724};
	wmma.mma.sync.aligned.row.row.m16n16k16.f16.f16 {%r7729, %r7730, %r7731, %r7732}, {%r7465, %r7466, %r7467, %r7468, %r7469, %r7470, %r7471, %r7472}, {%r7505, %r7506, %r7507, %r7508, %r7509, %r7510, %r7511, %r7512}, {%r7413, %r7414, %r7415, %r7416};
	wmma.mma.sync.aligned.row.row.m16n16k16.f16.f16 {%r7733, %r7734, %r7735, %r7736}, {%r7473, %r7474, %r7475, %r7476, %r7477, %r7478, %r7479, %r7480}, {%r7537, %r7538, %r7539, %r7540, %r7541, %r7542, %r7543, %r7544}, {%r7729, %r7730, %r7731, %r7732};
	bar.sync 	0;
	ld.global.nc.v4.f32 	{%f577, %f578, %f579, %f580}, [%rd15+1536];
	st.shared.v4.f32 	[%r10], {%f577, %f578, %f579, %f580};
	ld.global.nc.v4.f32 	{%f581, %f582, %f583, %f584}, [%rd15+132608];
	st.shared.v4.f32 	[%r10+5120], {%f581, %f582, %f583, %f584};
	ld.global.nc.v4.f32 	{%f585, %f586, %f587, %f588}, [%rd20+1572864];
	st.shared.v4.f32 	[%r20], {%f585, %f586, %f587, %f588};
	ld.global.nc.v4.f32 	{%f589, %f590, %f591, %f592}, [%rd20+1572992];
	st.shared.v4.f32 	[%r20+128], {%f589, %f590, %f591, %f592};
	ld.global.nc.v4.f32 	{%f593, %f594, %f595, %f596}, [%rd20+1573120];
	st.shared.v4.f32 	[%r20+256], {%f593, %f594, %f595, %f596};
	ld.global.nc.v4.f32 	{%f597, %f598, %f599, %f600}, [%rd20+1573248];
	st.shared.v4.f32 	[%r20+384], {%f597, %f598, %f599, %f600};
	bar.sync 	0;
	wmma.load.a.sync.aligned.row.m16n16k16.shared.f16 	{%r7737, %r7738, %r7739, %r7740, %r7741, %r7742, %r7743, %r7744}, [%r29], %r30;
	wmma.load.a.sync.aligned.row.m16n16k16.shared.f16 	{%r7745, %r7746, %r7747, %r7748, %r7749, %r7750, %r7751, %r7752}, [%r39], %r30;
	wmma.load.a.sync.aligned.row.m16n16k16.shared.f16 	{%r7753, %r7754, %r7755, %r7756, %r7757, %r7758, %r7759, %r7760}, [%r48], %r30;
	wmma.load.a.sync.aligned.row.m16n16k16.shared.f16 	{%r7761, %r7762, %r7763, %r7764, %r7765, %r7766, %r7767, %r7768}, [%r57], %r30;
	wmma.load.a.sync.aligned.row.m16n16k16.shared.f16 	{%r7769, %r7770, %r7771, %r7772, %r7773, %r7774, %r7775, %r7776}, [%r66], %r30;
	wmma.load.a.sync.aligned.row.m16n16k16.shared.f16 	{%r7777, %r7778, %r7779, %r7780, %r7781, %r7782, %r7783, %r7784}, [%r75], %r30;
	wmma.load.a.sync.aligned.row.m16n16k16.shared.f16 	{%r7785, %r7786, %r7787, %r7788, %r7789, %r7790, %r7791, %r7792}, [%r84], %r30;
	wmma.load.a.sync.aligned.row.m16n16k16.shared.f16 	{%r7793, %r7794, %r7795, %r7796, %r7797, %r7798, %r7799, %r7800}, [%r93], %r30;
	wmma.load.b.sync.aligned.row.m16n16k16.shared.f16 	{%r7801, %r7802, %r7803, %r7804, %r7805, %r7806, %r7807, %r7808}, [%r104], %r105;
	wmma.load.b.sync.aligned.row.m16n16k16.shared.f16 	{%r7809, %r7810, %r7811, %r7812, %r7813, %r7814, %r7815, %r7816}, [%r114], %r105;
	wmma.load.b.sync.aligned.row.m16n16k16.shared.f16 	{%r7817, %r7818, %r7819, %r7820, %r7821, %r7822, %r7823, %r7824}, [%r123], %r105;
	wmma.load.b.sync.aligned.row.m16n16k16.shared.f16 	{%r7825, %r7826, %r7827, %r7828, %r7829, %r7830, %r7831, %r7832}, [%r132], %r105;
	wmma.load.b.sync.aligned.row.m16n16k16.shared.f16 	{%r7833, %r7834, %r7835, %r7836, %r7837, %r7838, %r7839, %r7840}, [%r141], %r105;
	wmma.load.b.sync.aligned.row.m16n16k16.shared.f16 	{%r7841, %r7842, %r7843, %r7844, %r7845, %r7846, %r7847, %r7848}, [%r150], %r105;
	wmma.load.b.sync.aligned.row.m16n16k16.shared.f16 	{%r7849, %r7850, %r7851, %r7852, %r7853, %r7854, %r7855, %r7856}, [%r159], %r105;
	wmma.load.b.sync.aligned.row.m16n16k16.shared.f16 	{%r7857, %r7858, %r7859, %r7860, %r7861, %r7862, %r7863, %r7864}, [%r168], %r105;
	wmma.load.b.sync.aligned.row.m16n16k16.shared.f16 	{%r7865, %r7866, %r7867, %r7868, %r7869, %r7870, %r7871, %r7872}, [%r177], %r105;
	wmma.load.b.sync.aligned.row.m16n16k16.shared.f16 	{%r7873, %r7874, %r7875, %r7876, %r7877, %r7878, %r7879, %r7880}, [%r186], %r105;
	wmma.load.b.sync.aligned.row.m16n16k16.shared.f16 	{%r7881, %r7882, %r7883, %r7884, %r7885, %r7886, %r7887, %r7888}, [%r195], %r105;
	wmma.load.b.sync.aligned.row.m16n16k16.shared.f16 	{%r7889, %r7890, %r7891, %r7892, %r7893, %r7894, %r7895, %r7896}, [%r204], %r105;
	wmma.load.b.sync.aligned.row.m16n16k16.shared.f16 	{%r7897, %r7898, %r7899, %r7900, %r7901, %r7902, %r7903, %r7904}, [%r213], %r105;
	wmma.load.b.sync.aligned.row.m16n16k16.shared.f16 	{%r7905, %r7906, %r7907, %r7908, %r7909, %r7910, %r7911, %r7912}, [%r222], %r105;
	wmma.load.b.sync.aligned.row.m16n16k16.shared.f16 	{%r7913, %r7914, %r7915, %r7916, %r7917, %r7918, %r7919, %r7920}, [%r231], %r105;
	wmma.load.b.sync.aligned.row.m16n16k16.shared.f16 	{%r7921, %r7922, %r7923, %r7924, %r7925, %r7926, %r7927, %r7928}, [%r240], %r105;
	wmma.mma.sync.aligned.row.row.m16n16k16.f16.f16 {%r7929, %r7930, %r7931, %r7932}, {%r7737, %r7738, %r7739, %r7740, %r7741, %r7742, %r7743, %r7744}, {%r7801, %r7802, %r7803, %r7804, %r7805, %r7806, %r7807, %r7808}, {%r7613, %r7614, %r7615, %r7616};
	wmma.mma.sync.aligned.row.row.m16n16k16.f16.f16 {%r7933, %r7934, %r7935, %r7936}, {%r7745, %r7746, %r7747, %r7748, %r7749, %r7750, %r7751, %r7752}, {%r7833, %r7834, %r7835, %r7836, %r7837, %r7838, %r7839, %r7840}, {%r7929, %r7930, %r7931, %r7932};
	wmma.mma.sync.aligned.row.row.m16n16k16.f16.f16 {%r7937, %r7938, %r7939, %r7940}, {%r7737, %r7738, %r7739, %r7740, %r7741, %r7742, %r7743, %r7744}, {%r7809, %r7810, %r7811, %r7812, %r7813, %r7814, %r7815, %r7816}, {%r7621, %r7622, %r7623, %r7624};
	wmma.mma.sync.aligned.row.row.m16n16k16.f16.f16 {%r7941, %r7942, %r7943, %r7944}, {%r7745, %r7746, %r7747, %r7748, %r7749, %r7750, %r7751, %r7752}, {%r7841, %r7842, %r7843, %r7844, %r7845, %r7846, %r7847, %r7848}, {%r7937, %r7938, %r7939, %r7940};
	wmma.mma.sync.aligned.row.row.m16n16k16.f16.f16 {%r7945, %r7946, %r7947, %r7948}, {%r7737, %r7738, %r7739, %r7740, %r7741, %r7742, %r7743, %r7744}, {%r7817, %r7818, %r7819, %r7820, %r7821, %r7822, %r7823, %r7824}, {%r7629, %r7630, %r7631, %r7632};
	wmma.mma.sync.aligned.row.row.m16n16k16.f16.f16 {%r7949, %r7950, %r7951, %r7952}, {%r7745, %r7746, %r7747, %r7748, %r7749, %r7750, %r7751, %r7752}, {%r7849, %r7850, %r7851, %r7852, %r7853, %r7854, %r7855, %r7856}, {%r7945, %r7946, %r7947, %r7948};
	wmma.mma.sync.aligned.row.row.m16n16k16.f16.f16 {%r7953, %r7954, %r7955, %r7956}, {%r7737, %r7738, %r7739, %r7740, %r7741, %r7742, %r7743, %r7744}, {%r7825, %r7826, %r7827, %r7828, %r7829, %r7830, %r7831, %r7832}, {%r7637, %r7638, %r7639, %r7640};
	wmma.mma.sync.aligned.row.row.m16n16k16.f16.f16 {%r7957, %r7958, %r7959, %r7960}, {%r7745, %r7746, %r7747, %r7748, %r7749, %r7750, %r7751, %r7752}, {%r7857, %r7858, %r7859, %r7860, %r7861, %r7862, %r7863, %r7864}, {%r7953, %r7954, %r7955, %r7956};
	wmma.mma.sync.aligned.row.row.m16n16k16.f16.f16 {%r7961, %r7962, %r7963, %r7964}, {%r7753, %r7754, %r7755, %r7756, %r7757, %r7758, %r7759, %r7760}, {%r7801, %r7802, %r7803, %r7804, %r7805, %r7806, %r7807, %r7808}, {%r7645, %r7646, %r7647, %r7648};
	wmma.mma.sync.aligned.row.row.m16n16k16.f16.f16 {%r7965, %r7966, %r7967, %r7968}, {%r7761, %r7762, %r7763, %r7764, %r7765, %r7766, %r7767, %r7768}, {%r7833, %r7834, %r7835, %r7836, %r7837, %r7838, %r7839, %r7840}, {%r7961, %r7962, %r7963, %r7964};
	wmma.mma.sync.aligned.row.row.m16n16k16.f16.f16 {%r7969, %r7970, %r7971, %r7972}, {%r7753, %r7754, %r7755, %r7756, %r7757, %r7758, %r7759, %r7760}, {%r7809, %r7810, %r7811, %r7812, %r7813, %r7814, %r7815, %r7816}, {%r7653, %r7654, %r7655, %r7656};
	wmma.mma.sync.aligned.row.row.m16n16k16.f16.f16 {%r7973, %r7974, %r7975, %r7976}, {%r7761, %r7762, %r7763, %r7764, %r7765, %r7766, %r7767, %r7768}, {%r7841, %r7842, %r7843, %r7844, %r7845, %r7846, %r7847, %r7848}, {%r7969, %r7970, %r7971, %r7972};
	wmma.mma.sync.aligned.row.row.m16n16k16.f16.f16 {%r7977, %r7978, %r7979, %r7980}, {%r7753, %r7754, %r7755, %r7756, %r7757, %r7758, %r7759, %r7760}, {%r7817, %r7818, %r7819, %r7820, %r7821, %r7822, %r7823, %r7824}, {%r7661, %r7662, %r7663, %r7664};
	wmma.mma.sync.aligned.row.row.m16n16k16.f16.f16 {%r7981, %r7982, %r7983, %r7984}, {%r7761, %r7762, %r7763, %r7764, %r7765, %r7766, %r7767, %r7768}, {%r7849, %r7850, %r7851, %r7852, %r7853, %r7854, %r7855, %r7856}, {%r7977, %r7978, %r7979, %r7980};
	wmma.mma.sync.aligned.row.row.m16n16k16.f16.f16 {%r7985, %r7986, %r7987, %r7988}, {%r7753, %r7754, %r7755, %r7756, %r7757, %r7758, %r7759, %r7760}, {%r7825, %r7826, %r7827, %r7828, %r7829, %r7830, %r7831, %r7832}, {%r7669, %r7670, %r7671, %r7672};
	wmma.mma.sync.aligned.row.row.m16n16k16.f16.f16 {%r7989, %r7990, %r7991, %r7992}, {%r7761, %r7762, %r7763, %r7764, %r7765, %r7766, %r7767, %r7768}, {%r7857, %r7858, %r7859, %r7860, %r7861, %r7862, %r7863, %r7864}, {%r7985, %r7986, %r7987, %r7988};
	wmma.mma.sync.aligned.row.row.m16n16k16.f16.f16 {%r7993, %r7994, %r7995, %r7996}, {%r7769, %r7770, %r7771, %r7772, %r7773, %r7774, %r7775, %r7776}, {%r7801, %r7802, %r7803, %r7804, %r7805, %r7806, %r7807, %r7808}, {%r7677, %r7678, %r7679, %r7680};
	wmma.mma.sync.aligned.row.row.m16n16k16.f16.f16 {%r7997, %r7998, %r7999, %r8000}, {%r7777, %r7778, %r7779, %r7780, %r7781, %r7782, %r7783, %r7784}, {%r7833, %r7834, %r7835, %r7836, %r7837, %r7838, %r7839, %r7840}, {%r7993, %r7994, %r7995, %r7996};
	wmma.mma.sync.aligned.row.row.m16n16k16.f16.f16 {%r8001, %r8002, %r8003, %r8004}, {%r7769, %r7770, %r7771, %r7772, %r7773, %r7774, %r7775, %r7776}, {%r7809, %r7810, %r7811, %r7812, %r7813, %r7814, %r7815, %r7816}, {%r7685, %r7686, %r7687, %r7688};
	wmma.mma.sync.aligned.row.row.m16n16k16.f16.f16 {%r8005, %r8006, %r8007, %r8008}, {%r7777, %r7778, %r7779, %r7780, %r7781, %r7782, %r7783, %r7784}, {%r7841, %r7842, %r7843, %r7844, %r7845, %r7846, %r7847, %r7848}, {%r8001, %r8002, %r8003, %r8004};
	wmma.mma.sync.aligned.row.row.m16n16k16.f16.f16 {%r8009, %r8010, %r8011, %r8012}, {%r7769, %r7770, %r7771, %r7772, %r7773, %r7774, %r7775, %r7776}, {%r7817, %r7818, %r7819, %r7820, %r7821, %r7822, %r7823, %r7824}, {%r7693, %r7694, %r7695, %r7696};
	wmma.mma.sync.aligned.row.row.m16n16k16.f16.f16 {%r8013, %r8014, %r8015, %r8016}, {%r7777, %r7778, %r7779, %r7780, %r7781, %r7782, %r7783, %r7784}, {%r7849, %r7850, %r7851, %r7852, %r7853, %r7854, %r7855, %r7856}, {%r8009, %r8010, %r8011, %r8012};
	wmma.mma.sync.aligned.row.row.m16n16k16.f16.f16 {%r8017, %r8018, %r8019, %r8020}, {%r7769, %r7770, %r7771, %r7772, %r7773, %r7774, %r7775, %r7776}, {%r7825, %r7826, %r7827, %r7828, %r7829, %r7830, %r7831, %r7832}, {%r7701, %r7702, %r7703, %r7704};
	wmma.mma.sync.aligned.row.row.m16n16k16.f16.f16 {%r8021, %r8022, %r8023, %r8024}, {%r7777, %r7778, %r7779, %r7780, %r7781, %r7782, %r7783, %r7784}, {%r7857, %r7858, %r7859, %r7860, %r7861, %r7862, %r7863, %r7864}, {%r8017, %r8018, %r8019, %r8020};
	wmma.mma.sync.aligned.row.row.m16n16k16.f16.f16 {%r8025, %r8026, %r8027, %r8028}, {%r7785, %r7786, %r7787, %r7788, %r7789, %r7790, %r7791, %r7792}, {%r7801, %r7802, %r7803, %r7804, %r7805, %r7806, %r7807, %r7808}, {%r7709, %r7710, %r7711, %r7712};
	wmma.mma.sync.aligned.row.row.m16n16k16.f16.f16 {%r8029, %r8030, %r8031, %r8032}, {%r7793, %r7794, %r7795, %r7796, %r7797, %r7798, %r7799, %r7800}, {%r7833, %r7834, %r7835, %r7836, %r7837, %r7838, %r7839, %r7840}, {%r8025, %r8026, %r8027, %r8028};
	wmma.mma.sync.aligned.row.row.m16n16k16.f16.f16 {%r8033, %r8034, %r8035, %r8036}, {%r7785, %r7786, %r7787, %r7788, %r7789, %r7790, %r7791, %r7792}, {%r7809, %r7810, %r7811, %r7812, %r7813, %r7814, %r7815, %r7816}, {%r7717, %r7718, %r7719, %r7720};
	wmma.mma.sync.aligned.row.row.m16n16k16.f16.f16 {%r8037, %r8038, %r8039, %r8040}, {%r7793, %r7794, %r7795, %r7796, %r7797, %r7798, %r7799, %r7800}, {%r7841, %r7842, %r7843, %r7844, %r7845, %r7846, %r7847, %r7848}, {%r8033, %r8034, %r8035, %r8036};
	wmma.mma.sync.aligned.row.row.m16n16k16.f16.f16 {%r8041, %r8042, %r8043, %r8044}, {%r7785, %r7786, %r7787, %r7788, %r7789, %r7790, %r7791, %r7792}, {%r7817, %r7818, %r7819, %r7820, %r7821, %r7822, %r7823, %r7824}, {%r7725, %r7726, %r7727, %r7728};
	wmma.mma.sync.aligned.row.row.m16n16k16.f16.f16 {%r8045, %r8046, %r8047, %r8048}, {%r7793, %r7794, %r7795, %r7796, %r7797, %r7798, %r7799, %r7800}, {%r7849, %r7850, %r7851, %r7852, %r7853, %r7854, %r7855, %r7856}, {%r8041, %r8042, %r8043, %r8044};
	wmma.mma.sync.aligned.row.row.m16n16k16.f16.f16 {%r8049, %r8050, %r8051, %r8052}, {%r7785, %r7786, %r7787, %r7788, %r7789, %r7790, %r7791, %r7792}, {%r7825, %r7826, %r7827, %r7828, %r7829, %r7830, %r7831, %r7832}, {%r7733, %r7734, %r7735, %r7736};
	wmma.mma.sync.aligned.row.row.m16n16k16.f16.f16 {%r8053, %r8054, %r8055, %r8056}, {%r7793, %r7794, %r7795, %r7796, %r7797, %r7798, %r7799, %r7800}, {%r7857, %r7858, %r7859, %r7860, %r7861, %r7862, %r7863, %r7864}, {%r8049, %r8050, %r8051, %r8052};
	bar.sync 	0;
	ld.global.nc.v4.f32 	{%f601, %f602, %f603, %f604}, [%rd15+1600];
	st.shared.v4.f32 	[%r10], {%f601, %f602, %f603, %f604};
	ld.global.nc.v4.f32 	{%f605, %f606, %f607, %f608}, [%rd15+132672];
	st.shared.v4.f32 	[%r10+5120], {%f605, %f606, %f607, %f608};
	ld.global.nc.v4.f32 	{%f609, %f610, %f611, %f612}, [%rd20+1638400];
	st.shared.v4.f32 	[%r20], {%f609, %f610, %f611, %f612};
	ld.global.nc.v4.f32 	{%f613, %f614, %f615, %f616}, [%rd20+1638528];
	st.shared.v4.f32 	[%r20+128], {%f613, %f614, %f615, %f616};
	ld.global.nc.v4.f32 	{%f617, %f618, %f619, %f620}, [%rd20+1638656];
	st.shared.v4.f32 	[%r20+256], {%f617, %f618, %f619, %f620};
	ld.global.nc.v4.f32 	{%f621, %f622, %f623, %f624}, [%rd20+1638784];
	st.shared.v4.f32 	[%r20+384], {%f621, %f622, %f623, %f624};
	bar.sync 	0;
	wmma.load.a.sync.aligned.row.m16n16k16.shared.f16 	{%r8057, %r8058, %r8059, %r8060, %r8061, %r8062, %r8063, %r8064}, [%r29], %r30;
	wmma.load.a.sync.aligned.row.m16n16k16.shared.f16 	{%r8065, %r8066, %r8067, %r8068, %r8069, %r8070, %r8071, %r8072}, [%r39], %r30;
	wmma.load.a.sync.aligned.row.m16n16k16.shared.f16 	{%r8073, %r8074, %r8075, %r8076, %r8077, %r8078, %r8079, %r8080}, [%r48], %r30;
	wmma.load.a.sync.aligned.row.m16n16k16.shared.f16 	{%r8081, %r8082, %r8083, %r8084, %r8085, %r8086, %r8087, %r8088}, [%r57], %r30;
	wmma.load.a.sync.aligned.row.m16n16k16.shared.f16 	{%r8089, %r8090, %r8091, %r8092, %r8093, %r8094, %r8095, %r8096}, [%r66], %r30;
	wmma.load.a.sync.aligned.row.m16n16k16.shared.f16 	{%r8097, %r8098, %r8099, %r8100, %r8101, %r8102, %r8103, %r8104}, [%r75], %r30;
	wmma.load.a.sync.aligned.row.m16n16k16.shared.f16 	{%r8105, %r8106, %r8107, %r8108, %r8109, %r8110, %r8111, %r8112}, [%r84], %r30;
	wmma.load.a.sync.aligned.row.m16n16k16.shared.f16 	{%r8113, %r8114, %r8115, %r8116, %r8117, %r8118, %r8119, %r8120}, [%r93], %r30;
	wmma.load.b.sync.aligned.row.m16n16k16.shared.f16 	{%r8121, %r8122, %r8123, %r8124, %r8125, %r8126, %r8127, %r8128}, [%r104], %r105;
	wmma.load.b.sync.aligned.row.m16n16k16.shared.f16 	{%r8129, %r8130, %r8131, %r8132, %r8133, %r8134, %r8135, %r8136}, [%r114], %r105;
	wmma.load.b.sync.aligned.row.m16n16k16.shared.f16 	{%r8137, %r8138, %r8139, %r8140, %r8141, %r8142, %r8143, %r8144}, [%r123], %r105;
	wmma.load.b.sync.aligned.row.m16n16k16.shared.f16 	{%r8145, %r8146, %r8147, %r8148, %r8149, %r8150, %r8151, %r8152}, [%r132], %r105;
	wmma.load.b.sync.aligned.row.m16n16k16.shared.f16 	{%r8153, %r8154, %r8155, %r8156, %r8157, %r8158, %r8159, %r8160}, [%r141], %r105;
	wmma.load.b.sync.aligned.row.m16n16k16.shared.f16 	{%r8161, %r8162, %r8163, %r8164, %r8165, %r8166, %r8167, %r8168}, [%r150], %r105;
	wmma.load.b.sync.aligned.row.m16n16k16.shared.f16 	{%r8169, %r8170, %r8171, %r8172, %r8173, %r8174, %r8175, %r8176}, [%r159], %r105;
	wmma.load.b.sync.aligned.row.m16n16k16.shared.f16 	{%r8177, %r8178, %r8179, %r8180, %r8181, %r8182, %r8183, %r8184}, [%r168], %r105;
	wmma.load.b.sync.aligned.row.m16n16k16.shared.f16 	{%r8185, %r8186, %r8187, %r8188, %r8189, %r8190, %r8191, %r8192}, [%r177], %r105;
	wmma.load.b.sync.aligned.row.m16n16k16.shared.f16 	{%r8193, %r8194, %r8195, %r8196, %r8197, %r8198, %r8199, %r8200}, [%r186], %r105;
	wmma.load.b.sync.aligned.row.m16n16k16.shared.f16 	{%r8201, %r8202, %r8203, %r8204, %r8205, %r8206, %r8207, %r8208}, [%r195], %r105;
	wmma.load.b.sync.aligned.row.m16n16k16.shared.f16 	{%r8209, %r8210, %r8211, %r8212, %r8213, %r8214, %r8215, %r8216}, [%r204], %r105;
	wmma.load.b.sync.aligned.row.m16n16k16.shared.f16 	{%r8217, %r8218, %r8219, %r8220, %r8221, %r8222, %r8223, %r8224}, [%r213], %r105;
	wmma.load.b.sync.aligned.row.m16n16k16.shared.f16 	{%r8225, %r8226, %r8227, %r8228, %r8229, %r8230, %r8231, %r8232}, [%r222], %r105;
	wmma.load.b.sync.aligned.row.m16n16k16.shared.f16 	{%r8233, %r8234, %r8235, %r8236, %r8237, %r8238, %r8239, %r8240}, [%r231], %r105;
	wmma.load.b.sync.aligned.row.m16n16k16.shared.f16 	{%r8241, %r8242, %r8243, %r8244, %r8245, %r8246, %r8247, %r8248}, [%r240], %r105;
	wmma.mma.sync.aligned.row.row.m16n16k16.f16.f16 {%r8249, %r8250, %r8251, %r8252}, {%r8057, %r8058, %r8059, %r8060, %r8061, %r8062, %r8063, %r8064}, {%r8121, %r8122, %r8123, %r8124, %r8125, %r8126, %r8127, %r8128}, {%r7933, %r7934, %r7935, %r7936};
	wmma.mma.sync.aligned.row.row.m16n16k16.f16.f16 {%r8253, %r8254, %r8255, %r8256}, {%r8065, %r8066, %r8067, %r8068, %r8069, %r8070, %r8071, %r8072}, {%r8153, %r8154, %r8155, %r8156, %r8157, %r8158, %r8159, %r8160}, {%r8249, %r8250, %r8251, %r8252};
	wmma.mma.sync.aligned.row.row.m16n16k16.f16.f16 {%r8257, %r8258, %r8259, %r8260}, {%r8057, %r8058, %r8059, %r8060, %r8061, %r8062, %r8063, %r8064}, {%r8129, %r8130, %r8131, %r8132, %r8133, %r8134, %r8135, %r8136}, {%r7941, %r7942, %r7943, %r7944};
	wmma.mma.sync.aligned.row.row.m16n16k16.f16.f16 {%r8261, %r8262, %r8263, %r8264}, {%r8065, %r8066, %r8067, %r8068, %r8069, %r8070, %r8071, %r8072}, {%r8161, %r8162, %r8163, %r8164, %r8165, %r8166, %r8167, %r8168}, {%r8257, %r8258, %r8259, %r8260};
	wmma.mma.sync.aligned.row.row.m16n16k16.f16.f16 {%r8265, %r8266, %r8267, %r8268}, {%r8057, %r8058, %r8059, %r8060, %r8061, %r8062, %r8063, %r8064}, {%r8137, %r8138, %r8139, %r8140, %r8141, %r8142, %r8143, %r8144}, {%r7949, %r7950, %r7951, %r7952};
	wmma.mma.sync.aligned.row.row.m16n16k16.f16.f16 {%r8269, %r8270, %r8271, %r8272}, {%r8065, %r8066, %r8067, %r8068, %r8069, %r8070, %r8071, %r8072}, {%r8169, %r8170, %r8171, %r8172, %r8173, %r8174, %r8175, %r8176}, {%r8265, %r8266, %r8267, %r8268};
	wmma.mma.sync.aligned.row.row.m16n16k16.f16.f16 {%r8273, %r8274, %r8275, %r8276}, {%r8057, %r8058, %r8059, %r8060, %r8061, %r8062, %r8063, %r8064}, {%r8145, %r8146, %r8147, %r8148, %r8149, %r8150, %r8151, %r8152}, {%r7957, %r7958, %r7959, %r7960};
	wmma.mma.sync.aligned.row.row.m16n16k16.f16.f16 {%r8277, %r8278, %r8279, %r8280}, {%r8065, %r8066, %r8067, %r8068, %r8069, %r8070, %r8071, %r8072}, {%r8177, %r8178, %r8179, %r8180, %r8181, %r8182, %r8183, %r8184}, {%r8273, %r8274, %r8275, %r8276};
	wmma.mma.sync.aligned.row.row.m16n16k16.f16.f16 {%r8281, %r8282, %r8283, %r8284}, {%r8073, %r8074, %r8075, %r8076, %r8077, %r8078, %r8079, %r8080}, {%r8121, %r8122, %r8123, %r8124, %r8125, %r8126, %r8127, %r8128}, {%r7965, %r7966, %r7967, %r7968};
	wmma.mma.sync.aligned.row.row.m16n16k16.f16.f16 {%r8285, %r8286, %r8287, %r8288}, {%r8081, %r8082, %r8083, %r8084, %r8085, %r8086, %r8087, %r8088}, {%r8153, %r8154, %r8155, %r8156, %r8157, %r8158, %r8159, %r8160}, {%r8281, %r8282, %r8283, %r8284};
	wmma.mma.sync.aligned.row.row.m16n16k16.f16.f16 {%r8289, %r8290, %r8291, %r8292}, {%r8073, %r8074, %r8075, %r8076, %r8077, %r8078, %r8079, %r8080}, {%r8129, %r8130, %r8131, %r8132, %r8133, %r8134, %r8135, %r8136}, {%r7973, %r7974, %r7975, %r7976};
	wmma.mma.sync.aligned.row.row.m16n16k16.f16.f16 {%r8293, %r8294, %r8295, %r8296}, {%r8081, %r8082, %r8083, %r8084, %r8085, %r8086, %r8087, %r8088}, {%r8161, %r8162, %r8163, %r8164, %r8165, %r8166, %r8167, %r8168}, {%r8289, %r8290, %r8291, %r8292};
	wmma.mma.sync.aligned.row.row.m16n16k16.f16.f16 {%r8297, %r8298, %r8299, %r8300}, {%r8073, %r8074, %r8075, %r8076, %r8077, %r8078, %r8079, %r8080}, {%r8137, %r8138, %r8139, %r8140, %r8141, %r8142, %r8143, %r8144}, {%r7981, %r7982, %r7983, %r7984};
	wmma.mma.sync.aligned.row.row.m16n16k16.f16.f16 {%r8301, %r8302, %r8303, %r8304}, {%r8081, %r8082, %r8083, %r8084, %r8085, %r8086, %r8087, %r8088}, {%r8169, %r8170, %r8171, %r8172, %r8173, %r8174, %r8175, %r8176}, {%r8297, %r8298, %r8299, %r8300};
	wmma.mma.sync.aligned.row.row.m16n16k16.f16.f16 {%r8305, %r8306, %r8307, %r8308}, {%r8073, %r8074, %r8075, %r8076, %r8077, %r8078, %r8079, %r8080}, {%r8145, %r8146, %r8147, %r8148, %r8149, %r8150, %r8151, %r8152}, {%r7989, %r7990, %r7991, %r7992};
	wmma.mma.sync.aligned.row.row.m16n16k16.f16.f16 {%r8309, %r8310, %r8311, %r8312}, {%r8081, %r8082, %r8083, %r8084, %r8085, %r8086, %r8087, %r8088}, {%r8177, %r8178, %r8179, %r8180, %r8181, %r8182, %r8183, %r8184}, {%r8305, %r8306, %r8307, %r8308};
	wmma.mma.sync.aligned.row.row.m16n16k16.f16.f16 {%r8313, %r8314, %r8315, %r8316}, {%r8089, %r8090, %r8091, %r8092, %r8093, %r8094, %r8095, %r8096}, {%r8121, %r8122, %r8123, %r8124, %r8125, %r8126, %r8127, %r8128}, {%r7997, %r7998, %r7999, %r8000};
	wmma.mma.sync.aligned.row.row.m16n16k16.f16.f16 {%r8317, %r8318, %r8319, %r8320}, {%r8097, %r8098, %r8099, %r8100, %r8101, %r8102, %r8103, %r8104}, {%r8153, %r8154, %r8155, %r8156, %r8157, %r8158, %r8159, %r8160}, {%r8313, %r8314, %r8315, %r8316};
	wmma.mma.sync.aligned.row.row.m16n16k16.f16.f16 {%r8321, %r8322, %r8323, %r8324}, {%r8089, %r8090, %r8091, %r8092, %r8093, %r8094, %r8095, %r8096}, {%r8129, %r8130, %r8131, %r8132, %r8133, %r8134, %r8135, %r8136}, {%r8005, %r8006, %r8007, %r8008};
	wmma.mma.sync.aligned.row.row.m16n16k16.f16.f16 {%r8325, %r8326, %r8327, %r8328}, {%r8097, %r8098, %r8099, %r8100, %r8101, %r8102, %r8103, %r8104}, {%r8161, %r8162, %r8163, %r8164, %r8165, %r8166, %r8167, %r8168}, {%r8321, %r8322, %r8323, %r8324};
	wmma.mma.sync.aligned.row.row.m16n16k16.f16.f16 {%r8329, %r8330, %r8331, %r8332}, {%r8089, %r8090, %r8091, %r8092, %r8093, %r8094, %r8095, %r8096}, {%r8137, %r8138, %r8139, %r8140, %r8141, %r8142, %r8143, %r8144}, {%r8013, %r8014, %r8015, %r8016};
	wmma.mma.sync.aligned.row.row.m16n16k16.f16.f16 {%r8333, %r8334, %r8335, %r8336}, {%r8097, %r8098, %r8099, %r8100, %r8101, %r8102, %r8103, %r8104}, {%r8169, %r8170, %r8171, %r8172, %r8173, %r8174, %r8175, %r8176}, {%r8329, %r8330, %r8331, %r8332};
	wmma.mma.sync.aligned.row.row.m16n16k16.f16.f16 {%r8337, %r8338, %r8339, %r8340}, {%r8089, %r8090, %r8091, %r8092, %r8093, %r8094, %r8095, %r8096}, {%r8145, %r8146, %r8147, %r8148, %r8149, %r8150, %r8151, %r8152}, {%r8021, %r8022, %r8023, %r8024};
	wmma.mma.sync.aligned.row.row.m16n16k16.f16.f16 {%r8341, %r8342, %r8343, %r8344}, {%r8097, %r8098, %r8099, %r8100, %r8101, %r8102, %r8103, %r8104}, {%r8177, %r8178, %r8179, %r8180, %r8181, %r8182, %r8183, %r8184}, {%r8337, %r8338, %r8339, %r8340};
	wmma.mma.sync.aligned.row.row.m16n16k16.f16.f16 {%r8345, %r8346, %r8347, %r8348}, {%r8105, %r8106, %r8107, %r8108, %r8109, %r8110, %r8111, %r8112}, {%r8121, %r8122, %r8123, %r8124, %r8125, %r8126, %r8127, %r8128}, {%r8029, %r8030, %r8031, %r8032};
	wmma.mma.sync.aligned.row.row.m16n16k16.f16.f16 {%r8349, %r8350, %r8351, %r8352}, {%r8113, %r8114, %r8115, %r8116, %r8117, %r8118, %r8119, %r8120}, {%r8153, %r8154, %r8155, %r8156, %r8157, %r8158, %r8159, %r8160}, {%r8345, %r8346, %r8347, %r8348};
	wmma.mma.sync.aligned.row.row.m16n16k16.f16.f16 {%r8353, %r8354, %r8355, %r8356}, {%r8105, %r8106, %r8107, %r8108, %r8109, %r8110, %r8111, %r8112}, {%r8129, %r8130, %r8131, %r8132, %r8133, %r8134, %r8135, %r8136}, {%r8037, %r8038, %r8039, %r8040};
	wmma.mma.sync.aligned.row.row.m16n16k16.f16.f16 {%r8357, %r8358, %r8359, %r8360}, {%r8113, %r8114, %r8115, %r8116, %r8117, %r8118, %r8119, %r8120}, {%r8161, %r8162, %r8163, %r8164, %r8165, %r8166, %r8167, %r8168}, {%r8353, %r8354, %r8355, %r8356};
	wmma.mma.sync.aligned.row.row.m16n16k16.f16.f16 {%r8361, %r8362, %r8363, %r8364}, {%r8105, %r8106, %r8107, %r8108, %r8109, %r8110, %r8111, %r8112}, {%r8137, %r8138, %r8139, %r8140, %r8141, %r8142, %r8143, %r8144}, {%r8045, %r8046, %r8047, %r8048};
	wmma.mma.sync.aligned.row.row.m16n16k16.f16.f16 {%r8365, %r8366, %r8367, %r8368}, {%r8113, %r8114, %r8115, %r8116, %r8117, %r8118, %r8119, %r8120}, {%r8169, %r8170, %r8171, %r8172, %r8173, %r8174, %r8175, %r8176}, {%r8361, %r8362, %r8363, %r8364};
	wmma.mma.sync.aligned.row.row.m16n16k16.f16.f16 {%r8369, %r8370, %r8371, %r8372}, {%r8105, %r8106, %r8107, %r8108, %r8109, %r8110, %r8111, %r8112}, {%r8145, %r8146, %r8147, %r8148, %r8149, %r8150, %r8151, %r8152}, {%r8053, %r8054, %r8055, %r8056};
	wmma.mma.sync.aligned.row.row.m16n16k16.f16.f16 {%r8373, %r8374, %r8375, %r8376}, {%r8113, %r8114, %r8115, %r8116, %r8117, %r8118, %r8119, %r8120}, {%r8177, %r8178, %r8179, %r8180, %r8181, %r8182, %r8183, %r8184}, {%r8369, %r8370, %r8371, %r8372};
	bar.sync 	0;
	ld.global.nc.v4.f32 	{%f625, %f626, %f627, %f628}, [%rd15+1664];
	st.shared.v4.f32 	[%r10], {%f625, %f626, %f627, %f628};
	ld.global.nc.v4.f32 	{%f629, %f630, %f631, %f632}, [%rd15+132736];
	st.shared.v4.f32 	[%r10+5120], {%f629, %f630, %f631, %f632};
	ld.global.nc.v4.f32 	{%f633, %f634, %f635, %f636}, [%rd20+1703936];
	st.shared.v4.f32 	[%r20], {%f633, %f634, %f635, %f636};
	ld.global.nc.v4.f32 	{%f637, %f638, %f639, %f640}, [%rd20+1704064];
	st.shared.v4.f32 	[%r20+128], {%f637, %f638, %f639, %f640};
	ld.global.nc.v4.f32 	{%f641, %f642, %f643, %f644}, [%rd20+1704192];
	st.shared.v4.f32 	[%r20+256], {%f641, %f642, %f643, %f644};
	ld.global.nc.v4.f32 	{%f645, %f646, %f647, %f648}, [%rd20+1704320];
	st.shared.v4.f32 	[%r20+384], {%f645, %f646, %f647, %f648};
	bar.sync 	0;
	wmma.load.a.sync.aligned.row.m16n16k16.shared.f16 	{%r8377, %r8378, %r8379, %r8380, %r8381, %r8382, %r8383, %r8384}, [%r29], %r30;
	wmma.load.a.sync.aligned.row.m16n16k16.shared.f16 	{%r8385, %r8386, %r8387, %r8388, %r8389, %r8390, %r8391, %r8392}, [%r39], %r30;
	wmma.load.a.sync.aligned.row.m16n16k16.shared.f16 	{%r8393, %r8394, %r8395, %r8396, %r8397, %r8398, %r8399, %r8400}, [%r48], %r30;
	wmma.load.a.sync.aligned.row.m16n16k16.shared.f16 	{%r8401, %r8402, %r8403, %r8404, %r8405, %r8406, %r8407, %r8408}, [%r57], %r30;
	wmma.load.a.sync.aligned.row.m16n16k16.shared.f16 	{%r8409, %r8410, %r8411, %r8412, %r8413, %r8414, %r8415, %r8416}, [%r66], %r30;
	wmma.load.a.sync.aligned.row.m16n16k16.shared.f16 	{%r8417, %r8418, %r8419, %r8420, %r8421, %r8422, %r8423, %r8424}, [%r75], %r30;
	wmma.load.a.sync.aligned.row.m16n16k16.shared.f16 	{%r8425, %r8426, %r8427, %r8428, %r8429, %r8430, %r8431, %r8432}, [%r84], %r30;
	wmma.load.a.sync.aligned.row.m16n16k16.shared.f16 	{%r8433, %r8434, %r8435, %r8436, %r8437, %r8438, %r8439, %r8440}, [%r93], %r30;
	wmma.load.b.sync.aligned.row.m16n16k16.shared.f16 	{%r8441, %r8442, %r8443, %r8444, %r8445, %r8446, %r8447, %r8448}, [%r104], %r105;
	wmma.load.b.sync.aligned.row.m16n16k16.shared.f16 	{%r8449, %r8450, %r8451, %r8452, %r8453, %r8454, %r8455, %r8456}, [%r114], %r105;
	wmma.load.b.sync.aligned.row.m16n16k16.shared.f16 	{%r8457, %r8458, %r8459, %r8460, %r8461, %r8462, %r8463, %r8464}, [%r123], %r105;
	wmma.load.b.sync.aligned.row.m16n16k16.shared.f16 	{%r8465, %r8466, %r8467, %r8468, %r8469, %r8470, %r8471, %r8472}, [%r132], %r105;
	wmma.load.b.sync.aligned.row.m16n16k16.shared.f16 	{%r8473, %r8474, %r8475, %r8476, %r8477, %r8478, %r8479, %r8480}, [%r141], %r105;
	wmma.load.b.sync.aligned.row.m16n16k16.shared.f16 	{%r8481, %r8482, %r8483, %r8484, %r8485, %r8486, %r8487, %r8488}, [%r150], %r105;
	wmma.load.b.sync.aligned.row.m16n16k16.shared.f16 	{%r8489, %r8490, %r8491, %r8492, %r8493, %r8494, %r8495, %r8496}, [%r159], %r105;
	wmma.load.b.sync.aligned.row.m16n16k16.shared.f16 	{%r8497, %r8498, %r8499, %r8500, %r8501, %r8502, %r8503, %r8504}, [%r168], %r105;
	wmma.load.b.sync.aligned.row.m16n16k16.shared.f16 	{%r8505, %r8506, %r8507, %r8508, %r8509, %r8510, %r8511, %r8512}, [%r177], %r105;
	wmma.load.b.sync.aligned.row.m16n16k16.shared.f16 	{%r8513, %r8514, %r8515, %r8516, %r8517, %r8518, %r8519, %r8520}, [%r186], %r105;
	wmma.load.b.sync.aligned.row.m16n16k16.shared.f16 	{%r8521, %r8522, %r8523, %r8524, %r8525, %r8526, %r8527, %r8528}, [%r195], %r105;
	wmma.load.b.sync.aligned.row.m16n16k16.shared.f16 	{%r8529, %r8530, %r8531, %r8532, %r8533, %r8534, %r8535, %r8536}, [%r204], %r105;
	wmma.load.b.sync.aligned.row.m16n16k16.shared.f16 	{%r8537, %r8538, %r8539, %r8540, %r8541, %r8542, %r8543, %r8544}, [%r213], %r105;
	wmma.load.b.sync.aligned.row.m16n16k16.shared.f16 	{%r8545, %r8546, %r8547, %r8548, %r8549, %r8550, %r8551, %r8552}, [%r222], %r105;
	wmma.load.b.sync.aligned.row.m16n16k16.shared.f16 	{%r8553, %r8554, %r8555, %r8556, %r8557, %r8558, %r8559, %r8560}, [%r231], %r105;
	wmma.load.b.sync.aligned.row.m16n16k16.shared.f16 	{%r8561, %r8562, %r8563, %r8564, %r8565, %r8566, %r8567, %r8568}, [%r240], %r105;
	wmma.mma.sync.aligned.row.row.m16n16k16.f16.f16 {%r8569, %r8570, %r8571, %r8572}, {%r8377, %r8378, %r8379, %r8380, %r8381, %r8382, %r8383, %r8384}, {%r8441, %r8442, %r8443, %r8444, %r8445, %r8446, %r8447, %r8448}, {%r8253, %r8254, %r8255, %r8256};
	wmma.mma.sync.aligned.row.row.m16n16k16.f16.f16 {%r8573, %r8574, %r8575, %r8576}, {%r8385, %r8386, %r8387, %r8388, %r8389, %r8390, %r8391, %r8392}, {%r8473, %r8474, %r8475, %r8476, %r8477, %r8478, %r8479, %r8480}, {%r8569, %r8570, %r8571, %r8572};
	wmma.mma.sync.aligned.row.row.m16n16k16.f16.f16 {%r8577, %r8578, %r8579, %r8580}, {%r8377, %r8378, %r8379, %r8380, %r8381, %r8382, %r8383, %r8384}, {%r8449, %r8450, %r8451, %r8452, %r8453, %r8454, %r8455, %r8456}, {%r8261, %r8262, %r8263, %r8264};
	wmma.mma.sync.aligned.row.row.m16n16k16.f16.f16 {%r8581, %r8582, %r8583, %r8584}, {%r8385, %r8386, %r8387, %r8388, %r8389, %r8390, %r8391, %r8392}, {%r8481, %r8482, %r8483, %r8484, %r8485, %r8486, %r8487, %r8488}, {%r8577, %r8578, %r8579, %r8580};
	wmma.mma.sync.aligned.row.row.m16n16k16.f16.f16 {%r8585, %r8586, %r8587, %r8588}, {%r8377, %r8378, %r8379, %r8380, %r8381, %r8382, %r8383, %r8384}, {%r8457, %r8458, %r8459, %r8460, %r8461, %r8462, %r8463, %r8464}, {%r8269, %r8270, %r8271, %r8272};
	wmma.mma.sync.aligned.row.row.m16n16k16.f16.f16 {%r8589, %r8590, %r8591, %r8592}, {%r8385, %r8386, %r8387, %r8388, %r8389, %r8390, %r8391, %r8392}, {%r8489, %r8490, %r8491, %r8492, %r8493, %r8494, %r8495, %r8496}, {%r8585, %r8586, %r8587, %r8588};
	wmma.mma.sync.aligned.row.row.m16n16k16.f16.f16 {%r8593, %r8594, %r8595, %r8596}, {%r8377, %r8378, %r8379, %r8380, %r8381, %r8382, %r8383, %r8384}, {%r8465, %r8466, %r8467, %r8468, %r8469, %r8470, %r8471, %r8472}, {%r8277, %r8278, %r8279, %r8280};
	wmma.mma.sync.aligned.row.row.m16n16k16.f16.f16 {%r8597, %r8598, %r8599, %r8600}, {%r8385, %r8386, %r8387, %r8388, %r8389, %r8390, %r8391, %r8392}, {%r8497, %r8498, %r8499, %r8500, %r8501, %r8502, %r8503, %r8504}, {%r8593, %r8594, %r8595, %r8596};
	wmma.mma.sync.aligned.row.row.m16n16k16.f16.f16 {%r8601, %r8602, %r8603, %r8604}, {%r8393, %r8394, %r8395, %r8396, %r8397, %r8398, %r8399, %r8400}, {%r8441, %r8442, %r8443, %r8444, %r8445, %r8446, %r8447, %r8448}, {%r8285, %r8286, %r8287, %r8288};
	wmma.mma.sync.aligned.row.row.m16n16k16.f16.f16 {%r8605, %r8606, %r8607, %r8608}, {%r8401, %r8402, %r8403, %r8404, %r8405, %r8406, %r8407, %r8408}, {%r8473, %r8474, %r8475, %r8476, %r8477, %r8478, %r8479, %r8480}, {%r8601, %r8602, %r8603, %r8604};
	wmma.mma.sync.aligned.row.row.m16n16k16.f16.f16 {%r8609, %r8610, %r8611, %r8612}, {%r8393, %r8394, %r8395, %r8396, %r8397, %r8398, %r8399, %r8400}, {%r8449, %r8450, %r8451, %r8452, %r8453, %r8454, %r8455, %r8456}, {%r8293, %r8294, %r8295, %r8296};
	wmma.mma.sync.aligned.row.row.m16n16k16.f16.f16 {%r8613, %r8614, %r8615, %r8616}, {%r8401, %r8402, %r8403, %r8404, %r8405, %r8406, %r8407, %r8408}, {%r8481, %r8482, %r8483, %r8484, %r8485, %r8486, %r8487, %r8488}, {%r8609, %r8610, %r8611, %r8612};
	wmma.mma.sync.aligned.row.row.m16n16k16.f16.f16 {%r8617, %r8618, %r8619, %r8620}, {%r8393, %r8394, %r8395, %r8396, %r8397, %r8398, %r8399, %r8400}, {%r8457, %r8458, %r8459, %r8460, %r8461, %r8462, %r8463, %r8464}, {%r8301, %r8302, %r8303, %r8304};
	wmma.mma.sync.aligned.row.row.m16n16k16.f16.f16 {%r8621, %r8622, %r8623, %r8624}, {%r8401, %r8402, %r8403, %r8404, %r8405, %r8406, %r8407, %r8408}, {%r8489, %r8490, %r8491, %r8492, %r8493, %r8494, %r8495, %r8496}, {%r8617, %r8618, %r8619, %r8620};
	wmma.mma.sync.aligned.row.row.m16n16k16.f16.f16 {%r8625, %r8626, %r8627, %r8628}, {%r8393, %r8394, %r8395, %r8396, %r8397, %r8398, %r8399, %r8400}, {%r8465, %r8466, %r8467, %r8468, %r8469, %r8470, %r8471, %r8472}, {%r8309, %r8310, %r8311, %r8312};
	wmma.mma.sync.aligned.row.row.m16n16k16.f16.f16 {%r8629, %r8630, %r8631, %r8632}, {%r8401, %r8402, %r8403, %r8404, %r8405, %r8406, %r8407, %r8408}, {%r8497, %r8498, %r8499, %r8500, %r8501, %r8502, %r8503, %r8504}, {%r8625, %r8626, %r8627, %r8628};
	wmma.mma.sync.aligned.row.row.m16n16k16.f16.f16 {%r8633, %r8634, %r8635, %r8636}, {%r8409, %r8410, %r8411, %r8412, %r8413, %r8414, %r8415, %r8416}, {%r8441, %r8442, %r8443, %r8444, %r8445, %r8446, %r8447, %r8448}, {%r8317, %r8318, %r8319, %r8320};
	wmma.mma.sync.aligned.row.row.m16n16k16.f16.f16 {%r8637, %r8638, %r8639, %r8640}, {%r8417, %r8418, %r8419, %r8420, %r8421, %r8422, %r8423, %r8424}, {%r8473, %r8474, %r8475, %r8476, %r8477, %r8478, %r8479, %r8480}, {%r8633, %r8634, %r8635, %r8636};
	wmma.mma.sync.aligned.row.row.m16n16k16.f16.f16 {%r8641, %r8642, %r8643, %r8644}, {%r8409, %r8410, %r8411, %r8412, %r8413, %r8414, %r8415, %r8416}, {%r8449, %r8450, %r8451, %r8452, %r8453, %r8454, %r8455, %r8456}, {%r8325, %r8326, %r8327, %r8328};
	wmma.mma.sync.aligned.row.row.m16n16k16.f16.f16 {%r8645, %r8646, %r8647, %r8648}, {%r8417, %r8418, %r8419, %r8420, %r8421, %r8422, %r8423, %r8424}, {%r8481, %r8482, %r8483, %r8484, %r8485, %r8486, %r8487, %r8488}, {%r8641, %r8642, %r8643, %r8644};
	wmma.mma.sync.aligned.row.row.m16n16k16.f16.f16 {%r8649, %r8650, %r8651, %r8652}, {%r8409, %r8410, %r8411, %r8412, %r8413, %r8414, %r8415, %r8416}, {%r8457, %r8458, %r8459, %r8460, %r8461, %r8462, %r8463, %r8464}, {%r8333, %r8334, %r8335, %r8336};
	wmma.mma.sync.aligned.row.row.m16n16k16.f16.f16 {%r8653, %r8654, %r8655, %r8656}, {%r8417, %r8418, %r8419, %r8420, %r8421, %r8422, %r8423, %r8424}, {%r8489, %r8490, %r8491, %r8492, %r8493, %r8494, %r8495, %r8496}, {%r8649, %r8650, %r8651, %r8652};
	wmma.mma.sync.aligned.row.row.m16n16k16.f16.f16 {%r8657, %r8658, %r8659, %r8660}, {%r8409, %r8410, %r8411, %r8412, %r8413, %r8414, %r8415, %r8416}, {%r8465, %r8466, %r8467, %r8468, %r8469, %r8470, %r8471, %r8472}, {%r8341, %r8342, %r8343, %r8344};
	wmma.mma.sync.aligned.row.row.m16n16k16.f16.f16 {%r8661, %r8662, %r8663, %r8664}, {%r8417, %r8418, %r8419, %r8420, %r8421, %r8422, %r8423, %r8424}, {%r8497, %r8498, %r8499, %r8500, %r8501, %r8502, %r8503, %r8504}, {%r8657, %r8658, %r8659, %r8660};
	wmma.mma.sync.aligned.row.row.m16n16k16.f16.f16 {%r8665, %r8666, %r8667, %r8668}, {%r8425, %r8426, %r8427, %r8428, %r8429, %r8430, %r8431, %r8432}, {%r8441, %r8442, %r8443, %r8444, %r8445, %r8446, %r8447, %r8448}, {%r8349, %r8350, %r8351, %r8352};
	wmma.mma.sync.aligned.row.row.m16n16k16.f16.f16 {%r8669, %r8670, %r8671, %r8672}, {%r8433, %r8434, %r8435, %r8436, %r8437, %r8438, %r8439, %r8440}, {%r8473, %r8474, %r8475, %r8476, %r8477, %r8478, %r8479, %r8480}, {%r8665, %r8666, %r8667, %r8668};
	wmma.mma.sync.aligned.row.row.m16n16k16.f16.f16 {%r8673, %r8674, %r8675, %r8676}, {%r8425, %r8426, %r8427, %r8428, %r8429, %r8430, %r8431, %r8432}, {%r8449, %r8450, %r8451, %r8452, %r8453, %r8454, %r8455, %r8456}, {%r8357, %r8358, %r8359, %r8360};
	wmma.mma.sync.aligned.row.row.m16n16k16.f16.f16 {%r8677, %r8678, %r8679, %r8680}, {%r8433, %r8434, %r8435, %r8436, %r8437, %r8438, %r8439, %r8440}, {%r8481, %r8482, %r8483, %r8484, %r8485, %r8486, %r8487, %r8488}, {%r8673, %r8674, %r8675, %r8676};
	wmma.mma.sync.aligned.row.row.m16n16k16.f16.f16 {%r8681, %r8682, %r8683, %r8684}, {%r8425, %r8426, %r8427, %r8428, %r8429, %r8430, %r8431, %r8432}, {%r8457, %r8458, %r8459, %r8460, %r8461, %r8462, %r8463, %r8464}, {%r8365, %r8366, %r8367, %r8368};
	wmma.mma.sync.aligned.row.row.m16n16k16.f16.f16 {%r8685, %r8686, %r8687, %r8688}, {%r8433, %r8434, %r8435, %r8436, %r8437, %r8438, %r8439, %r8440}, {%r8489, %r8490, %r8491, %r8492, %r8493, %r8494, %r8495, %r8496}, {%r8681, %r8682, %r8683, %r8684};
	wmma.mma.sync.aligned.row.row.m16n16k16.f16.f16 {%r8689, %r8690, %r8691, %r8692}, {%r8425, %r8426, %r8427, %r8428, %r8429, %r8430, %r8431, %r8432}, {%r8465, %r8466, %r8467, %r8468, %r8469, %r8470, %r8471, %r8472}, {%r8373, %r8374, %r8375, %r8376};
	wmma.mma.sync.aligned.row.row.m16n16k16.f16.f16 {%r8693, %r8694, %r8695, %r8696}, {%r8433, %r8434, %r8435, %r8436, %r8437, %r8438, %r8439, %r8440}, {%r8497, %r8498, %r8499, %r8500, %r8501, %r8502, %r8503, %r8504}, {%r8689, %r8690, %r8691, %r8692};
	bar.sync 	0;
	ld.global.nc.v4.f32 	{%f649, %f650, %f651, %f652}, [%rd15+1728];
	st.shared.v4.f32 	[%r10], {%f649, %f650, %f651, %f652};
	ld.global.nc.v4.f32 	{%f653, %f654, %f655, %f656}, [%rd15+132800];
	st.shared.v4.f32 	[%r10+5120], {%f653, %f654, %f655, %f656};
	ld.global.nc.v4.f32 	{%f657, %f658, %f659, %f660}, [%rd20+1769472];
	st.shared.v4.f32 	[%r20], {%f657, %f658, %f659, %f660};
	ld.global.nc.v4.f32 	{%f661, %f662, %f663, %f664}, [%rd20+1769600];
	st.shared.v4.f32 	[%r20+128], {%f661, %f662, %f663, %f664};
	ld.global.nc.v4.f32 	{%f665, %f666, %f667, %f668}, [%rd20+1769728];
	st.shared.v4.f32 	[%r20+256], {%f665, %f666, %f667, %f668};
	ld.global.nc.v4.f32 	{%f669, %f670, %f671, %f672}, [%rd20+1769856];
	st.shared.v4.f32 	[%r20+384], {%f669, %f670, %f671, %f672};
	bar.sync 	0;
	wmma.load.a.sync.aligned.row.m16n16k16.shared.f16 	{%r8697, %r8698, %r8699, %r8700, %r8701, %r8702, %r8703, %r8704}, [%r29], %r30;
	wmma.load.a.sync.aligned.row.m16n16k16.shared.f16 	{%r8705, %r8706, %r8707, %r8708, %r8709, %r8710, %r8711, %r8712}, [%r39], %r30;
	wmma.load.a.sync.aligned.row.m16n16k16.shared.f16 	{%r8713, %r8714, %r8715, %r8716, %r8717, %r8718, %r8719, %r8720}, [%r48], %r30;
	wmma.load.a.sync.aligned.row.m16n16k16.shared.f16 	{%r8721, %r8722, %r8723, %r8724, %r8725, %r8726, %r8727, %r8728}, [%r57], %r30;
	wmma.load.a.sync.aligned.row.m16n16k16.shared.f16 	{%r8729, %r8730, %r8731, %r8732, %r8733, %r8734, %r8735, %r8736}, [%r66], %r30;
	wmma.load.a.sync.aligned.row.m16n16k16.shared.f16 	{%r8737, %r8738, %r8739, %r8740, %r8741, %r8742, %r8743, %r8744}, [%r75], %r30;
	wmma.load.a.sync.aligned.row.m16n16k16.shared.f16 	{%r8745, %r8746, %r8747, %r8748, %r8749, %r8750, %r8751, %r8752}, [%r84], %r30;
	wmma.load.a.sync.aligned.row.m16n16k16.shared.f16 	{%r8753, %r8754, %r8755, %r8756, %r8757, %r8758, %r8759, %r8760}, [%r93], %r30;
	wmma.load.b.sync.aligned.row.m16n16k16.shared.f16 	{%r8761, %r8762, %r8763, %r8764, %r8765, %r8766, %r8767, %r8768}, [%r104], %r105;
	wmma.load.b.sync.aligned.row.m16n16k16.shared.f16 	{%r8769, %r8770, %r8771, %r8772, %r8773, %r8774, %r8775, %r8776}, [%r114], %r105;
	wmma.load.b.sync.aligned.row.m16n16k16.shared.f16 	{%r8777, %r8778, %r8779, %r8780, %r8781, %r8782, %r8783, %r8784}, [%r123], %r105;
	wmma.load.b.sync.aligned.row.m16n16k16.shared.f16 	{%r8785, %r8786, %r8787, %r8788, %r8789, %r8790, %r8791, %r8792}, [%r132], %r105;
	wmma.load.b.sync.aligned.row.m16n16k16.shared.f16 	{%r8793, %r8794, %r8795, %r8796, %r8797, %r8798, %r8799, %r8800}, [%r141], %r105;
	wmma.load.b.sync.aligned.row.m16n16k16.shared.f16 	{%r8801, %r8802, %r8803, %r8804, %r8805, %r8806, %r8807, %r8808}, [%r150], %r105;
	wmma.load.b.sync.aligned.row.m16n16k16.shared.f16 	{%r8809, %r8810, %r8811, %r8812, %r8813, %r8814, %r8815, %r8816}, [%r159], %r105;
	wmma.load.b.sync.aligned.row.m16n16k16.shared.f16 	{%r8817, %r8818, %r8819, %r8820, %r8821, %r8822, %r8823, %r8824}, [%r168], %r105;
	wmma.load.b.sync.aligned.row.m16n16k16.shared.f16 	{%r8825, %r8826, %r8827, %r8828, %r8829, %r8830, %r8831, %r8832}, [%r177], %r105;
	wmma.load.b.sync.aligned.row.m16n16k16.shared.f16 	{%r8833, %r8834, %r8835, %r8836, %r8837, %r8838, %r8839, %r8840}, [%r186], %r105;
	wmma.load.b.sync.aligned.row.m16n16k16.shared.f16 	{%r8841, %r8842, %r8843, %r8844, %r8845, %r8846, %r8847, %r8848}, [%r195], %r105;
	wmma.load.b.sync.aligned.row.m16n16k16.shared.f16 	{%r8849, %r8850, %r8851, %r8852, %r8853, %r8854, %r8855, %r8856}, [%r204], %r105;
	wmma.load.b.sync.aligned.row.m16n16k16.shared.f16 	{%r8857, %r8858, %r8859, %r8860, %r8861, %r8862, %r8863, %r8864}, [%r213], %r105;
	wmma.load.b.sync.aligned.row.m16n16k16.shared.f16 	{%r8865, %r8866, %r8867, %r8868, %r8869, %r8870, %r8871, %r8872}, [%r222], %r105;
	wmma.load.b.sync.aligned.row.m16n16k16.shared.f16 	{%r8873, %r8874, %r8875, %r8876, %r8877, %r8878, %r8879, %r8880}, [%r231], %r105;
	wmma.load.b.sync.aligned.row.m16n16k16.shared.f16 	{%r8881, %r8882, %r8883, %r8884, %r8885, %r8886, %r8887, %r8888}, [%r240], %r105;
	wmma.mma.sync.aligned.row.row.m16n16k16.f16.f16 {%r8889, %r8890, %r8891, %r8892}, {%r8697, %r8698, %r8699, %r8700, %r8701, %r8702, %r8703, %r8704}, {%r8761, %r8762, %r8763, %r8764, %r8765, %r8766, %r8767, %r8768}, {%r8573, %r8574, %r8575, %r8576};
	wmma.mma.sync.aligned.row.row.m16n16k16.f16.f16 {%r8893, %r8894, %r8895, %r8896}, {%r8705, %r8706, %r8707, %r8708, %r8709, %r8710, %r8711, %r8712}, {%r8793, %r8794, %r8795, %r8796, %r8797, %r8798, %r8799, %r8800}, {%r8889, %r8890, %r8891, %r8892};
	wmma.mma.sync.aligned.row.row.m16n16k16.f16.f16 {%r8897, %r8898, %r8899, %r8900}, {%r8697, %r8698, %r8699, %r8700, %r8701, %r8702, %r8703, %r8704}, {%r8769, %r8770, %r8771, %r8772, %r8773, %r8774, %r8775, %r8776}, {%r8581, %r8582, %r8583, %r8584};
	wmma.mma.sync.aligned.row.row.m16n16k16.f16.f16 {%r8901, %r8902, %r8903, %r8904}, {%r8705, %r8706, %r8707, %r8708, %r8709, %r8710, %r8711, %r8712}, {%r8801, %r8802, %r8803, %r8804, %r8805, %r8806, %r8807, %r8808}, {%r8897, %r8898, %r8899, %r8900};
	wmma.mma.sync.aligned.row.row.m16n16k16.f16.f16 {%r8905, %r8906, %r8907, %r8908}, {%r8697, %r8698, %r8699, %r8700, %r8701, %r8702, %r8703, %r8704}, {%r8777, %r8778, %r8779, %r8780, %r8781, %r8782, %r8783, %r8784}, {%r8589, %r8590, %r8591, %r8592};
	wmma.mma.sync.aligned.row.row.m16n16k16.f16.f16 {%r8909, %r8910, %r8911, %r8912}, {%r8705, %r8706, %r8707, %r8708, %r8709, %r8710, %r8711, %r8712}, {%r8809, %r8810, %r8811, %r8812, %r8813, %r8814, %r8815, %r8816}, {%r8905, %r8906, %r8907, %r8908};
	wmma.mma.sync.aligned.row.row.m16n16k16.f16.f16 {%r8913, %r8914, %r8915, %r8916}, {%r8697, %r8698, %r8699, %r8700, %r8701, %r8702, %r8703, %r8704}, {%r8785, %r8786, %r8787, %r8788, %r8789, %r8790, %r8791, %r8792}, {%r8597, %r8598, %r8599, %r8600};
	wmma.mma.sync.aligned.row.row.m16n16k16.f16.f16 {%r8917, %r8918, %r8919, %r8920}, {%r8705, %r8706, %r8707, %r8708, %r8709, %r8710, %r8711, %r8712}, {%r8817, %r8818, %r8819, %r8820, %r8821, %r8822, %r8823, %r8824}, {%r8913, %r8914, %r8915, %r8916};
	wmma.mma.sync.aligned.row.row.m16n16k16.f16.f16 {%r8921, %r8922, %r8923, %r8924}, {%r8713, %r8714, %r8715, %r8716, %r8717, %r8718, %r8719, %r8720}, {%r8761, %r8762, %r8763, %r8764, %r8765, %r8766, %r8767, %r8768}, {%r8605, %r8606, %r8607, %r8608};
	wmma.mma.sync.aligned.row.row.m16n16k16.f16.f16 {%r8925, %r8926, %r8927, %r8928}, {%r8721, %r8722, %r8723, %r8724, %r8725, %r8726, %r8727, %r8728}, {%r8793, %r8794, %r8795, %r8796, %r8797, %r8798, %r8799, %r8800}, {%r8921, %r8922, %r8923, %r8924};
	wmma.mma.sync.aligned.row.row.m16n16k16.f16.f16 {%r8929, %r8930, %r8931, %r8932}, {%r8713, %r8714, %r8715, %r8716, %r8717, %r8718, %r8719, %r8720}, {%r8769, %r8770, %r8771, %r8772, %r8773, %r8774, %r8775, %r8776}, {%r8613, %r8614, %r8615, %r8616};
	wmma.mma.sync.aligned.row.row.m16n16k16.f16.f16 {%r8933, %r8934, %r8935, %r8936}, {%r8721, %r8722, %r8723, %r8724, %r8725, %r8726, %r8727, %r8728}, {%r8801, %r8802, %r8803, %r8804, %r8805, %r8806, %r8807, %r8808}, {%r8929, %r8930, %r8931, %r8932};
	wmma.mma.sync.aligned.row.row.m16n16k16.f16.f16 {%r8937, %r8938, %r8939, %r8940}, {%r8713, %r8714, %r8715, %r8716, %r8717, %r8718, %r8719, %r8720}, {%r8777, %r8778, %r8779, %r8780, %r8781, %r8782, %r8783, %r8784}, {%r8621, %r8622, %r8623, %r8624};
	wmma.mma.sync.aligned.row.row.m16n16k16.f16.f16 {%r8941, %r8942, %r8943, %r8944}, {%r8721, %r8722, %r8723, %r8724, %r8725, %r8726, %r8727, %r8728}, {%r8809, %r8810, %r8811, %r8812, %r8813, %r8814, %r8815, %r8816}, {%r8937, %r8938, %r8939, %r8940};
	wmma.mma.sync.aligned.row.row.m16n16k16.f16.f16 {%r8945, %r8946, %r8947, %r8948}, {%r8713, %r8714, %r8715, %r8716, %r8717, %r8718, %r8719, %r8720}, {%r8785, %r8786, %r8787, %r8788, %r8789, %r8790, %r8791, %r8792}, {%r8629, %r8630, %r8631, %r8632};
	wmma.mma.sync.aligned.row.row.m16n16k16.f16.f16 {%r8949, %r8950, %r8951, %r8952}, {%r8721, %r8722, %r8723, %r8724, %r8725, %r8726, %r8727, %r8728}, {%r8817, %r8818, %r8819, %r8820, %r8821, %r8822, %r8823, %r8824}, {%r8945, %r8946, %r8947, %r8948};
	wmma.mma.sync.aligned.row.row.m16n16k16.f16.f16 {%r8953, %r8954, %r8955, %r8956}, {%r8729, %r8730, %r8731, %r8732, %r8733, %r8734, %r8735, %r8736}, {%r8761, %r8762, %r8763, %r8764, %r8765, %r8766, %r8767, %r8768}, {%r8637, %r8638, %r8639, %r8640};
	wmma.mma.sync.aligned.row.row.m16n16k16.f16.f16 {%r8957, %r8958, %r8959, %r8960}, {%r8737, %r8738, %r8739, %r8740, %r8741, %r8742, %r8743, %r8744}, {%r8793, %r8794, %r8795, %r8796, %r8797, %r8798, %r8799, %r8800}, {%r8953, %r8954, %r8955, %r8956};
	wmma.mma.sync.aligned.row.row.m16n16k16.f16.f16 {%r8961, %r8962, %r8963, %r8964}, {%r8729, %r8730, %r8731, %r8732, %r8733, %r8734, %r8735, %r8736}, {%r8769, %r8770, %r8771, %r8772, %r8773, %r8774, %r8775, %r8776}, {%r8645, %r8646, %r8647, %r8648};
	wmma.mma.sync.aligned.row.row.m16n16k16.f16.f16 {%r8965, %r8966, %r8967, %r8968}, {%r8737, %r8738, %r8739, %r8740, %r8741, %r8742, %r8743, %r8744}, {%r8801, %r8802, %r8803, %r8804, %r8805, %r8806, %r8807, %r8808}, {%r8961, %r8962, %r8963, %r8964};
	wmma.mma.sync.aligned.row.row.m16n16k16.f16.f16 {%r8969, %r8970, %r8971, %r8972}, {%r8729, %r8730, %r8731, %r8732, %r8733, %r8734, %r8735, %r8736}, {%r8777, %r8778, %r8779, %r8780, %r8781, %r8782, %r8783, %r8784}, {%r8653, %r8654, %r8655, %r8656};
	wmma.mma.sync.aligned.row.row.m16n16k16.f16.f16 {%r8973, %r8974, %r8975, %r8976}, {%r8737, %r8738, %r8739, %r8740, %r8741, %r8742, %r8743, %r8744}, {%r8809, %r8810, %r8811, %r8812, %r8813, %r8814, %r8815, %r8816}, {%r8969, %r8970, %r8971, %r8972};
	wmma.mma.sync.aligned.row.row.m16n16k16.f16.f16 {%r8977, %r8978, %r8979, %r8980}, {%r8729, %r8730, %r8731, %r8732, %r8733, %r8734, %r8735, %r8736}, {%r8785, %r8786, %r8787, %r8788, %r8789, %r8790, %r8791, %r8792}, {%r8661, %r8662, %r8663, %r8664};
	wmma.mma.sync.aligned.row.row.m16n16k16.f16.f16 {%r8981, %r8982, %r8983, %r8984}, {%r8737, %r8738, %r8739, %r8740, %r8741, %r8742, %r8743, %r8744}, {%r8817, %r8818, %r8819, %r8820, %r8821, %r8822, %r8823, %r8824}, {%r8977, %r8978, %r8979, %r8980};
	wmma.mma.sync.aligned.row.row.m16n16k16.f16.f16 {%r8985, %r8986, %r8987, %r8988}, {%r8745, %r8746, %r8747, %r8748, %r8749, %r8750, %r8751, %r8752}, {%r8761, %r8762, %r8763, %r8764, %r8765, %r8766, %r8767, %r8768}, {%r8669, %r8670, %r8671, %r8672};
	wmma.mma.sync.aligned.row.row.m16n16k16.f16.f16 {%r8989, %r8990, %r8991, %r8992}, {%r8753, %r8754, %r8755, %r8756, %r8757, %r8758, %r8759, %r8760}, {%r8793, %r8794, %r8795, %r8796, %r8797, %r8798, %r8799, %r8800}, {%r8985, %r8986, %r8987, %r8988};
	wmma.mma.sync.aligned.row.row.m16n16k16.f16.f16 {%r8993, %r8994, %r8995, %r8996}, {%r8745, %r8746, %r8747, %r8748, %r8749, %r8750, %r8751, %r8752}, {%r8769, %r8770, %r8771, %r8772, %r8773, %r8774, %r8775, %r8776}, {%r8677, %r8678, %r8679, %r8680};
	wmma.mma.sync.aligned.row.row.m16n16k16.f16.f16 {%r8997, %r8998, %r8999, %r9000}, {%r8753, %r8754, %r8755, %r8756, %r8757, %r8758, %r8759, %r8760}, {%r8801, %r8802, %r8803, %r8804, %r8805, %r8806, %r8807, %r8808}, {%r8993, %r8994, %r8995, %r8996};
	wmma.mma.sync.aligned.row.row.m16n16k16.f16.f16 {%r9001, %r9002, %r9003, %r9004}, {%r8745, %r8746, %r8747, %r8748, %r8749, %r8750, %r8751, %r8752}, {%r8777, %r8778, %r8779, %r8780, %r8781, %r8782, %r8783, %r8784}, {%r8685, %r8686, %r8687, %r8688};
	wmma.mma.sync.aligned.row.row.m16n16k16.f16.f16 {%r9005, %r9006, %r9007, %r9008}, {%r8753, %r8754, %r8755, %r8756, %r8757, %r8758, %r8759, %r8760}, {%r8809, %r8810, %r8811, %r8812, %r8813, %r8814, %r8815, %r8816}, {%r9001, %r9002, %r9003, %r9004};
	wmma.mma.sync.aligned.row.row.m16n16k16.f16.f16 {%r9009, %r9010, %r9011, %r9012}, {%r8745, %r8746, %r8747, %r8748, %r8749, %r8750, %r8751, %r8752}, {%r8785, %r8786, %r8787, %r8788, %r8789, %r8790, %r8791, %r8792}, {%r8693, %r8694, %r8695, %r8696};
	wmma.mma.sync.aligned.row.row.m16n16k16.f16.f16 {%r9013, %r9014, %r9015, %r9016}, {%r8753, %r8754, %r8755, %r8756, %r8757, %r8758, %r8759, %r8760}, {%r8817, %r8818, %r8819, %r8820, %r8821, %r8822, %r8823, %r8824}, {%r9009, %r9010, %r9011, %r9012};
	bar.sync 	0;
	ld.global.nc.v4.f32 	{%f673, %f674, %f675, %f676}, [%rd15+1792];
	st.shared.v4.f32 	[%r10], {%f673, %f674, %f675, %f676};
	ld.global.nc.v4.f32 	{%f677, %f678, %f679, %f680}, [%rd15+132864];
	st.shared.v4.f32 	[%r10+5120], {%f677, %f678, %f679, %f680};
	ld.global.nc.v4.f32 	{%f681, %f682, %f683, %f684}, [%rd20+1835008];
	st.shared.v4.f32 	[%r20], {%f681, %f682, %f683, %f684};
	ld.global.nc.v4.f32 	{%f685, %f686, %f687, %f688}, [%rd20+1835136];
	st.shared.v4.f32 	[%r20+128], {%f685, %f686, %f687, %f688};
	ld.global.nc.v4.f32 	{%f689, %f690, %f691, %f692}, [%rd20+1835264];
	st.shared.v4.f32 	[%r20+256], {%f689, %f690, %f691, %f692};
	ld.global.nc.v4.f32 	{%f693, %f694, %f695, %f696}, [%rd20+1835392];
	st.shared.v4.f32 	[%r20+384], {%f693, %f694, %f695, %f696};
	bar.sync 	0;
	wmma.load.a.sync.aligned.row.m16n16k16.shared.f16 	{%r9017, %r9018, %r9019, %r9020, %r9021, %r9022, %r9023, %r9024}, [%r29], %r30;
	wmma.load.a.sync.aligned.row.m16n16k16.shared.f16 	{%r9025, %r9026, %r9027, %r9028, %r9029, %r9030, %r9031, %r9032}, [%r39], %r30;
	wmma.load.a.sync.aligned.row.m16n16k16.shared.f16 	{%r9033, %r9034, %r9035, %r9036, %r9037, %r9038, %r9039, %r9040}, [%r48], %r30;
	wmma.load.a.sync.aligned.row.m16n16k16.shared.f16 	{%r9041, %r9042, %r9043, %r9044, %r9045, %r9046, %r9047, %r9048}, [%r57], %r30;
	wmma.load.a.sync.aligned.row.m16n16k16.shared.f16 	{%r9049, %r9050, %r9051, %r9052, %r9053, %r9054, %r9055, %r9056}, [%r66], %r30;
	wmma.load.a.sync.aligned.row.m16n16k16.shared.f16 	{%r9057, %r9058, %r9059, %r9060, %r9061, %r9062, %r9063, %r9064}, [%r75], %r30;
	wmma.load.a.sync.aligned.row.m16n16k16.shared.f16 	{%r9065, %r9066, %r9067, %r9068, %r9069, %r9070, %r9071, %r9072}, [%r84], %r30;
	wmma.load.a.sync.aligned.row.m16n16k16.shared.f16 	{%r9073, %r9074, %r9075, %r9076, %r9077, %r9078, %r9079, %r9080}, [%r93], %r30;
	wmma.load.b.sync.aligned.row.m16n16k16.shared.f16 	{%r9081, %r9082, %r9083, %r9084, %r9085, %r9086, %r9087, %r9088}, [%r104], %r105;
	wmma.load.b.sync.aligned.row.m16n16k16.shared.f16 	{%r9089, %r9090, %r9091, %r9092, %r9093, %r9094, %r9095, %r9096}, [%r114], %r105;
	wmma.load.b.sync.aligned.row.m16n16k16.shared.f16 	{%r9097, %r9098, %r9099, %r9100, %r9101, %r9102, %r9103, %r9104}, [%r123], %r105;
	wmma.load.b.sync.aligned.row.m16n16k16.shared.f16 	{%r9105, %r9106, %r9107, %r9108, %r9109, %r9110, %r9111, %r9112}, [%r132], %r105;
	wmma.load.b.sync.aligned.row.m16n16k16.shared.f16 	{%r9113, %r9114, %r9115, %r9116, %r9117, %r9118, %r9119, %r9120}, [%r141], %r105;
	wmma.load.b.sync.aligned.row.m16n16k16.shared.f16 	{%r9121, %r9122, %r9123, %r9124, %r9125, %r9126, %r9127, %r9128}, [%r150], %r105;
	wmma.load.b.sync.aligned.row.m16n16k16.shared.f16 	{%r9129, %r9130, %r9131, %r9132, %r9133, %r9134, %r9135, %r9136}, [%r159], %r105;
	wmma.load.b.sync.aligned.row.m16n16k16.shared.f16 	{%r9137, %r9138, %r9139, %r9140, %r9141, %r9142, %r9143, %r9144}, [%r168], %r105;
	wmma.load.b.sync.aligned.row.m16n16k16.shared.f16 	{%r9145, %r9146, %r9147, %r9148, %r9149, %r9150, %r9151, %r9152}, [%r177], %r105;
	wmma.load.b.sync.aligned.row.m16n16k16.shared.f16 	{%r9153, %r9154, %r9155, %r9156, %r9157, %r9158, %r9159, %r9160}, [%r186], %r105;
	wmma.load.b.sync.aligned.row.m16n16k16.shared.f16 	{%r9161, %r9162, %r9163, %r9164, %r9165, %r9166, %r9167, %r9168}, [%r195], %r105;
	wmma.load.b.sync.aligned.row.m16n16k16.shared.f16 	{%r9169, %r9170, %r9171, %r9172, %r9173, %r9174, %r9175, %r9176}, [%r204], %r105;
	wmma.load.b.sync.aligned.row.m16n16k16.shared.f16 	{%r9177, %r9178, %r9179, %r9180, %r9181, %r9182, %r9183, %r9184}, [%r213], %r105;
	wmma.load.b.sync.aligned.row.m16n16k16.shared.f16 	{%r9185, %r9186, %r9187, %r9188, %r9189, %r9190, %r9191, %r9192}, [%r222], %r105;
	wmma.load.b.sync.aligned.row.m16n16k16.shared.f16 	{%r9193, %r9194, %r9195, %r9196, %r9197, %r9198, %r9199, %r9200}, [%r231], %r105;
	wmma.load.b.sync.aligned.row.m16n16k16.shared.f16 	{%r9201, %r9202, %r9203, %r9204, %r9205, %r9206, %r9207, %r9208}, [%r240], %r105;
	wmma.mma.sync.aligned.row.row.m16n16k16.f16.f16 {%r9209, %r9210, %r9211, %r9212}, {%r9017, %r9018, %r9019, %r9020, %r9021, %r9022, %r9023, %r9024}, {%r9081, %r9082, %r9083, %r9084, %r9085, %r9086, %r9087, %r9088}, {%r8893, %r8894, %r8895, %r8896};
	wmma.mma.sync.aligned.row.row.m16n16k16.f16.f16 {%r9213, %r9214, %r9215, %r9216}, {%r9025, %r9026, %r9027, %r9028, %r9029, %r9030, %r9031, %r9032}, {%r9113, %r9114, %r9115, %r9116, %r9117, %r9118, %r9119, %r9120}, {%r9209, %r9210, %r9211, %r9212};
	wmma.mma.sync.aligned.row.row.m16n16k16.f16.f16 {%r9217, %r9218, %r9219, %r9220}, {%r9017, %r9018, %r9019, %r9020, %r9021, %r9022, %r9023, %r9024}, {%r9089, %r9090, %r9091, %r9092, %r9093, %r9094, %r9095, %r9096}, {%r8901, %r8902, %r8903, %r8904};
	wmma.mma.sync.aligned.row.row.m16n16k16.f16.f16 {%r9221, %r9222, %r9223, %r9224}, {%r9025, %r9026, %r9027, %r9028, %r9029, %r9030, %r9031, %r9032}, {%r9121, %r9122, %r9123, %r9124, %r9125, %r9126, %r9127, %r9128}, {%r9217, %r9218, %r9219, %r9220};
	wmma.mma.sync.aligned.row.row.m16n16k16.f16.f16 {%r9225, %r9226, %r9227, %r9228}, {%r9017, %r9018, %r9019, %r9020, %r9021, %r9022, %r9023, %r9024}, {%r9097, %r9098, %r9099, %r9100, %r9101, %r9102, %r9103, %r9104}, {%r8909, %r8910, %r8911, %r8912};
	wmma.mma.sync.aligned.row.row.m16n16k16.f16.f16 {%r9229, %r9230, %r9231, %r9232}, {%r9025, %r9026, %r9027, %r9028, %r9029, %r9030, %r9031, %r9032}, {%r9129, %r9130, %r9131, %r9132, %r9133, %r9134, %r9135, %r9136}, {%r9225, %r9226, %r9227, %r9228};
	wmma.mma.sync.aligned.row.row.m16n16k16.f16.f16 {%r9233, %r9234, %r9235, %r9236}, {%r9017, %r9018, %r9019, %r9020, %r9021, %r9022, %r9023, %r9024}, {%r9105, %r9106, %r9107, %r9108, %r9109, %r9110, %r9111, %r9112}, {%r8917, %r8918, %r8919, %r8920};
	wmma.mma.sync.aligned.row.row.m16n16k16.f16.f16 {%r9237, %r9238, %r9239, %r9240}, {%r9025, %r9026, %r9027, %r9028, %r9029, %r9030, %r9031, %r9032}, {%r9137, %r9138, %r9139, %r9140, %r9141, %r9142, %r9143, %r9144}, {%r9233, %r9234, %r9235, %r9236};
	wmma.mma.sync.aligned.row.row.m16n16k16.f16.f16 {%r9241, %r9242, %r9243, %r9244}, {%r9033, %r9034, %r9035, %r9036, %r9037, %r9038, %r9039, %r9040}, {%r9081, %r9082, %r9083, %r9084, %r9085, %r9086, %r9087, %r9088}, {%r8925, %r8926, %r8927, %r8928};
	wmma.mma.sync.aligned.row.row.m16n16k16.f16.f16 {%r9245, %r9246, %r9247, %r9248}, {%r9041, %r9042, %r9043, %r9044, %r9045, %r9046, %r9047, %r9048}, {%r9113, %r9114, %r9115, %r9116, %r9117, %r9118, %r9119, %r9120}, {%r9241, %r9242, %r9243, %r9244};
	wmma.mma.sync.aligned.row.row.m16n16k16.f16.f16 {%r9249, %r9250, %r9251, %r9252}, {%r9033, %r9034, %r9035, %r9036, %r9037, %r9038, %r9039, %r9040}, {%r9089, %r9090, %r9091, %r9092, %r9093, %r9094, %r9095, %r9096}, {%r8933, %r8934, %r8935, %r8936};
	wmma.mma.sync.aligned.row.row.m16n16k16.f16.f16 {%r9253, %r9254, %r9255, %r9256}, {%r9041, %r9042, %r9043, %r9044, %r9045, %r9046, %r9047, %r9048}, {%r9121, %r9122, %r9123, %r9124, %r9125, %r9126, %r9127, %r9128}, {%r9249, %r9250, %r9251, %r9252};
	wmma.mma.sync.aligned.row.row.m16n16k16.f16.f16 {%r9257, %r9258, %r9259, %r9260}, {%r9033, %r9034, %r9035, %r9036, %r9037, %r9038, %r9039, %r9040}, {%r9097, %r9098, %r9099, %r9100, %r9101, %r9102, %r9103, %r9104}, {%r8941, %r8942, %r8943, %r8944};
	wmma.mma.sync.aligned.row.row.m16n16k16.f16.f16 {%r9261, %r9262, %r9263, %r9264}, {%r9041, %r9042, %r9043, %r9044, %r9045, %r9046, %r9047, %r9048}, {%r9129, %r9130, %r9131, %r9132, %r9133, %r9134, %r9135, %r9136}, {%r9257, %r9258, %r9259, %r9260};
	wmma.mma.sync.aligned.row.row.m16n16k16.f16.f16 {%r9265, %r9266, %r9267, %r9268}, {%r9033, %r9034, %r9035, %r9036, %r9037, %r9038, %r9039, %r9040}, {%r9105, %r9106, %r9107, %r9108, %r9109, %r9110, %r9111, %r9112}, {%r8949, %r8950, %r8951, %r8952};
	wmma.mma.sync.aligned.row.row.m16n16k16.f16.f16 {%r9269, %r9270, %r9271, %r9272}, {%r9041, %r9042, %r9043, %r9044, %r9045, %r9046, %r9047, %r9048}, {%r9137, %r9138, %r9139, %r9140, %r9141, %r9142, %r9143, %r9144}, {%r9265, %r9266, %r9267, %r9268};
	wmma.mma.sync.aligned.row.row.m16n16k16.f16.f16 {%r9273, %r9274, %r9275, %r9276}, {%r9049, %r9050, %r9051, %r9052, %r9053, %r9054, %r9055, %r9056}, {%r9081, %r9082, %r9083, %r9084, %r9085, %r9086, %r9087, %r9088}, {%r8957, %r8958, %r8959, %r8960};
	wmma.mma.sync.aligned.row.row.m16n16k16.f16.f16 {%r9277, %r9278, %r9279, %r9280}, {%r9057, %r9058, %r9059, %r9060, %r9061, %r9062, %r9063, %r9064}, {%r9113, %r9114, %r9115, %r9116, %r9117, %r9118, %r9119, %r9120}, {%r9273, %r9274, %r9275, %r9276};
	wmma.mma.sync.aligned.row.row.m16n16k16.f16.f16 {%r9281, %r9282, %r9283, %r9284}, {%r9049, %r9050, %r9051, %r9052, %r9053, %r9054, %r9055, %r9056}, {%r9089, %r9090, %r9091, %r9092, %r9093, %r9094, %r9095, %r9096}, {%r8965, %r8966, %r8967, %r8968};
	wmma.mma.sync.aligned.row.row.m16n16k16.f16.f16 {%r9285, %r9286, %r9287, %r9288}, {%r9057, %r9058, %r9059, %r9060, %r9061, %r9062, %r9063, %r9064}, {%r9121, %r9122, %r9123, %r9124, %r9125, %r9126, %r9127, %r9128}, {%r9281, %r9282, %r9283, %r9284};
	wmma.mma.sync.aligned.row.row.m16n16k16.f16.f16 {%r9289, %r9290, %r9291, %r9292}, {%r9049, %r9050, %r9051, %r9052, %r9053, %r9054, %r9055, %r9056}, {%r9097, %r9098, %r9099, %r9100, %r9101, %r9102, %r9103, %r9104}, {%r8973, %r8974, %r8975, %r8976};
	wmma.mma.sync.aligned.row.row.m16n16k16.f16.f16 {%r9293, %r9294, %r9295, %r9296}, {%r9057, %r9058, %r9059, %r9060, %r9061, %r9062, %r9063, %r9064}, {%r9129, %r9130, %r9131, %r9132, %r9133, %r9134, %r9135, %r9136}, {%r9289, %r9290, %r9291, %r9292};
	wmma.mma.sync.aligned.row.row.m16n16k16.f16.f16 {%r9297, %r9298, %r9299, %r9300}, {%r9049, %r9050, %r9051, %r9052, %r9053, %r9054, %r9055, %r9056}, {%r9105, %r9106, %r9107, %r9108, %r9109, %r9110, %r9111, %r9112}, {%r8981, %r8982, %r8983, %r8984};
	wmma.mma.sync.aligned.row.row.m16n16k16.f16.f16 {%r9301, %r9302, %r9303, %r9304}, {%r9057, %r9058, %r9059, %r9060, %r9061, %r9062, %r9063, %r9064}, {%r9137, %r9138, %r9139, %r9140, %r9141, %r9142, %r9143, %r9144}, {%r9297, %r9298, %r9299, %r9300};
	wmma.mma.sync.aligned.row.row.m16n16k16.f16.f16 {%r9305, %r9306, %r9307, %r9308}, {%r9065, %r9066, %r9067, %r9068, %r9069, %r9070, %r9071, %r9072}, {%r9081, %r9082, %r9083, %r9084, %r9085, %r9086, %r9087, %r9088}, {%r8989, %r8990, %r8991, %r8992};
	wmma.mma.sync.aligned.row.row.m16n16k16.f16.f16 {%r9309, %r9310, %r9311, %r9312}, {%r9073, %r9074, %r9075, %r9076, %r9077, %r9078, %r9079, %r9080}, {%r9113, %r9114, %r9115, %r9116, %r9117, %r9118, %r9119, %r9120}, {%r9305, %r9306, %r9307, %r9308};
	wmma.mma.sync.aligned.row.row.m16n16k16.f16.f16 {%r9313, %r9314, %r9315, %r9316}, {%r9065, %r9066, %r9067, %r9068, %r9069, %r9070, %r9071, %r9072}, {%r9089, %r9090, %r9091, %r9092, %r9093, %r9094, %r9095, %r9096}, {%r8997, %r8998, %r8999, %r9000};
	wmma.mma.sync.aligned.row.row.m16n16k16.f16.f16 {%r9317, %r9318, %r9319, %r9320}, {%r9073, %r9074, %r9075, %r9076, %r9077, %r9078, %r9079, %r9080}, {%r9121, %r9122, %r9123, %r9124, %r9125, %r9126, %r9127, %r9128}, {%r9313, %r9314, %r9315, %r9316};
	wmma.mma.sync.aligned.row.row.m16n16k16.f16.f16 {%r9321, %r9322, %r9323, %r9324}, {%r9065, %r9066, %r9067, %r9068, %r9069, %r9070, %r9071, %r9072}, {%r9097, %r9098, %r9099, %r9100, %r9101, %r9102, %r9103, %r9104}, {%r9005, %r9006, %r9007, %r9008};
	wmma.mma.sync.aligned.row.row.m16n16k16.f16.f16 {%r9325, %r9326, %r9327, %r9328}, {%r9073, %r9074, %r9075, %r9076, %r9077, %r9078, %r9079, %r9080}, {%r9129, %r9130, %r9131, %r9132, %r9133, %r9134, %r9135, %r9136}, {%r9321, %r9322, %r9323, %r9324};
	wmma.mma.sync.aligned.row.row.m16n16k16.f16.f16 {%r9329, %r9330, %r9331, %r9332}, {%r9065, %r9066, %r9067, %r9068, %r9069, %r9070, %r9071, %r9072}, {%r9105, %r9106, %r9107, %r9108, %r9109, %r9110, %r9111, %r9112}, {%r9013, %r9014, %r9015, %r9016};
	wmma.mma.sync.aligned.row.row.m16n16k16.f16.f16 {%r9333, %r9334, %r9335, %r9336}, {%r9073, %r9074, %r9075, %r9076, %r9077, %r9078, %r9079, %r9080}, {%r9137, %r9138, %r9139, %r9140, %r9141, %r9142, %r9143, %r9144}, {%r9329, %r9330, %r9331, %r9332};
	bar.sync 	0;
	ld.global.nc.v4.f32 	{%f697, %f698, %f699, %f700}, [%rd15+1856];
	st.shared.v4.f32 	[%r10], {%f697, %f698, %f699, %f700};
	ld.global.nc.v4.f32 	{%f701, %f702, %f703, %f704}, [%rd15+132928];
	st.shared.v4.f32 	[%r10+5120], {%f701, %f702, %f703, %f704};
	ld.global.nc.v4.f32 	{%f705, %f706, %f707, %f708}, [%rd20+1900544];
	st.shared.v4.f32 	[%r20], {%f705, %f706, %f707, %f708};
	ld.global.nc.v4.f32 	{%f709, %f710, %f711, %f712}, [%rd20+1900672];
	st.shared.v4.f32 	[%r20+128], {%f709, %f710, %f711, %f712};
	ld.global.nc.v4.f32 	{%f713, %f714, %f715, %f716}, [%rd20+1900800];
	st.shared.v4.f32 	[%r20+256], {%f713, %f714, %f715, %f716};
	ld.global.nc.v4.f32 	{%f717, %f718, %f719, %f720}, [%rd20+1900928];
	st.shared.v4.f32 	[%r20+384], {%f717, %f718, %f719, %f720};
	bar.sync 	0;
	wmma.load.a.sync.aligned.row.m16n16k16.shared.f16 	{%r9337, %r9338, %r9339, %r9340, %r9341, %r9342, %r9343, %r9344}, [%r29], %r30;
	wmma.load.a.sync.aligned.row.m16n16k16.shared.f16 	{%r9345, %r9346, %r9347, %r9348, %r9349, %r9350, %r9351, %r9352}, [%r39], %r30;
	wmma.load.a.sync.aligned.row.m16n16k16.shared.f16 	{%r9353, %r9354, %r9355, %r9356, %r9357, %r9358, %r9359, %r9360}, [%r48], %r30;
	wmma.load.a.sync.aligned.row.m16n16k16.shared.f16 	{%r9361, %r9362, %r9363, %r9364, %r9365, %r9366, %r9367, %r9368}, [%r57], %r30;
	wmma.load.a.sync.aligned.row.m16n16k16.shared.f16 	{%r9369, %r9370, %r9371, %r9372, %r9373, %r9374, %r9375, %r9376}, [%r66], %r30;
	wmma.load.a.sync.aligned.row.m16n16k16.shared.f16 	{%r9377, %r9378, %r9379, %r9380, %r9381, %r9382, %r9383, %r9384}, [%r75], %r30;
	wmma.load.a.sync.aligned.row.m16n16k16.shared.f16 	{%r9385, %r9386, %r9387, %r9388, %r9389, %r9390, %r9391, %r9392}, [%r84], %r30;
	wmma.load.a.sync.aligned.row.m16n16k16.shared.f16 	{%r9393, %r9394, %r9395, %r9396, %r9397, %r9398, %r9399, %r9400}, [%r93], %r30;
	wmma.load.b.sync.aligned.row.m16n16k16.shared.f16 	{%r9401, %r9402, %r9403, %r9404, %r9405, %r9406, %r9407, %r9408}, [%r104], %r105;
	wmma.load.b.sync.aligned.row.m16n16k16.shared.f16 	{%r9409, %r9410, %r9411, %r9412, %r9413, %r9414, %r9415, %r9416}, [%r114], %r105;
	wmma.load.b.sync.aligned.row.m16n16k16.shared.f16 	{%r9417, %r9418, %r9419, %r9420, %r9421, %r9422, %r9423, %r9424}, [%r123], %r105;
	wmma.load.b.sync.aligned.row.m16n16k16.shared.f16 	{%r9425, %r9426, %r9427, %r9428, %r9429, %r9430, %r9431, %r9432}, [%r132], %r105;
	wmma.load.b.sync.aligned.row.m16n16k16.shared.f16 	{%r9433, %r9434, %r9435, %r9436, %r9437, %r9438, %r9439, %r9440}, [%r141], %r105;
	wmma.load.b.sync.aligned.row.m16n16k16.shared.f16 	{%r9441, %r9442, %r9443, %r9444, %r9445, %r9446, %r9447, %r9448}, [%r150], %r105;
	wmma.load.b.sync.aligned.row.m16n16k16.shared.f16 	{%r9449, %r9450, %r9451, %r9452, %r9453, %r9454, %r9455, %r9456}, [%r159], %r105;
	wmma.load.b.sync.aligned.row.m16n16k16.shared.f16 	{%r9457, %r9458, %r9459, %r9460, %r9461, %r9462, %r9463, %r9464}, [%r168], %r105;
	wmma.load.b.sync.aligned.row.m16n16k16.shared.f16 	{%r9465, %r9466, %r9467, %r9468, %r9469, %r9470, %r9471, %r9472}, [%r177], %r105;
	wmma.load.b.sync.aligned.row.m16n16k16.shared.f16 	{%r9473, %r9474, %r9475, %r9476, %r9477, %r9478, %r9479, %r9480}, [%r186], %r105;
	wmma.load.b.sync.aligned.row.m16n16k16.shared.f16 	{%r9481, %r9482, %r9483, %r9484, %r9485, %r9486, %r9487, %r9488}, [%r195], %r105;
	wmma.load.b.sync.aligned.row.m16n16k16.shared.f16 	{%r9489, %r9490, %r9491, %r9492, %r9493, %r9494, %r9495, %r9496}, [%r204], %r105;
	wmma.load.b.sync.aligned.row.m16n16k16.shared.f16 	{%r9497, %r9498, %r9499, %r9500, %r9501, %r9502, %r9503, %r9504}, [%r213], %r105;
	wmma.load.b.sync.aligned.row.m16n16k16.shared.f16 	{%r9505, %r9506, %r9507, %r9508, %r9509, %r9510, %r9511, %r9512}, [%r222], %r105;
	wmma.load.b.sync.aligned.row.m16n16k16.shared.f16 	{%r9513, %r9514, %r9515, %r9516, %r9517, %r9518, %r9519, %r9520}, [%r231], %r105;
	wmma.load.b.sync.aligned.row.m16n16k16.shared.f16 	{%r9521, %r9522, %r9523, %r9524, %r9525, %r9526, %r9527, %r9528}, [%r240], %r105;
	wmma.mma.sync.aligned.row.row.m16n16k16.f16.f16 {%r9529, %r9530, %r9531, %r9532}, {%r9337, %r9338, %r9339, %r9340, %r9341, %r9342, %r9343, %r9344}, {%r9401, %r9402, %r9403, %r9404, %r9405, %r9406, %r9407, %r9408}, {%r9213, %r9214, %r9215, %r9216};
	wmma.mma.sync.aligned.row.row.m16n16k16.f16.f16 {%r9533, %r9534, %r9535, %r9536}, {%r9345, %r9346, %r9347, %r9348, %r9349, %r9350, %r9351, %r9352}, {%r9433, %r9434, %r9435, %r9436, %r9437, %r9438, %r9439, %r9440}, {%r9529, %r9530, %r9531, %r9532};
	wmma.mma.sync.aligned.row.row.m16n16k16.f16.f16 {%r9537, %r9538, %r9539, %r9540}, {%r9337, %r9338, %r9339, %r9340, %r9341, %r9342, %r9343, %r9344}, {%r9409, %r9410, %r9411, %r9412, %r9413, %r9414, %r9415, %r9416}, {%r9221, %r9222, %r9223, %r9224};
	wmma.mma.sync.aligned.row.row.m16n16k16.f16.f16 {%r9541, %r9542, %r9543, %r9544}, {%r9345, %r9346, %r9347, %r9348, %r9349, %r9350, %r9351, %r9352}, {%r9441, %r9442, %r9443, %r9444, %r9445, %r9446, %r9447, %r9448}, {%r9537, %r9538, %r9539, %r9540};
	wmma.mma.sync.aligned.row.row.m16n16k16.f16.f16 {%r9545, %r9546, %r9547, %r9548}, {%r9337, %r9338, %r9339, %r9340, %r9341, %r9342, %r9343, %r9344}, {%r9417, %r9418, %r9419, %r9420, %r9421, %r9422, %r9423, %r9424}, {%r9229, %r9230, %r9231, %r9232};
	wmma.mma.sync.aligned.row.row.m16n16k16.f16.f16 {%r9549, %r9550, %r9551, %r9552}, {%r9345, %r9346, %r9347, %r9348, %r9349, %r9350, %r9351, %r9352}, {%r9449, %r9450, %r9451, %r9452, %r9453, %r9454, %r9455, %r9456}, {%r9545, %r9546, %r9547, %r9548};
	wmma.mma.sync.aligned.row.row.m16n16k16.f16.f16 {%r9553, %r9554, %r9555, %r9556}, {%r9337, %r9338, %r9339, %r9340, %r9341, %r9342, %r9343, %r9344}, {%r9425, %r9426, %r9427, %r9428, %r9429, %r9430, %r9431, %r9432}, {%r9237, %r9238, %r9239, %r9240};
	wmma.mma.sync.aligned.row.row.m16n16k16.f16.f16 {%r9557, %r9558, %r9559, %r9560}, {%r9345, %r9346, %r9347, %r9348, %r9349, %r9350, %r9351, %r9352}, {%r9457, %r9458, %r9459, %r9460, %r9461, %r9462, %r9463, %r9464}, {%r9553, %r9554, %r9555, %r9556};
	wmma.mma.sync.aligned.row.row.m16n16k16.f16.f16 {%r9561, %r9562, %r9563, %r9564}, {%r9353, %r9354, %r9355, %r9356, %r9357, %r9358, %r9359, %r9360}, {%r9401, %r9402, %r9403, %r9404, %r9405, %r9406, %r9407, %r9408}, {%r9245, %r9246, %r9247, %r9248};
	wmma.mma.sync.aligned.row.row.m16n16k16.f16.f16 {%r9565, %r9566, %r9567, %r9568}, {%r9361, %r9362, %r9363, %r9364, %r9365, %r9366, %r9367, %r9368}, {%r9433, %r9434, %r9435, %r9436, %r9437, %r9438, %r9439, %r9440}, {%r9561, %r9562, %r9563, %r9564};
	wmma.mma.sync.aligned.row.row.m16n16k16.f16.f16 {%r9569, %r9570, %r9571, %r9572}, {%r9353, %r9354, %r9355, %r9356, %r9357, %r9358, %r9359, %r9360}, {%r9409, %r9410, %r9411, %r9412, %r9413, %r9414, %r9415, %r9416}, {%r9253, %r9254, %r9255, %r9256};
	wmma.mma.sync.aligned.row.row.m16n16k16.f16.f16 {%r9573, %r9574, %r9575, %r9576}, {%r9361, %r9362, %r9363, %r9364, %r9365, %r9366, %r9367, %r9368}, {%r9441, %r9442, %r9443, %r9444, %r9445, %r9446, %r9447, %r9448}, {%r9569, %r9570, %r9571, %r9572};
	wmma.mma.sync.aligned.row.row.m16n16k16.f16.f16 {%r9577, %r9578, %r9579, %r9580}, {%r9353, %r9354, %r9355, %r9356, %r9357, %r9358, %r9359, %r9360}, {%r9417, %r9418, %r9419, %r9420, %r9421, %r9422, %r9423, %r9424}, {%r9261, %r9262, %r9263, %r9264};
	wmma.mma.sync.aligned.row.row.m16n16k16.f16.f16 {%r9581, %r9582, %r9583, %r9584}, {%r9361, %r9362, %r9363, %r9364, %r9365, %r9366, %r9367, %r9368}, {%r9449, %r9450, %r9451, %r9452, %r9453, %r9454, %r9455, %r9456}, {%r9577, %r9578, %r9579, %r9580};
	wmma.mma.sync.aligned.row.row.m16n16k16.f16.f16 {%r9585, %r9586, %r9587, %r9588}, {%r9353, %r9354, %r9355, %r9356, %r9357, %r9358, %r9359, %r9360}, {%r9425, %r9426, %r9427, %r9428, %r9429, %r9430, %r9431, %r9432}, {%r9269, %r9270, %r9271, %r9272};
	wmma.mma.sync.aligned.row.row.m16n16k16.f16.f16 {%r9589, %r9590, %r9591, %r9592}, {%r9361, %r9362, %r9363, %r9364, %r9365, %r9366, %r9367, %r9368}, {%r9457, %r9458, %r9459, %r9460, %r9461, %r9462, %r9463, %r9464}, {%r9585, %r9586, %r9587, %r9588};
	wmma.mma.sync.aligned.row.row.m16n16k16.f16.f16 {%r9593, %r9594, %r9595, %r9596}, {%r9369, %r9370, %r9371, %r9372, %r9373, %r9374, %r9375, %r9376}, {%r9401, %r9402, %r9403, %r9404, %r9405, %r9406, %r9407, %r9408}, {%r9277, %r9278, %r9279, %r9280};
	wmma.mma.sync.aligned.row.row.m16n16k16.f16.f16 {%r9597, %r9598, %r9599, %r9600}, {%r9377, %r9378, %r9379, %r9380, %r9381, %r9382, %r9383, %r9384}, {%r9433, %r9434, %r9435, %r9436, %r9437, %r9438, %r9439, %r9440}, {%r9593, %r9594, %r9595, %r9596};
	wmma.mma.sync.aligned.row.row.m16n16k16.f16.f16 {%r9601, %r9602, %r9603, %r9604}, {%r9369, %r9370, %r9371, %r9372, %r9373, %r9374, %r9375, %r9376}, {%r9409, %r9410, %r9411, %r9412, %r9413, %r9414, %r9415, %r9416}, {%r9285, %r9286, %r9287, %r9288};
	wmma.mma.sync.aligned.row.row.m16n16k16.f16.f16 {%r9605, %r9606, %r9607, %r9608}, {%r9377, %r9378, %r9379, %r9380, %r9381, %r9382, %r9383, %r9384}, {%r9441, %r9442, %r9443, %r9444, %r9445, %r9446, %r9447, %r9448}, {%r9601, %r9602, %r9603, %r9604};
	wmma.mma.sync.aligned.row.row.m16n16k16.f16.f16 {%r9609, %r9610, %r9611, %r9612}, {%r9369, %r9370, %r9371, %r9372, %r9373, %r9374, %r9375, %r9376}, {%r9417, %r9418, %r9419, %r9420, %r9421, %r9422, %r9423, %r9424}, {%r9293, %r9294, %r9295, %r9296};
	wmma.mma.sync.aligned.row.row.m16n16k16.f16.f16 {%r9613, %r9614, %r9615, %r9616}, {%r9377, %r9378, %r9379, %r9380, %r9381, %r9382, %r9383, %r9384}, {%r9449, %r9450, %r9451, %r9452, %r9453, %r9454, %r9455, %r9456}, {%r9609, %r9610, %r9611, %r9612};
	wmma.mma.sync.aligned.row.row.m16n16k16.f16.f16 {%r9617, %r9618, %r9619, %r9620}, {%r9369, %r9370, %r9371, %r9372, %r9373, %r9374, %r9375, %r9376}, {%r9425, %r9426, %r9427, %r9428, %r9429, %r9430, %r9431, %r9432}, {%r9301, %r9302, %r9303, %r9304};
	wmma.mma.sync.aligned.row.row.m16n16k16.f16.f16 {%r9621, %r9622, %r9623, %r9624}, {%r9377, %r9378, %r9379, %r9380, %r9381, %r9382, %r9383, %r9384}, {%r9457, %r9458, %r9459, %r9460, %r9461, %r9462, %r9463, %r9464}, {%r9617, %r9618, %r9619, %r9620};
	wmma.mma.sync.aligned.row.row.m16n16k16.f16.f16 {%r9625, %r9626, %r9627, %r9628}, {%r9385, %r9386, %r9387, %r9388, %r9389, %r9390, %r9391, %r9392}, {%r9401, %r9402, %r9403, %r9404, %r9405, %r9406, %r9407, %r9408}, {%r9309, %r9310, %r9311, %r9312};
	wmma.mma.sync.aligned.row.row.m16n16k16.f16.f16 {%r9629, %r9630, %r9631, %r9632}, {%r9393, %r9394, %r9395, %r9396, %r9397, %r9398, %r9399, %r9400}, {%r9433, %r9434, %r9435, %r9436, %r9437, %r9438, %r9439, %r9440}, {%r9625, %r9626, %r9627, %r9628};
	wmma.mma.sync.aligned.row.row.m16n16k16.f16.f16 {%r9633, %r9634, %r9635, %r9636}, {%r9385, %r9386, %r9387, %r9388, %r9389, %r9390, %r9391, %r9392}, {%r9409, %r9410, %r9411, %r9412, %r9413, %r9414, %r9415, %r9416}, {%r9317, %r9318, %r9319, %r9320};
	wmma.mma.sync.aligned.row.row.m16n16k16.f16.f16 {%r9637, %r9638, %r9639, %r9640}, {%r9393, %r9394, %r9395, %r9396, %r9397, %r9398, %r9399, %r9400}, {%r9441, %r9442, %r9443, %r9444, %r9445, %r9446, %r9447, %r9448}, {%r9633, %r9634, %r9635, %r9636};
	wmma.mma.sync.aligned.row.row.m16n16k16.f16.f16 {%r9641, %r9642, %r9643, %r9644}, {%r9385, %r9386, %r9387, %r9388, %r9389, %r9390, %r9391, %r9392}, {%r9417, %r9418, %r9419, %r9420, %r9421, %r9422, %r9423, %r9424}, {%r9325, %r9326, %r9327, %r9328};
	wmma.mma.sync.aligned.row.row.m16n16k16.f16.f16 {%r9645, %r9646, %r9647, %r9648}, {%r9393, %r9394, %r9395, %r9396, %r9397, %r9398, %r9399, %r9400}, {%r9449, %r9450, %r9451, %r9452, %r9453, %r9454, %r9455, %r9456}, {%r9641, %r9642, %r9643, %r9644};
	wmma.mma.sync.aligned.row.row.m16n16k16.f16.f16 {%r9649, %r9650, %r9651, %r9652}, {%r9385, %r9386, %r9387, %r9388, %r9389, %r9390, %r9391, %r9392}, {%r9425, %r9426, %r9427, %r9428, %r9429, %r9430, %r9431, %r9432}, {%r9333, %r9334, %r9335, %r9336};
	wmma.mma.sync.aligned.row.row.m16n16k16.f16.f16 {%r9653, %r9654, %r9655, %r9656}, {%r9393, %r9394, %r9395, %r9396, %r9397, %r9398, %r9399, %r9400}, {%r9457, %r9458, %r9459, %r9460, %r9461, %r9462, %r9463, %r9464}, {%r9649, %r9650, %r9651, %r9652};
	bar.sync 	0;
	ld.global.nc.v4.f32 	{%f721, %f722, %f723, %f724}, [%rd15+1920];
	st.shared.v4.f32 	[%r10], {%f721, %f722, %f723, %f724};
	ld.global.nc.v4.f32 	{%f725, %f726, %f727, %f728}, [%rd15+132992];
	st.shared.v4.f32 	[%r10+5120], {%f725, %f726, %f727, %f728};
	ld.global.nc.v4.f32 	{%f729, %f730, %f731, %f732}, [%rd20+1966080];
	st.shared.v4.f32 	[%r20], {%f729, %f730, %f731, %f732};
	ld.global.nc.v4.f32 	{%f733, %f734, %f735, %f736}, [%rd20+1966208];
	st.shared.v4.f32 	[%r20+128], {%f733, %f734, %f735, %f736};
	ld.global.nc.v4.f32 	{%f737, %f738, %f739, %f740}, [%rd20+1966336];
	st.shared.v4.f32 	[%r20+256], {%f737, %f738, %f739, %f740};
	ld.global.nc.v4.f32 	{%f741, %f742, %f743, %f744}, [%rd20+1966464];
	st.shared.v4.f32 	[%r20+384], {%f741, %f742, %f743, %f744};
	bar.sync 	0;
	wmma.load.a.sync.aligned.row.m16n16k16.shared.f16 	{%r9657, %r9658, %r9659, %r9660, %r9661, %r9662, %r9663, %r9664}, [%r29], %r30;
	wmma.load.a.sync.aligned.row.m16n16k16.shared.f16 	{%r9665, %r9666, %r9667, %r9668, %r9669, %r9670, %r9671, %r9672}, [%r39], %r30;
	wmma.load.a.sync.aligned.row.m16n16k16.shared.f16 	{%r9673, %r9674, %r9675, %r9676, %r9677, %r9678, %r9679, %r9680}, [%r48], %r30;
	wmma.load.a.sync.aligned.row.m16n16k16.shared.f16 	{%r9681, %r9682, %r9683, %r9684, %r9685, %r9686, %r9687, %r9688}, [%r57], %r30;
	wmma.load.a.sync.aligned.row.m16n16k16.shared.f16 	{%r9689, %r9690, %r9691, %r9692, %r9693, %r9694, %r9695, %r9696}, [%r66], %r30;
	wmma.load.a.sync.aligned.row.m16n16k16.shared.f16 	{%r9697, %r9698, %r9699, %r9700, %r9701, %r9702, %r9703, %r9704}, [%r75], %r30;
	wmma.load.a.sync.aligned.row.m16n16k16.shared.f16 	{%r9705, %r9706, %r9707, %r9708, %r9709, %r9710, %r9711, %r9712}, [%r84], %r30;
	wmma.load.a.sync.aligned.row.m16n16k16.shared.f16 	{%r9713, %r9714, %r9715, %r9716, %r9717, %r9718, %r9719, %r9720}, [%r93], %r30;
	wmma.load.b.sync.aligned.row.m16n16k16.shared.f16 	{%r9721, %r9722, %r9723, %r9724, %r9725, %r9726, %r9727, %r9728}, [%r104], %r105;
	wmma.load.b.sync.aligned.row.m16n16k16.shared.f16 	{%r9729, %r9730, %r9731, %r9732, %r9733, %r9734, %r9735, %r9736}, [%r114], %r105;
	wmma.load.b.sync.aligned.row.m16n16k16.shared.f16 	{%r9737, %r9738, %r9739, %r9740, %r9741, %r9742, %r9743, %r9744}, [%r123], %r105;
	wmma.load.b.sync.aligned.row.m16n16k16.shared.f16 	{%r9745, %r9746, %r9747, %r9748, %r9749, %r9750, %r9751, %r9752}, [%r132], %r105;
	wmma.load.b.sync.aligned.row.m16n16k16.shared.f16 	{%r9753, %r9754, %r9755, %r9756, %r9757, %r9758, %r9759, %r9760}, [%r141], %r105;
	wmma.load.b.sync.aligned.row.m16n16k16.shared.f16 	{%r9761, %r9762, %r9763, %r9764, %r9765, %r9766, %r9767, %r9768}, [%r150], %r105;
	wmma.load.b.sync.aligned.row.m16n16k16.shared.f16 	{%r9769, %r9770, %r9771, %r9772, %r9773, %r9774, %r9775, %r9776}, [%r159], %r105;
	wmma.load.b.sync.aligned.row.m16n16k16.shared.f16 	{%r9777, %r9778, %r9779, %r9780, %r9781, %r9782, %r9783, %r9784}, [%r168], %r105;
	wmma.load.b.sync.aligned.row.m16n16k16.shared.f16 	{%r9785, %r9786, %r9787, %r9788, %r9789, %r9790, %r9791, %r9792}, [%r177], %r105;
	wmma.load.b.sync.aligned.row.m16n16k16.shared.f16 	{%r9793, %r9794, %r9795, %r9796, %r9797, %r9798, %r9799, %r9800}, [%r186], %r105;
	wmma.load.b.sync.aligned.row.m16n16k16.shared.f16 	{%r9801, %r9802, %r9803, %r9804, %r9805, %r9806, %r9807, %r9808}, [%r195], %r105;
	wmma.load.b.sync.aligned.row.m16n16k16.shared.f16 	{%r9809, %r9810, %r9811, %r9812, %r9813, %r9814, %r9815, %r9816}, [%r204], %r105;
	wmma.load.b.sync.aligned.row.m16n16k16.shared.f16 	{%r9817, %r9818, %r9819, %r9820, %r9821, %r9822, %r9823, %r9824}, [%r213], %r105;
	wmma.load.b.sync.aligned.row.m16n16k16.shared.f16 	{%r9825, %r9826, %r9827, %r9828, %r9829, %r9830, %r9831, %r9832}, [%r222], %r105;
	wmma.load.b.sync.aligned.row.m16n16k16.shared.f16 	{%r9833, %r9834, %r9835, %r9836, %r9837, %r9838, %r9839, %r9840}, [%r231], %r105;
	wmma.load.b.sync.aligned.row.m16n16k16.shared.f16 	{%r9841, %r9842, %r9843, %r9844, %r9845, %r9846, %r9847, %r9848}, [%r240], %r105;
	wmma.mma.sync.aligned.row.row.m16n16k16.f16.f16 {%r9849, %r9850, %r9851, %r9852}, {%r9657, %r9658, %r9659, %r9660, %r9661, %r9662, %r9663, %r9664}, {%r9721, %r9722, %r9723, %r9724, %r9725, %r9726, %r9727, %r9728}, {%r9533, %r9534, %r9535, %r9536};
	wmma.mma.sync.aligned.row.row.m16n16k16.f16.f16 {%r9853, %r9854, %r9855, %r9856}, {%r9665, %r9666, %r9667, %r9668, %r9669, %r9670, %r9671, %r9672}, {%r9753, %r9754, %r9755, %r9756, %r9757, %r9758, %r9759, %r9760}, {%r9849, %r9850, %r9851, %r9852};
	wmma.mma.sync.aligned.row.row.m16n16k16.f16.f16 {%r9857, %r9858, %r9859, %r9860}, {%r9657, %r9658, %r9659, %r9660, %r9661, %r9662, %r9663, %r9664}, {%r9729, %r9730, %r9731, %r9732, %r9733, %r9734, %r9735, %r9736}, {%r9541, %r9542, %r9543, %r9544};
	wmma.mma.sync.aligned.row.row.m16n16k16.f16.f16 {%r9861, %r9862, %r9863, %r9864}, {%r9665, %r9666, %r9667, %r9668, %r9669, %r9670, %r9671, %r9672}, {%r9761, %r9762, %r9763, %r9764, %r9765, %r9766, %r9767, %r9768}, {%r9857, %r9858, %r9859, %r9860};
	wmma.mma.sync.aligned.row.row.m16n16k16.f16.f16 {%r9865, %r9866, %r9867, %r9868}, {%r9657, %r9658, %r9659, %r9660, %r9661, %r9662, %r9663, %r9664}, {%r9737, %r9738, %r9739, %r9740, %r9741, %r9742, %r9743, %r9744}, {%r9549, %r9550, %r9551, %r9552};
	wmma.mma.sync.aligned.row.row.m16n16k16.f16.f16 {%r9869, %r9870, %r9871, %r9872}, {%r9665, %r9666, %r9667, %r9668, %r9669, %r9670, %r9671, %r9672}, {%r9769, %r9770, %r9771, %r9772, %r9773, %r9774, %r9775, %r9776}, {%r9865, %r9866, %r9867, %r9868};
	wmma.mma.sync.aligned.row.row.m16n16k16.f16.f16 {%r9873, %r9874, %r9875, %r9876}, {%r9657, %r9658, %r9659, %r9660, %r9661, %r9662, %r9663, %r9664}, {%r9745, %r9746, %r9747, %r9748, %r9749, %r9750, %r9751, %r9752}, {%r9557, %r9558, %r9559, %r9560};
	wmma.mma.sync.aligned.row.row.m16n16k16.f16.f16 {%r9877, %r9878, %r9879, %r9880}, {%r9665, %r9666, %r9667, %r9668, %r9669, %r9670, %r9671, %r9672}, {%r9777, %r9778, %r9779, %r9780, %r9781, %r9782, %r9783, %r9784}, {%r9873, %r9874, %r9875, %r9876};
	wmma.mma.sync.aligned.row.row.m16n16k16.f16.f16 {%r9881, %r9882, %r9883, %r9884}, {%r9673, %r9674, %r9675, %r9676, %r9677, %r9678, %r9679, %r9680}, {%r9721, %r9722, %r9723, %r9724, %r9725, %r9726, %r9727, %r9728}, {%r9565, %r9566, %r9567, %r9568};
	wmma.mma.sync.aligned.row.row.m16n16k16.f16.f16 {%r9885, %r9886, %r9887, %r9888}, {%r9681, %r9682, %r9683, %r9684, %r9685, %r9686, %r9687, %r9688}, {%r9753, %r9754, %r9755, %r9756, %r9757, %r9758, %r9759, %r9760}, {%r9881, %r9882, %r9883, %r9884};
	wmma.mma.sync.aligned.row.row.m16n16k16.f16.f16 {%r9889, %r9890, %r9891, %r9892}, {%r9673, %r9674, %r9675, %r9676, %r9677, %r9678, %r9679, %r9680}, {%r9729, %r9730, %r9731, %r9732, %r9733, %r9734, %r9735, %r9736}, {%r9573, %r9574, %r9575, %r9576};
	wmma.mma.sync.aligned.row.row.m16n16k16.f16.f16 {%r9893, %r9894, %r9895, %r9896}, {%r9681, %r9682, %r9683, %r9684, %r9685, %r9686, %r9687, %r9688}, {%r9761, %r9762, %r9763, %r9764, %r9765, %r9766, %r9767, %r9768}, {%r9889, %r9890, %r9891, %r9892};
	wmma.mma.sync.aligned.row.row.m16n16k16.f16.f16 {%r9897, %r9898, %r9899, %r9900}, {%r9673, %r9674, %r9675, %r9676, %r9677, %r9678, %r9679, %r9680}, {%r9737, %r9738, %r9739, %r9740, %r9741, %r9742, %r9743, %r9744}, {%r9581, %r9582, %r9583, %r9584};
	wmma.mma.sync.aligned.row.row.m16n16k16.f16.f16 {%r9901, %r9902, %r9903, %r9904}, {%r9681, %r9682, %r9683, %r9684, %r9685, %r9686, %r9687, %r9688}, {%r9769, %r9770, %r9771, %r9772, %r9773, %r9774, %r9775, %r9776}, {%r9897, %r9898, %r9899, %r9900};
	wmma.mma.sync.aligned.row.row.m16n16k16.f16.f16 {%r9905, %r9906, %r9907, %r9908}, {%r9673, %r9674, %r9675, %r9676, %r9677, %r9678, %r9679, %r9680}, {%r9745, %r9746, %r9747, %r9748, %r9749, %r9750, %r9751, %r9752}, {%r9589, %r9590, %r9591, %r9592};
	wmma.mma.sync.aligned.row.row.m16n16k16.f16.f16 {%r9909, %r9910, %r9911, %r9912}, {%r9681, %r9682, %r9683, %r9684, %r9685, %r9686, %r9687, %r9688}, {%r9777, %r9778, %r9779, %r9780, %r9781, %r9782, %r9783, %r9784}, {%r9905, %r9906, %r9907, %r9908};
	wmma.mma.sync.aligned.row.row.m16n16k16.f16.f16 {%r9913, %r9914, %r9915, %r9916}, {%r9689, %r9690, %r9691, %r9692, %r9693, %r9694, %r9695, %r9696}, {%r9721, %r9722, %r9723, %r9724, %r9725, %r9726, %r9727, %r9728}, {%r9597, %r9598, %r9599, %r9600};
	wmma.mma.sync.aligned.row.row.m16n16k16.f16.f16 {%r9917, %r9918, %r9919, %r9920}, {%r9697, %r9698, %r9699, %r9700, %r9701, %r9702, %r9703, %r9704}, {%r9753, %r9754, %r9755, %r9756, %r9757, %r9758, %r9759, %r9760}, {%r9913, %r9914, %r9915, %r9916};
	wmma.mma.sync.aligned.row.row.m16n16k16.f16.f16 {%r9921, %r9922, %r9923, %r9924}, {%r9689, %r9690, %r9691, %r9692, %r9693, %r9694, %r9695, %r9696}, {%r9729, %r9730, %r9731, %r9732, %r9733, %r9734, %r9735, %r9736}, {%r9605, %r9606, %r9607, %r9608};
	wmma.mma.sync.aligned.row.row.m16n16k16.f16.f16 {%r9925, %r9926, %r9927, %r9928}, {%r9697, %r9698, %r9699, %r9700, %r9701, %r9702, %r9703, %r9704}, {%r9761, %r9762, %r9763, %r9764, %r9765, %r9766, %r9767, %r9768}, {%r9921, %r9922, %r9923, %r9924};
	wmma.mma.sync.aligned.row.row.m16n16k16.f16.f16 {%r9929, %r9930, %r9931, %r9932}, {%r9689, %r9690, %r9691, %r9692, %r9693, %r9694, %r9695, %r9696}, {%r9737, %r9738, %r9739, %r9740, %r9741, %r9742, %r9743, %r9744}, {%r9613, %r9614, %r9615, %r9616};
	wmma.mma.sync.aligned.row.row.m16n16k16.f16.f16 {%r9933, %r9934, %r9935, %r9936}, {%r9697, %r9698, %r9699, %r9700, %r9701, %r9702, %r9703, %r9704}, {%r9769, %r9770, %r9771, %r9772, %r9773, %r9774, %r9775, %r9776}, {%r9929, %r9930, %r9931, %r9932};
	wmma.mma.sync.aligned.row.row.m16n16k16.f16.f16 {%r9937, %r9938, %r9939, %r9940}, {%r9689, %r9690, %r9691, %r9692, %r9693, %r9694, %r9695, %r9696}, {%r9745, %r9746, %r9747, %r9748, %r9749, %r9750, %r9751, %r9752}, {%r9621, %r9622, %r9623, %r9624};
	wmma.mma.sync.aligned.row.row.m16n16k16.f16.f16 {%r9941, %r9942, %r9943, %r9944}, {%r9697, %r9698, %r9699, %r9700, %r9701, %r9702, %r9703, %r9704}, {%r9777, %r9778, %r9779, %r9780, %r9781, %r9782, %r9783, %r9784}, {%r9937, %r9938, %r9939, %r9940};
	wmma.mma.sync.aligned.row.row.m16n16k16.f16.f16 {%r9945, %r9946, %r9947, %r9948}, {%r9705, %r9706, %r9707, %r9708, %r9709, %r9710, %r9711, %r9712}, {%r9721, %r9722, %r9723, %r9724, %r9725, %r9726, %r9727, %r9728}, {%r9629, %r9630, %r9631, %r9632};
	wmma.mma.sync.aligned.row.row.m16n16k16.f16.f16 {%r9949, %r9950, %r9951, %r9952}, {%r9713, %r9714, %r9715, %r9716, %r9717, %r9718, %r9719, %r9720}, {%r9753, %r9754, %r9755, %r9756, %r9757, %r9758, %r9759, %r9760}, {%r9945, %r9946, %r9947, %r9948};
	wmma.mma.sync.aligned.row.row.m16n16k16.f16.f16 {%r9953, %r9954, %r9955, %r9956}, {%r9705, %r9706, %r9707, %r9708, %r9709, %r9710, %r9711, %r9712}, {%r9729, %r9730, %r9731, %r9732, %r9733, %r9734, %r9735, %r9736}, {%r9637, %r9638, %r9639, %r9640};
	wmma.mma.sync.aligned.row.row.m16n16k16.f16.f16 {%r9957, %r9958, %r9959, %r9960}, {%r9713, %r9714, %r9715, %r9716, %r9717, %r9718, %r9719, %r9720}, {%r9761, %r9762, %r9763, %r9764, %r9765, %r9766, %r9767, %r9768}, {%r9953, %r9954, %r9955, %r9956};
	wmma.mma.sync.aligned.row.row.m16n16k16.f16.f16 {%r9961, %r9962, %r9963, %r9964}, {%r9705, %r9706, %r9707, %r9708, %r9709, %r9710, %r9711, %r9712}, {%r9737, %r9738, %r9739, %r9740, %r9741, %r9742, %r9743, %r9744}, {%r9645, %r9646, %r9647, %r9648};
	wmma.mma.sync.aligned.row.row.m16n16k16.f16.f16 {%r9965, %r9966, %r9967, %r9968}, {%r9713, %r9714, %r9715, %r9716, %r9717, %r9718, %r9719, %r9720}, {%r9769, %r9770, %r9771, %r9772, %r9773, %r9774, %r9775, %r9776}, {%r9961, %r9962, %r9963, %r9964};
	wmma.mma.sync.aligned.row.row.m16n16k16.f16.f16 {%r9969, %r9970, %r9971, %r9972}, {%r9705, %r9706, %r9707, %r9708, %r9709, %r9710, %r9711, %r9712}, {%r9745, %r9746, %r9747, %r9748, %r9749, %r9750, %r9751, %r9752}, {%r9653, %r9654, %r9655, %r9656};
	wmma.mma.sync.aligned.row.row.m16n16k16.f16.f16 {%r9973, %r9974, %r9975, %r9976}, {%r9713, %r9714, %r9715, %r9716, %r9717, %r9718, %r9719, %r9720}, {%r9777, %r9778, %r9779, %r9780, %r9781, %r9782, %r9783, %r9784}, {%r9969, %r9970, %r9971, %r9972};
	bar.sync 	0;
	ld.global.nc.v4.f32 	{%f745, %f746, %f747, %f748}, [%rd15+1984];
	st.shared.v4.f32 	[%r10], {%f745, %f746, %f747, %f748};
	ld.global.nc.v4.f32 	{%f749, %f750, %f751, %f752}, [%rd15+133056];
	st.shared.v4.f32 	[%r10+5120], {%f749, %f750, %f751, %f752};
	ld.global.nc.v4.f32 	{%f753, %f754, %f755, %f756}, [%rd20+2031616];
	st.shared.v4.f32 	[%r20], {%f753, %f754, %f755, %f756};
	ld.global.nc.v4.f32 	{%f757, %f758, %f759, %f760}, [%rd20+2031744];
	st.shared.v4.f32 	[%r20+128], {%f757, %f758, %f759, %f760};
	ld.global.nc.v4.f32 	{%f761, %f762, %f763, %f764}, [%rd20+2031872];
	st.shared.v4.f32 	[%r20+256], {%f761, %f762, %f763, %f764};
	ld.global.nc.v4.f32 	{%f765, %f766, %f767, %f768}, [%rd20+2032000];
	st.shared.v4.f32 	[%r20+384], {%f765, %f766, %f767, %f768};
	bar.sync 	0;
	wmma.load.a.sync.aligned.row.m16n16k16.shared.f16 	{%r9977, %r9978, %r9979, %r9980, %r9981, %r9982, %r9983, %r9984}, [%r29], %r30;
	wmma.load.a.sync.aligned.row.m16n16k16.shared.f16 	{%r9985, %r9986, %r9987, %r9988, %r9989, %r9990, %r9991, %r9992}, [%r39], %r30;
	wmma.load.a.sync.aligned.row.m16n16k16.shared.f16 	{%r9993, %r9994, %r9995, %r9996, %r9997, %r9998, %r9999, %r10000}, [%r48], %r30;
	wmma.load.a.sync.aligned.row.m16n16k16.shared.f16 	{%r10001, %r10002, %r10003, %r10004, %r10005, %r10006, %r10007, %r10008}, [%r57], %r30;
	wmma.load.a.sync.aligned.row.m16n16k16.shared.f16 	{%r10009, %r10010, %r10011, %r10012, %r10013, %r10014, %r10015, %r10016}, [%r66], %r30;
	wmma.load.a.sync.aligned.row.m16n16k16.shared.f16 	{%r10017, %r10018, %r10019, %r10020, %r10021, %r10022, %r10023, %r10024}, [%r75], %r30;
	wmma.load.a.sync.aligned.row.m16n16k16.shared.f16 	{%r10025, %r10026, %r10027, %r10028, %r10029, %r10030, %r10031, %r10032}, [%r84], %r30;
	wmma.load.a.sync.aligned.row.m16n16k16.shared.f16 	{%r10033, %r10034, %r10035, %r10036, %r10037, %r10038, %r10039, %r10040}, [%r93], %r30;
	wmma.load.b.sync.aligned.row.m16n16k16.shared.f16 	{%r10041, %r10042, %r10043, %r10044, %r10045, %r10046, %r10047, %r10048}, [%r104], %r105;
	wmma.load.b.sync.aligned.row.m16n16k16.shared.f16 	{%r10049, %r10050, %r10051, %r10052, %r10053, %r10054, %r10055, %r10056}, [%r114], %r105;
	wmma.load.b.sync.aligned.row.m16n16k16.shared.f16 	{%r10057, %r10058, %r10059, %r10060, %r10061, %r10062, %r10063, %r10064}, [%r123], %r105;
	wmma.load.b.sync.aligned.row.m16n16k16.shared.f16 	{%r10065, %r10066, %r10067, %r10068, %r10069, %r10070, %r10071, %r10072}, [%r132], %r105;
	wmma.load.b.sync.aligned.row.m16n16k16.shared.f16 	{%r10073, %r10074, %r10075, %r10076, %r10077, %r10078, %r10079, %r10080}, [%r141], %r105;
	wmma.load.b.sync.aligned.row.m16n16k16.shared.f16 	{%r10081, %r10082, %r10083, %r10084, %r10085, %r10086, %r10087, %r10088}, [%r150], %r105;
	wmma.load.b.sync.aligned.row.m16n16k16.shared.f16 	{%r10089, %r10090, %r10091, %r10092, %r10093, %r10094, %r10095, %r10096}, [%r159], %r105;
	wmma.load.b.sync.aligned.row.m16n16k16.shared.f16 	{%r10097, %r10098, %r10099, %r10100, %r10101, %r10102, %r10103, %r10104}, [%r168], %r105;
	wmma.load.b.sync.aligned.row.m16n16k16.shared.f16 	{%r10105, %r10106, %r10107, %r10108, %r10109, %r10110, %r10111, %r10112}, [%r177], %r105;
	wmma.load.b.sync.aligned.row.m16n16k16.shared.f16 	{%r10113, %r10114, %r10115, %r10116, %r10117, %r10118, %r10119, %r10120}, [%r186], %r105;
	wmma.load.b.sync.aligned.row.m16n16k16.shared.f16 	{%r10121, %r10122, %r10123, %r10124, %r10125, %r10126, %r10127, %r10128}, [%r195], %r105;
	wmma.load.b.sync.aligned.row.m16n16k16.shared.f16 	{%r10129, %r10130, %r10131, %r10132, %r10133, %r10134, %r10135, %r10136}, [%r204], %r105;
	wmma.load.b.sync.aligned.row.m16n16k16.shared.f16 	{%r10137, %r10138, %r10139, %r10140, %r10141, %r10142, %r10143, %r10144}, [%r213], %r105;
	wmma.load.b.sync.aligned.row.m16n16k16.shared.f16 	{%r10145, %r10146, %r10147, %r10148, %r10149, %r10150, %r10151, %r10152}, [%r222], %r105;
	wmma.load.b.sync.aligned.row.m16n16k16.shared.f16 	{%r10153, %r10154, %r10155, %r10156, %r10157, %r10158, %r10159, %r10160}, [%r231], %r105;
	wmma.load.b.sync.aligned.row.m16n16k16.shared.f16 	{%r10161, %r10162, %r10163, %r10164, %r10165, %r10166, %r10167, %r10168}, [%r240], %r105;
	wmma.mma.sync.aligned.row.row.m16n16k16.f16.f16 {%r10169, %r10170, %r10171, %r10172}, {%r9977, %r9978, %r9979, %r9980, %r9981, %r9982, %r9983, %r9984}, {%r10041, %r10042, %r10043, %r10044, %r10045, %r10046, %r10047, %r10048}, {%r9853, %r9854, %r9855, %r9856};
	wmma.mma.sync.aligned.row.row.m16n16k16.f16.f16 {%r10173, %r10174, %r10175, %r10176}, {%r9985, %r9986, %r9987, %r9988, %r9989, %r9990, %r9991, %r9992}, {%r10073, %r10074, %r10075, %r10076, %r10077, %r10078, %r10079, %r10080}, {%r10169, %r10170, %r10171, %r10172};
	wmma.mma.sync.aligned.row.row.m16n16k16.f16.f16 {%r10177, %r10178, %r10179, %r10180}, {%r9977, %r9978, %r9979, %r9980, %r9981, %r9982, %r9983, %r9984}, {%r10049, %r10050, %r10051, %r10052, %r10053, %r10054, %r10055, %r10056}, {%r9861, %r9862, %r9863, %r9864};
	wmma.mma.sync.aligned.row.row.m16n16k16.f16.f16 {%r10181, %r10182, %r10183, %r10184}, {%r9985, %r9986, %r9987, %r9988, %r9989, %r9990, %r9991, %r9992}, {%r10081, %r10082, %r10083, %r10084, %r10085, %r10086, %r10087, %r10088}, {%r10177, %r10178, %r10179, %r10180};
	wmma.mma.sync.aligned.row.row.m16n16k16.f16.f16 {%r10185, %r10186, %r10187, %r10188}, {%r9977, %r9978, %r9979, %r9980, %r9981, %r9982, %r9983, %r9984}, {%r10057, %r10058, %r10059, %r10060, %r10061, %r10062, %r10063, %r10064}, {%r9869, %r9870, %r9871, %r9872};
	wmma.mma.sync.aligned.row.row.m16n16k16.f16.f16 {%r10189, %r10190, %r10191, %r10192}, {%r9985, %r9986, %r9987, %r9988, %r9989, %r9990, %r9991, %r9992}, {%r10089, %r10090, %r10091, %r10092, %r10093, %r10094, %r10095, %r10096}, {%r10185, %r10186, %r10187, %r10188};
	wmma.mma.sync.aligned.row.row.m16n16k16.f16.f16 {%r10193, %r10194, %r10195, %r10196}, {%r9977, %r9978, %r9979, %r9980, %r9981, %r9982, %r9983, %r9984}, {%r10065, %r10066, %r10067, %r10068, %r10069, %r10070, %r10071, %r10072}, {%r9877, %r9878, %r9879, %r9880};
	wmma.mma.sync.aligned.row.row.m16n16k16.f16.f16 {%r10197, %r10198, %r10199, %r10200}, {%r9985, %r9986, %r9987, %r9988, %r9989, %r9990, %r9991, %r9992}, {%r10097, %r10098, %r10099, %r10100, %r10101, %r10102, %r10103, %r10104}, {%r10193, %r10194, %r10195, %r10196};
	wmma.mma.sync.aligned.row.row.m16n16k16.f16.f16 {%r10201, %r10202, %r10203, %r10204}, {%r9993, %r9994, %r9995, %r9996, %r9997, %r9998, %r9999, %r10000}, {%r10041, %r10042, %r10043, %r10044, %r10045, %r10046, %r10047, %r10048}, {%r9885, %r9886, %r9887, %r9888};
	wmma.mma.sync.aligned.row.row.m16n16k16.f16.f16 {%r10205, %r10206, %r10207, %r10208}, {%r10001, %r10002, %r10003, %r10004, %r10005, %r10006, %r10007, %r10008}, {%r10073, %r10074, %r10075, %r10076, %r10077, %r10078, %r10079, %r10080}, {%r10201, %r10202, %r10203, %r10204};
	wmma.mma.sync.aligned.row.row.m16n16k16.f16.f16 {%r10209, %r10210, %r10211, %r10212}, {%r9993, %r9994, %r9995, %r9996, %r9997, %r9998, %r9999, %r10000}, {%r10049, %r10050, %r10051, %r10052, %r10053, %r10054, %r10055, %r10056}, {%r9893, %r9894, %r9895, %r9896};
	wmma.mma.sync.aligned.row.row.m16n16k16.f16.f16 {%r10213, %r10214, %r10215, %r10216}, {%r10001, %r10002, %r10003, %r10004, %r10005, %r10006, %r10007, %r10008}, {%r10081, %r10082, %r10083, %r10084, %r10085, %r10086, %r10087, %r10088}, {%r10209, %r10210, %r10211, %r10212};
	wmma.mma.sync.aligned.row.row.m16n16k16.f16.f16 {%r10217, %r10218, %r10219, %r10220}, {%r9993, %r9994, %r9995, %r9996, %r9997, %r9998, %r9999, %r10000}, {%r10057, %r10058, %r10059, %r10060, %r10061, %r10062, %r10063, %r10064}, {%r9901, %r9902, %r9903, %r9904};
	wmma.mma.sync.aligned.row.row.m16n16k16.f16.f16 {%r10221, %r10222, %r10223, %r10224}, {%r10001, %r10002, %r10003, %r10004, %r10005, %r10006, %r10007, %r10008}, {%r10089, %r10090, %r10091, %r10092, %r10093, %r10094, %r10095, %r10096}, {%r10217, %r10218, %r10219, %r10220};
	wmma.mma.sync.aligned.row.row.m16n16k16.f16.f16 {%r10225, %r10226, %r10227, %r10228}, {%r9993, %r9994, %r9995, %r9996, %r9997, %r9998, %r9999, %r10000}, {%r10065, %r10066, %r10067, %r10068, %r10069, %r10070, %r10071, %r10072}, {%r9909, %r9910, %r9911, %r9912};
	wmma.mma.sync.aligned.row.row.m16n16k16.f16.f16 {%r10229, %r10230, %r10231, %r10232}, {%r10001, %r10002, %r10003, %r10004, %r10005, %r10006, %r10007, %r10008}, {%r10097, %r10098, %r10099, %r10100, %r10101, %r10102, %r10103, %r10104}, {%r10225, %r10226, %r10227, %r10228};
	wmma.mma.sync.aligned.row.row.m16n16k16.f16.f16 {%r10233, %r10234, %r10235, %r10236}, {%r10009, %r10010, %r10011, %r10012, %r10013, %r10014, %r10015, %r10016}, {%r10041, %r10042, %r10043, %r10044, %r10045, %r10046, %r10047, %r10048}, {%r9917, %r9918, %r9919, %r9920};
	wmma.mma.sync.aligned.row.row.m16n16k16.f16.f16 {%r10237, %r10238, %r10239, %r10240}, {%r10017, %r10018, %r10019, %r10020, %r10021, %r10022, %r10023, %r10024}, {%r10073, %r10074, %r10075, %r10076, %r10077, %r10078, %r10079, %r10080}, {%r10233, %r10234, %r10235, %r10236};
	wmma.mma.sync.aligned.row.row.m16n16k16.f16.f16 {%r10241, %r10242, %r10243, %r10244}, {%r10009, %r10010, %r10011, %r10012, %r10013, %r10014, %r10015, %r10016}, {%r10049, %r10050, %r10051, %r10052, %r10053, %r10054, %r10055, %r10056}, {%r9925, %r9926, %r9927, %r9928};
	wmma.mma.sync.aligned.row.row.m16n16k16.f16.f16 {%r10245, %r10246, %r10247, %r10248}, {%r10017, %r10018, %r10019, %r10020, %r10021, %r10022, %r10023, %r10024}, {%r10081, %r10082, %r10083, %r10084, %r10085, %r10086, %r10087, %r10088}, {%r10241, %r10242, %r10243, %r10244};
	wmma.mma.sync.aligned.row.row.m16n16k16.f16.f16 {%r10249, %r10250, %r10251, %r10252}, {%r10009, %r10010, %r10011, %r10012, %r10013, %r10014, %r10015, %r10016}, {%r10057, %r10058, %r10059, %r10060, %r10061, %r10062, %r10063, %r10064}, {%r9933, %r9934, %r9935, %r9936};
	wmma.mma.sync.aligned.row.row.m16n16k16.f16.f16 {%r10253, %r10254, %r10255, %r10256}, {%r10017, %r10018, %r10019, %r10020, %r10021, %r10022, %r10023, %r10024}, {%r10089, %r10090, %r10091, %r10092, %r10093, %r10094, %r10095, %r10096}, {%r10249, %r10250, %r10251, %r10252};
	wmma.mma.sync.aligned.row.row.m16n16k16.f16.f16 {%r10257, %r10258, %r10259, %r10260}, {%r10009, %r10010, %r10011, %r10012, %r10013, %r10014, %r10015, %r10016}, {%r10065, %r10066, %r10067, %r10068, %r10069, %r10070, %r10071, %r10072}, {%r9941, %r9942, %r9943, %r9944};
	wmma.mma.sync.aligned.row.row.m16n16k16.f16.f16 {%r10261, %r10262, %r10263, %r10264}, {%r10017, %r10018, %r10019, %r10020, %r10021, %r10022, %r10023, %r10024}, {%r10097, %r10098, %r10099, %r10100, %r10101, %r10102, %r10103, %r10104}, {%r10257, %r10258, %r10259, %r10260};
	wmma.mma.sync.aligned.row.row.m16n16k16.f16.f16 {%r10265, %r10266, %r10267, %r10268}, {%r10025, %r10026, %r10027, %r10028, %r10029, %r10030, %r10031, %r10032}, {%r10041, %r10042, %r10043, %r10044, %r10045, %r10046, %r10047, %r10048}, {%r9949, %r9950, %r9951, %r9952};
	wmma.mma.sync.aligned.row.row.m16n16k16.f16.f16 {%r10269, %r10270, %r10271, %r10272}, {%r10033, %r10034, %r10035, %r10036, %r10037, %r10038, %r10039, %r10040}, {%r10073, %r10074, %r10075, %r10076, %r10077, %r10078, %r10079, %r10080}, {%r10265, %r10266, %r10267, %r10268};
	wmma.mma.sync.aligned.row.row.m16n16k16.f16.f16 {%r10273, %r10274, %r10275, %r10276}, {%r10025, %r10026, %r10027, %r10028, %r10029, %r10030, %r10031, %r10032}, {%r10049, %r10050, %r10051, %r10052, %r10053, %r10054, %r10055, %r10056}, {%r9957, %r9958, %r9959, %r9960};
	wmma.mma.sync.aligned.row.row.m16n16k16.f16.f16 {%r10277, %r10278, %r10279, %r10280}, {%r10033, %r10034, %r10035, %r10036, %r10037, %r10038, %r10039, %r10040}, {%r10081, %r10082, %r10083, %r10084, %r10085, %r10086, %r10087, %r10088}, {%r10273, %r10274, %r10275, %r10276};
	wmma.mma.sync.aligned.row.row.m16n16k16.f16.f16 {%r10281, %r10282, %r10283, %r10284}, {%r10025, %r10026, %r10027, %r10028, %r10029, %r10030, %r10031, %r10032}, {%r10057, %r10058, %r10059, %r10060, %r10061, %r10062, %r10063, %r10064}, {%r9965, %r9966, %r9967, %r9968};
	wmma.mma.sync.aligned.row.row.m16n16k16.f16.f16 {%r10285, %r10286, %r10287, %r10288}, {%r10033, %r10034, %r10035, %r10036, %r10037, %r10038, %r10039, %r10040}, {%r10089, %r10090, %r10091, %r10092, %r10093, %r10094, %r10095, %r10096}, {%r10281, %r10282, %r10283, %r10284};
	wmma.mma.sync.aligned.row.row.m16n16k16.f16.f16 {%r10289, %r10290, %r10291, %r10292}, {%r10025, %r10026, %r10027, %r10028, %r10029, %r10030, %r10031, %r10032}, {%r10065, %r10066, %r10067, %r10068, %r10069, %r10070, %r10071, %r10072}, {%r9973, %r9974, %r9975, %r9976};
	wmma.mma.sync.aligned.row.row.m16n16k16.f16.f16 {%r10293, %r10294, %r10295, %r10296}, {%r10033, %r10034, %r10035, %r10036, %r10037, %r10038, %r10039, %r10040}, {%r10097, %r10098, %r10099, %r10100, %r10101, %r10102, %r10103, %r10104}, {%r10289, %r10290, %r10291, %r10292};
	bar.sync 	0;
	shl.b32 	%r10297, %r1, 9;
	and.b32  	%r10298, %r10297, 458752;
	cvt.u64.u32 	%rd21, %r10298;
	cvt.u64.u32 	%rd22, %r28;
	add.s64 	%rd23, %rd12, %rd7;
	add.s64 	%rd24, %rd23, %rd21;
	or.b64  	%rd25, %rd24, %rd22;
	shl.b64 	%rd26, %rd25, 1;
	add.s64 	%rd27, %rd6, %rd26;
	mov.b32 	%r10299, 1024;
	wmma.store.d.sync.aligned.row.m16n16k16.global.f16 	[%rd27], {%r10173, %r10174, %r10175, %r10176}, %r10299;
	add.s64 	%rd28, %rd27, 32;
	wmma.store.d.sync.aligned.row.m16n16k16.global.f16 	[%rd28], {%r10181, %r10182, %r10183, %r10184}, %r10299;
	add.s64 	%rd29, %rd27, 64;
	wmma.store.d.sync.aligned.row.m16n16k16.global.f16 	[%rd29], {%r10189, %r10190, %r10191, %r10192}, %r10299;
	add.s64 	%rd30, %rd27, 96;
	wmma.store.d.sync.aligned.row.m16n16k16.global.f16 	[%rd30], {%r10197, %r10198, %r10199, %r10200}, %r10299;
	add.s64 	%rd31, %rd27, 32768;
	wmma.store.d.sync.aligned.row.m16n16k16.global.f16 	[%rd31], {%r10205, %r10206, %r10207, %r10208}, %r10299;
	add.s64 	%rd32, %rd27, 32800;
	wmma.store.d.sync.aligned.row.m16n16k16.global.f16 	[%rd32], {%r10213, %r10214, %r10215, %r10216}, %r10299;
	add.s64 	%rd33, %rd27, 32832;
	wmma.store.d.sync.aligned.row.m16n16k16.global.f16 	[%rd33], {%r10221, %r10222, %r10223, %r10224}, %r10299;
	add.s64 	%rd34, %rd27, 32864;
	wmma.store.d.sync.aligned.row.m16n16k16.global.f16 	[%rd34], {%r10229, %r10230, %r10231, %r10232}, %r10299;
	add.s64 	%rd35, %rd27, 65536;
	wmma.store.d.sync.aligned.row.m16n16k16.global.f16 	[%rd35], {%r10237, %r10238, %r10239, %r10240}, %r10299;
	add.s64 	%rd36, %rd27, 65568;
	wmma.store.d.sync.aligned.row.m16n16k16.global.f16 	[%rd36], {%r10245, %r10246, %r10247, %r10248}, %r10299;
	add.s64 	%rd37, %rd27, 65600;
	wmma.store.d.sync.aligned.row.m16n16k16.global.f16 	[%rd37], {%r10253, %r10254, %r10255, %r10256}, %r10299;
	add.s64 	%rd38, %rd27, 65632;
	wmma.store.d.sync.aligned.row.m16n16k16.global.f16 	[%rd38], {%r10261, %r10262, %r10263, %r10264}, %r10299;
	add.s64 	%rd39, %rd27, 98304;
	wmma.store.d.sync.aligned.row.m16n16k16.global.f16 	[%rd39], {%r10269, %r10270, %r10271, %r10272}, %r10299;
	add.s64 	%rd40, %rd27, 98336;
	wmma.store.d.sync.aligned.row.m16n16k16.global.f16 	[%rd40], {%r10277, %r10278, %r10279, %r10280}, %r10299;
	add.s64 	%rd41, %rd27, 98368;
	wmma.store.d.sync.aligned.row.m16n16k16.global.f16 	[%rd41], {%r10285, %r10286, %r10287, %r10288}, %r10299;
	add.s64 	%rd42, %rd27, 98400;
	wmma.store.d.sync.aligned.row.m16n16k16.global.f16 	[%rd42], {%r10293, %r10294, %r10295, %r10296}, %r10299;
	ret;

}


// ===== COMPILED SASS (sm_100) =====

	.target	sm_100

	.elftype	@"ET_EXEC"


//--------------------- .note.nv.tkinfo           --------------------------
	.section	.note.nv.tkinfo,"",@"SHT_NOTE"
	.sectionflags	@"SHF_NOTE_NV_TKINFO"
	.tkinfo
        /*0018*/ 	.word	0x00000002
        /*0030*/ 	.string	""
        /*0030*/ 	.string	"ptxas"
        /*0030*/ 	.string	"Cuda compilation tools, release 13.0, V13.0.88"
        /*0030*/ 	.string	"Build cuda_13.0.r13.0/compiler.36424714_0"
        /*0030*/ 	.string	"-arch sm_100 -m 64 "



//--------------------- .note.nv.cuinfo           --------------------------
	.section	.note.nv.cuinfo,"",@"SHT_NOTE"
	.sectionflags	@"SHF_NOTE_NV_CUINFO"
        /*0018*/ 	.short	0x0002
        /*001a*/ 	.short	0x0064
        /*001c*/ 	.short	0x0082
	.zero		2


//--------------------- .nv.info                  --------------------------
	.section	.nv.info,"",@"SHT_CUDA_INFO"
	.align	4


	//----- nvinfo : EIATTR_REGCOUNT
	.align		4
        /*0000*/ 	.byte	0x04, 0x2f
        /*0002*/ 	.short	(.L_1 - .L_0)
	.align		4
.L_0:
        /*0004*/ 	.word	index@(_Z23hgemm_tensorcore_kernelILi1024ELi1024ELi1024ELi128ELi256ELi32EEvP6__halfS1_S1_)
        /*0008*/ 	.word	0x000000ab


	//----- nvinfo : EIATTR_FRAME_SIZE
	.align		4
.L_1:
        /*000c*/ 	.byte	0x04, 0x11
        /*000e*/ 	.short	(.L_3 - .L_2)
	.align		4
.L_2:
        /*0010*/ 	.word	index@(_Z23hgemm_tensorcore_kernelILi1024ELi1024ELi1024ELi128ELi256ELi32EEvP6__halfS1_S1_)
        /*0014*/ 	.word	0x00000000


	//----- nvinfo : EIATTR_MIN_STACK_SIZE
	.align		4
.L_3:
        /*0018*/ 	.byte	0x04, 0x12
        /*001a*/ 	.short	(.L_5 - .L_4)
	.align		4
.L_4:
        /*001c*/ 	.word	index@(_Z23hgemm_tensorcore_kernelILi1024ELi1024ELi1024ELi128ELi256ELi32EEvP6__halfS1_S1_)
        /*0020*/ 	.word	0x00000000
.L_5:


//--------------------- .nv.compat                --------------------------
	.section	.nv.compat,"",@"SHT_CUDA_COMPAT_INFO"
	.align	4
        /*0000*/ 	.byte	0x02, 0x09, 0x00, 0x00, 0x02, 0x02, 0x01, 0x00, 0x02, 0x05, 0x05, 0x00, 0x03, 0x07, 0x01, 0x01
        /*0010*/ 	.byte	0x02, 0x03, 0x00, 0x00, 0x02, 0x06, 0x01, 0x00, 0x04, 0x0b, 0x08, 0x00, 0x09, 0x00, 0x00, 0x00
        /*0020*/ 	.byte	0x00, 0x00, 0x00, 0x00


//--------------------- .nv.info._Z23hgemm_tensorcore_kernelILi1024ELi1024ELi1024ELi128ELi256ELi32EEvP6__halfS1_S1_ --------------------------
	.section	.nv.info._Z23hgemm_tensorcore_kernelILi1024ELi1024ELi1024ELi128ELi256ELi32EEvP6__halfS1_S1_,"",@"SHT_CUDA_INFO"
	.sectionflags	@""
	.align	4


	//----- nvinfo : EIATTR_CUDA_API_VERSION
	.align		4
        /*0000*/ 	.byte	0x04, 0x37
        /*0002*/ 	.short	(.L_7 - .L_6)
.L_6:
        /*0004*/ 	.word	0x00000082


	//----- nvinfo : EIATTR_KPARAM_INFO
	.align		4
.L_7:
        /*0008*/ 	.byte	0x04, 0x17
        /*000a*/ 	.short	(.L_9 - .L_8)
.L_8:
        /*000c*/ 	.word	0x00000000
        /*0010*/ 	.short	0x0002
        /*0012*/ 	.short	0x0010
        /*0014*/ 	.byte	0x00, 0xf5, 0x21, 0x00


	//----- nvinfo : EIATTR_KPARAM_INFO
	.align		4
.L_9:
        /*0018*/ 	.byte	0x04, 0x17
        /*001a*/ 	.short	(.L_11 - .L_10)
.L_10:
        /*001c*/ 	.word	0x00000000
        /*0020*/ 	.short	0x0001
        /*0022*/ 	.short	0x0008
        /*0024*/ 	.byte	0x00, 0xf5, 0x21, 0x00


	//----- nvinfo : EIATTR_KPARAM_INFO
	.align		4
.L_11:
        /*0028*/ 	.byte	0x04, 0x17
        /*002a*/ 	.short	(.L_13 - .L_12)
.L_12:
        /*002c*/ 	.word	0x00000000
        /*0030*/ 	.short	0x0000
        /*0032*/ 	.short	0x0000
        /*0034*/ 	.byte	0x00, 0xf5, 0x21, 0x00


	//----- nvinfo : EIATTR_SPARSE_MMA_MASK
	.align		4
.L_13:
        /*0038*/ 	.byte	0x03, 0x50
        /*003a*/ 	.short	0x0000


	//----- nvinfo : EIATTR_WMMA_USED
	.align		4
        /*003c*/ 	.byte	0x01, 0x2b
	.zero		2


	//----- nvinfo : EIATTR_MAXREG_COUNT
	.align		4
        /*0040*/ 	.byte	0x03, 0x1b
        /*0042*/ 	.short	0x00ff


	//----- nvinfo : EIATTR_NUM_BARRIERS
	.align		4
        /*0044*/ 	.byte	0x02, 0x4c
        /*0046*/ 	.byte	0x01
	.zero		1


	//----- nvinfo : EIATTR_MERCURY_ISA_VERSION
	.align		4
        /*0048*/ 	.byte	0x03, 0x5f
        /*004a*/ 	.short	0x0101


	//----- nvinfo : EIATTR_VRC_CTA_INIT_COUNT
	.align		4
        /*004c*/ 	.byte	0x02, 0x4a
	.zero		1
	.zero		1


	//----- nvinfo : EIATTR_EXIT_INSTR_OFFSETS
	.align		4
        /*0050*/ 	.byte	0x04, 0x1c
        /*0052*/ 	.short	(.L_15 - .L_14)


	//   ....[0]....
.L_14:
        /*0054*/ 	.word	0x0001dd30


	//----- nvinfo : EIATTR_CBANK_PARAM_SIZE
	.align		4
.L_15:
        /*0058*/ 	.byte	0x03, 0x19
        /*005a*/ 	.short	0x0018


	//----- nvinfo : EIATTR_PARAM_CBANK
	.align		4
        /*005c*/ 	.byte	0x04, 0x0a
        /*005e*/ 	.short	(.L_17 - .L_16)
	.align		4
.L_16:
        /*0060*/ 	.word	index@(.nv.constant0._Z23hgemm_tensorcore_kernelILi1024ELi1024ELi1024ELi128ELi256ELi32EEvP6__halfS1_S1_)
        /*0064*/ 	.short	0x0380
        /*0066*/ 	.short	0x0018


	//----- nvinfo : EIATTR_SW_WAR
	.align		4
.L_17:
        /*0068*/ 	.byte	0x04, 0x36
        /*006a*/ 	.short	(.L_19 - .L_18)
.L_18:
        /*006c*/ 	.word	0x00000008
.L_19:


//--------------------- .nv.callgraph             --------------------------
	.section	.nv.callgraph,"",@"SHT_CUDA_CALLGRAPH"
	.align	4
	.sectionentsize	8
	.align		4
        /*0000*/ 	.word	0x00000000
	.align		4
        /*0004*/ 	.word	0xffffffff
	.align		4
        /*0008*/ 	.word	0x00000000
	.align		4
        /*000c*/ 	.word	0xfffffffe
	.align		4
        /*0010*/ 	.word	0x00000000
	.align		4
        /*0014*/ 	.word	0xfffffffd
	.align		4
        /*0018*/ 	.word	0x00000000
	.align		4
        /*001c*/ 	.word	0xfffffffc


//--------------------- .text._Z23hgemm_tensorcore_kernelILi1024ELi1024ELi1024ELi128ELi256ELi32EEvP6__halfS1_S1_ --------------------------
	.section	.text._Z23hgemm_tensorcore_kernelILi1024ELi1024ELi1024ELi128ELi256ELi32EEvP6__halfS1_S1_,"ax",@progbits
	.align	128
        .global         _Z23hgemm_tensorcore_kernelILi1024ELi1024ELi1024ELi128ELi256ELi32EEvP6__halfS1_S1_
        .type           _Z23hgemm_tensorcore_kernelILi1024ELi1024ELi1024ELi128ELi256ELi32EEvP6__halfS1_S1_,@function
        .size           _Z23hgemm_tensorcore_kernelILi1024ELi1024ELi1024ELi128ELi256ELi32EEvP6__halfS1_S1_,(.L_x_1 - _Z23hgemm_tensorcore_kernelILi1024ELi1024ELi1024ELi128ELi256ELi32EEvP6__halfS1_S1_)
        .other          _Z23hgemm_tensorcore_kernelILi1024ELi1024ELi1024ELi128ELi256ELi32EEvP6__halfS1_S1_,@"STO_CUDA_ENTRY STV_DEFAULT"
_Z23hgemm_tensorcore_kernelILi1024ELi1024ELi1024ELi128ELi256ELi32EEvP6__halfS1_S1_:
.text._Z23hgemm_tensorcore_kernelILi1024ELi1024ELi1024ELi128ELi256ELi32EEvP6__halfS1_S1_:
[----:B------:R-:W-:Y:S01]  /*0000*/  LDC R1, c[0x0][0x37c] ;  /* 0x0000df00ff017b82 */ /* 0x000fe20000000800 */
[----:B------:R-:W0:Y:S07]  /*0010*/  S2R R36, SR_TID.X ;  /* 0x0000000000247919 */ /* 0x000e2e0000002100 */
[----:B------:R-:W1:Y:S01]  /*0020*/  S2UR UR4, SR_CTAID.Y ;  /* 0x00000000000479c3 */ /* 0x000e620000002600 */
[----:B------:R-:W2:Y:S01]  /*0030*/  LDCU.128 UR8, c[0x0][0x380] ;  /* 0x00007000ff0877ac */ /* 0x000ea20008000c00 */
[----:B------:R-:W3:Y:S01]  /*0040*/  S2R R154, SR_CTAID.X ;  /* 0x00000000009a7919 */ /* 0x000ee20000002500 */
[----:B------:R-:W4:Y:S01]  /*0050*/  LDCU.64 UR6, c[0x0][0x358] ;  /* 0x00006b00ff0677ac */ /* 0x000f220008000a00 */
[----:B-1----:R-:W-:Y:S01]  /*0060*/  USHF.L.U32 UR4, UR4, 0x11, URZ ;  /* 0x0000001104047899 */ /* 0x002fe200080006ff */
[----:B0-----:R-:W-:-:S02]  /*0070*/  IMAD.SHL.U32 R0, R36, 0x100, RZ ;  /* 0x0000010024007824 */ /* 0x001fc400078e00ff */
[----:B------:R-:W-:Y:S02]  /*0080*/  IMAD.SHL.U32 R3, R36, 0x80, RZ ;  /* 0x0000008024037824 */ /* 0x000fe400078e00ff */
[----:B---3--:R-:W-:Y:S01]  /*0090*/  IMAD.SHL.U32 R154, R154, 0x100, RZ ;  /* 0x000001009a9a7824 */ /* 0x008fe200078e00ff */
[----:B------:R-:W-:Y:S01]  /*00a0*/  LOP3.LUT R2, R0, 0x3fc00, RZ, 0xc0, !PT ;  /* 0x0003fc0000027812 */ /* 0x000fe200078ec0ff */
[----:B------:R-:W-:Y:S01]  /*00b0*/  IMAD.SHL.U32 R0, R36, 0x8, RZ ;  /* 0x0000000824007824 */ /* 0x000fe200078e00ff */
[----:B------:R-:W-:Y:S02]  /*00c0*/  LOP3.LUT R3, R3, 0x1fc00, RZ, 0xc0, !PT ;  /* 0x0001fc0003037812 */ /* 0x000fe400078ec0ff */
[----:B------:R-:W-:Y:S02]  /*00d0*/  IADD3 R5, P0, PT, R2, UR4, RZ ;  /* 0x0000000402057c10 */ /* 0x000fe4000ff1e0ff */
[----:B------:R-:W-:Y:S02]  /*00e0*/  IADD3 R3, P1, PT, R3, R154, RZ ;  /* 0x0000009a03037210 */ /* 0x000fe40007f3e0ff */
[--C-:B------:R-:W-:Y:S01]  /*00f0*/  LOP3.LUT R2, R5, 0x18, R0.reuse, 0xf8, !PT ;  /* 0x0000001805027812 */ /* 0x100fe200078ef800 */
[----:B------:R-:W-:Y:S01]  /*0100*/  IMAD.X R5, RZ, RZ, RZ, P0 ;  /* 0x000000ffff057224 */ /* 0x000fe200000e06ff */
[----:B------:R-:W-:Y:S01]  /*0110*/  LOP3.LUT R0, R3, 0x38, R0, 0xf8, !PT ;  /* 0x0000003803007812 */ /* 0x000fe200078ef800 */
[----:B------:R-:W-:Y:S01]  /*0120*/  IMAD.X R3, RZ, RZ, RZ, P1 ;  /* 0x000000ffff037224 */ /* 0x000fe200008e06ff */
[----:B--2---:R-:W-:-:S02]  /*0130*/  LEA R162, P0, R2, UR8, 0x1 ;  /* 0x0000000802a27c11 */ /* 0x004fc4000f8008ff */
[----:B------:R-:W-:Y:S02]  /*0140*/  LEA R160, P1, R0, UR10, 0x1 ;  /* 0x0000000a00a07c11 */ /* 0x000fe4000f8208ff */
[----:B------:R-:W-:Y:S02]  /*0150*/  LEA.HI.X R163, R2, UR9, R5, 0x1, P0 ;  /* 0x0000000902a37c11 */ /* 0x000fe400080f0c05 */
[----:B------:R-:W-:-:S03]  /*0160*/  LEA.HI.X R161, R0, UR11, R3, 0x1, P1 ;  /* 0x0000000b00a17c11 */ /* 0x000fc600088f0c03 */
[----:B----4-:R-:W2:Y:S04]  /*0170*/  LDG.E.128.CONSTANT R28, desc[UR6][R162.64] ;  /* 0x00000006a21c7981 */ /* 0x010ea8000c1e9d00 */
[----:B------:R-:W3:Y:S04]  /*0180*/  LDG.E.128.CONSTANT R24, desc[UR6][R162.64+0x20000] ;  /* 0x02000006a2187981 */ /* 0x000ee8000c1e9d00 */
[----:B------:R-:W4:Y:S04]  /*0190*/  LDG.E.128.CONSTANT R20, desc[UR6][R160.64] ;  /* 0x00000006a0147981 */ /* 0x000f28000c1e9d00 */
[----:B------:R-:W5:Y:S04]  /*01a0*/  LDG.E.128.CONSTANT R16, desc[UR6][R160.64+0x80] ;  /* 0x00008006a0107981 */ /* 0x000f68000c1e9d00 */
[----:B------:R-:W5:Y:S04]  /*01b0*/  LDG.E.128.CONSTANT R12, desc[UR6][R160.64+0x100] ;  /* 0x00010006a00c7981 */ /* 0x000f68000c1e9d00 */
[----:B------:R-:W5:Y:S04]  /*01c0*/  LDG.E.128.CONSTANT R8, desc[UR6][R160.64+0x180] ;  /* 0x00018006a0087981 */ /* 0x000f68000c1e9d00 */
[----:B------:R-:W5:Y:S04]  /*01d0*/  LDG.E.128.CONSTANT R88, desc[UR6][R162.64+0x40] ;  /* 0x00004006a2587981 */ /* 0x000f68000c1e9d00 */
[----:B------:R-:W5:Y:S04]  /*01e0*/  LDG.E.128.CONSTANT R108, desc[UR6][R162.64+0x20040] ;  /* 0x02004006a26c7981 */ /* 0x000f68000c1e9d00 */
[----:B------:R-:W5:Y:S04]  /*01f0*/  LDG.E.128.CONSTANT R4, desc[UR6][R160.64+0x10000] ;  /* 0x01000006a0047981 */ /* 0x000f68000c1e9d00 */
[----:B------:R-:W5:Y:S04]  /*0200*/  LDG.E.128.CONSTANT R44, desc[UR6][R160.64+0x10080] ;  /* 0x01008006a02c7981 */ /* 0x000f68000c1e9d00 */
[----:B------:R-:W5:Y:S04]  /*0210*/  LDG.E.128.CONSTANT R56, desc[UR6][R160.64+0x10100] ;  /* 0x01010006a0387981 */ /* 0x000f68000c1e9d00 */
[----:B------:R-:W5:Y:S01]  /*0220*/  LDG.E.128.CONSTANT R68, desc[UR6][R160.64+0x10180] ;  /* 0x01018006a0447981 */ /* 0x000f62000c1e9d00 */
[----:B------:R-:W-:-:S02]  /*0230*/  MOV R0, 0x400 ;  /* 0x0000040000007802 */ /* 0x000fc40000000f00 */
[----:B------:R-:W-:Y:S01]  /*0240*/  SHF.R.U32.HI R34, RZ, 0x1, R36 ;  /* 0x00000001ff227819 */ /* 0x000fe20000011624 */
[----:B------:R-:W0:Y:S02]  /*0250*/  S2R R35, SR_LANEID ;  /* 0x0000000000237919 */ /* 0x000e240000000000 */
[----:B------:R-:W-:Y:S01]  /*0260*/  VIADD R2, R0, 0x2800 ;  /* 0x0000280000027836 */ /* 0x000fe20000000000 */
[----:B------:R-:W-:Y:S01]  /*0270*/  LOP3.LUT R34, R34, 0x1c0, RZ, 0xc0, !PT ;  /* 0x000001c022227812 */ /* 0x000fe200078ec0ff */
[----:B------:R-:W1:Y:S01]  /*0280*/  S2R R155, SR_CgaCtaId ;  /* 0x00000000009b7919 */ /* 0x000e620000008800 */
[--C-:B0-----:R-:W-:Y:S02]  /*0290*/  SHF.R.U32.HI R3, RZ, 0x3, R35.reuse ;  /* 0x00000003ff037819 */ /* 0x101fe40000011623 */
[----:B------:R-:W-:Y:S02]  /*02a0*/  LOP3.LUT R32, R35, 0x7, RZ, 0xc0, !PT ;  /* 0x0000000723207812 */ /* 0x000fe400078ec0ff */
[----:B------:R-:W-:Y:S01]  /*02b0*/  SHF.R.U32.HI R35, RZ, 0x4, R35 ;  /* 0x00000004ff237819 */ /* 0x000fe20000011623 */
[----:B------:R-:W-:Y:S01]  /*02c0*/  IMAD.SHL.U32 R33, R3, 0x8, RZ ;  /* 0x0000000803217824 */ /* 0x000fe200078e00ff */
[----:B-1----:R-:W-:-:S02]  /*02d0*/  LEA R3, R155, R0, 0x18 ;  /* 0x000000009b037211 */ /* 0x002fc400078ec0ff */
[----:B------:R-:W-:Y:S01]  /*02e0*/  LEA R155, R155, R2, 0x18 ;  /* 0x000000029b9b7211 */ /* 0x000fe200078ec0ff */
[----:B------:R-:W-:Y:S01]  /*02f0*/  IMAD.SHL.U32 R2, R36, 0x10, RZ ;  /* 0x0000001024027824 */ /* 0x000fe200078e00ff */
[----:B------:R-:W-:Y:S01]  /*0300*/  LOP3.LUT R52, R33, 0x8, R32, 0xe2, !PT ;  /* 0x0000000821347812 */ /* 0x000fe200078ee220 */
[----:B------:R-:W-:Y:S01]  /*0310*/  IMAD.SHL.U32 R35, R35, 0x8, RZ ;  /* 0x0000000823237824 */ /* 0x000fe200078e00ff */
[--C-:B------:R-:W-:Y:S01]  /*0320*/  SHF.R.U32.HI R0, RZ, 0x2, R36.reuse ;  /* 0x00000002ff007819 */ /* 0x100fe20000011624 */
[--C-:B------:R-:W-:Y:S01]  /*0330*/  IMAD R156, R34, 0x50, R3.reuse ;  /* 0x00000050229c7824 */ /* 0x100fe200078e0203 */
[----:B------:R-:W-:Y:S01]  /*0340*/  SHF.R.U32.HI R32, RZ, 0x3, R36 ;  /* 0x00000003ff207819 */ /* 0x000fe20000011624 */
[----:B------:R-:W-:Y:S01]  /*0350*/  IMAD.SHL.U32 R36, R36, 0x4, RZ ;  /* 0x0000000424247824 */ /* 0x000fe200078e00ff */
[----:B------:R-:W-:Y:S01]  /*0360*/  LOP3.LUT R33, R2, 0x30, RZ, 0xc0, !PT ;  /* 0x0000003002217812 */ /* 0x000fe200078ec0ff */
[----:B------:R-:W-:Y:S01]  /*0370*/  IMAD R0, R0, 0x50, R3 ;  /* 0x0000005000007824 */ /* 0x000fe200078e0203 */
[----:B------:R-:W-:Y:S01]  /*0380*/  LOP3.LUT R157, R2, 0x70, RZ, 0xc0, !PT ;  /* 0x00000070029d7812 */ /* 0x000fe200078ec0ff */
[----:B------:R-:W-:Y:S01]  /*0390*/  IMAD R32, R32, 0x210, R155 ;  /* 0x0000021020207824 */ /* 0x000fe200078e029b */
[----:B------:R-:W-:Y:S01]  /*03a0*/  LOP3.LUT R36, R36, 0x180, RZ, 0xc0, !PT ;  /* 0x0000018024247812 */ /* 0x000fe200078ec0ff */
[----:B------:R-:W-:-:S02]  /*03b0*/  IMAD.IADD R158, R0, 0x1, R33 ;  /* 0x00000001009e7824 */ /* 0x000fc400078e0221 */
[----:B------:R-:W-:Y:S02]  /*03c0*/  IMAD.IADD R157, R32, 0x1, R157 ;  /* 0x00000001209d7824 */ /* 0x000fe400078e029d */
[----:B------:R-:W-:Y:S02]  /*03d0*/  IMAD.IADD R155, R155, 0x1, R36 ;  /* 0x000000019b9b7824 */ /* 0x000fe400078e0224 */
[C-C-:B------:R-:W-:Y:S02]  /*03e0*/  IMAD R168, R52.reuse, 0x28, R35.reuse ;  /* 0x0000002834a87824 */ /* 0x140fe400078e0223 */
[----:B------:R-:W-:Y:S02]  /*03f0*/  IMAD R52, R52, 0x108, R35 ;  /* 0x0000010834347824 */ /* 0x000fe400078e0223 */
[C---:B------:R-:W-:Y:S02]  /*0400*/  VIADD R141, R155.reuse, 0x60 ;  /* 0x000000609b8d7836 */ /* 0x040fe40000000000 */
[----:B------:R-:W-:-:S02]  /*0410*/  VIADD R143, R155, 0x20 ;  /* 0x000000209b8f7836 */ /* 0x000fc40000000000 */
[----:B------:R-:W-:Y:S02]  /*0420*/  VIADD R142, R155, 0x40 ;  /* 0x000000409b8e7836 */ /* 0x000fe40000000000 */
[----:B------:R-:W-:Y:S02]  /*0430*/  VIADD R152, R156, 0x500 ;  /* 0x000005009c987836 */ /* 0x000fe40000000000 */
[C---:B------:R-:W-:Y:S02]  /*0440*/  IMAD.U32 R64, R52.reuse, 0x2, R141 ;  /* 0x0000000234407824 */ /* 0x040fe400078e008d */
[C---:B------:R-:W-:Y:S02]  /*0450*/  IMAD.U32 R166, R52.reuse, 0x2, R155 ;  /* 0x0000000234a67824 */ /* 0x040fe400078e009b */
[C---:B------:R-:W-:Y:S02]  /*0460*/  IMAD.U32 R165, R52.reuse, 0x2, R143 ;  /* 0x0000000234a57824 */ /* 0x040fe400078e008f */
[----:B------:R-:W-:-:S02]  /*0470*/  IMAD.U32 R164, R52, 0x2, R142 ;  /* 0x0000000234a47824 */ /* 0x000fc400078e008e */
[----:B------:R-:W-:Y:S02]  /*0480*/  IMAD.U32 R149, R168, 0x2, R152 ;  /* 0x00000002a8957824 */ /* 0x000fe400078e0098 */
[----:B------:R-:W-:Y:S02]  /*0490*/  VIADD R150, R156, 0xa00 ;  /* 0x00000a009c967836 */ /* 0x000fe40000000000 */
[C---:B------:R-:W-:Y:S02]  /*04a0*/  IMAD.U32 R167, R168.reuse, 0x2, R156 ;  /* 0x00000002a8a77824 */ /* 0x040fe400078e009c */
[----:B------:R-:W-:Y:S02]  /*04b0*/  IMAD.U32 R148, R168, 0x2, R150 ;  /* 0x00000002a8947824 */ /* 0x000fe400078e0096 */
[----:B------:R-:W-:Y:S02]  /*04c0*/  VIADD R144, R156, 0xf00 ;  /* 0x00000f009c907836 */ /* 0x000fe40000000000 */
[----:B------:R-:W-:-:S02]  /*04d0*/  VIADD R140, R155, 0x2100 ;  /* 0x000021009b8c7836 */ /* 0x000fc40000000000 */
[C---:B------:R-:W-:Y:S02]  /*04e0*/  VIADD R2, R155.reuse, 0x2120 ;  /* 0x000021209b027836 */ /* 0x040fe40000000000 */
[C---:B------:R-:W-:Y:S02]  /*04f0*/  VIADD R0, R155.reuse, 0x2140 ;  /* 0x000021409b007836 */ /* 0x040fe40000000000 */
[----:B------:R-:W-:Y:S02]  /*0500*/  VIADD R3, R155, 0x2160 ;  /* 0x000021609b037836 */ /* 0x000fe40000000000 */
[C---:B------:R-:W-:Y:S02]  /*0510*/  VIADD R153, R156.reuse, 0x20 ;  /* 0x000000209c997836 */ /* 0x040fe40000000000 */
[C---:B------:R-:W-:Y:S02]  /*0520*/  VIADD R151, R156.reuse, 0x520 ;  /* 0x000005209c977836 */ /* 0x040fe40000000000 */
[----:B------:R-:W-:-:S02]  /*0530*/  VIADD R145, R156, 0xa20 ;  /* 0x00000a209c917836 */ /* 0x000fc40000000000 */
[----:B------:R-:W-:Y:S02]  /*0540*/  IMAD.U32 R147, R168, 0x2, R144 ;  /* 0x00000002a8937824 */ /* 0x000fe400078e0090 */
[C---:B------:R-:W-:Y:S02]  /*0550*/  IMAD.U32 R80, R52.reuse, 0x2, R140 ;  /* 0x0000000234507824 */ /* 0x040fe400078e008c */
[----:B------:R-:W-:Y:S02]  /*0560*/  IMAD.U32 R60, R52, 0x2, R0 ;  /* 0x00000002343c7824 */ /* 0x000fe400078e0000 */
[C---:B------:R-:W-:Y:S02]  /*0570*/  IMAD.U32 R146, R168.reuse, 0x2, R153 ;  /* 0x00000002a8927824 */ /* 0x040fe400078e0099 */
[C---:B------:R-:W-:Y:S02]  /*0580*/  IMAD.U32 R131, R168.reuse, 0x2, R151 ;  /* 0x00000002a8837824 */ /* 0x040fe400078e0097 */
[----:B------:R-:W-:-:S02]  /*0590*/  IMAD.U32 R130, R168, 0x2, R145 ;  /* 0x00000002a8827824 */ /* 0x000fc400078e0091 */
[----:B------:R-:W-:Y:S01]  /*05a0*/  VIADD R159, R156, 0xf20 ;  /* 0x00000f209c9f7836 */ /* 0x000fe20000000000 */
[----:B--2---:R-:W-:Y:S04]  /*05b0*/  STS.128 [R158], R28 ;  /* 0x0000001c9e007388 */ /* 0x004fe80000000c00 */
[----:B---3--:R-:W-:Y:S04]  /*05c0*/  STS.128 [R158+0x1400], R24 ;  /* 0x001400189e007388 */ /* 0x008fe80000000c00 */
[----:B----4-:R-:W-:Y:S04]  /*05d0*/  STS.128 [R157], R20 ;  /* 0x000000149d007388 */ /* 0x010fe80000000c00 */
[----:B-----5:R0:W-:Y:S04]  /*05e0*/  STS.128 [R157+0x80], R16 ;  /* 0x000080109d007388 */ /* 0x0201e80000000c00 */
[----:B------:R-:W-:Y:S04]  /*05f0*/  STS.128 [R157+0x100], R12 ;  /* 0x0001000c9d007388 */ /* 0x000fe80000000c00 */
[----:B------:R-:W-:Y:S01]  /*0600*/  STS.128 [R157+0x180], R8 ;  /* 0x000180089d007388 */ /* 0x000fe20000000c00 */
[----:B------:R-:W-:Y:S01]  /*0610*/  BAR.SYNC.DEFER_BLOCKING 0x0 ;  /* 0x0000000000007b1d */ /* 0x000fe20000010000 */
[----:B0-----:R-:W-:-:S05]  /*0620*/  IMAD.U32 R16, R52, 0x2, R2 ;  /* 0x0000000234107824 */ /* 0x001fca00078e0002 */
[----:B------:R-:W-:Y:S04]  /*0630*/  LDSM.16.MT88.4 R40, [R166] ;  /* 0x00000000a628783b */ /* 0x000fe80000004200 */
[----:B------:R-:W-:Y:S04]  /*0640*/  LDSM.16.MT88.4 R36, [R165] ;  /* 0x00000000a524783b */ /* 0x000fe80000004200 */
[----:B------:R-:W-:Y:S04]  /*0650*/  LDSM.16.MT88.4 R32, [R164] ;  /* 0x00000000a420783b */ /* 0x000fe80000004200 */
[----:B------:R-:W-:Y:S04]  /*0660*/  LDSM.16.MT88.4 R64, [R64] ;  /* 0x000000004040783b */ /* 0x000fe80000004200 */
[----:B------:R-:W0:Y:S04]  /*0670*/  LDSM.16.M88.4 R8, [R149] ;  /* 0x000000009508783b */ /* 0x000e280000000200 */
[----:B------:R-:W1:Y:S04]  /*0680*/  LDSM.16.M88.4 R12, [R167] ;  /* 0x00000000a70c783b */ /* 0x000e680000000200 */
[----:B------:R-:W2:Y:S04]  /*0690*/  LDSM.16.M88.4 R20, [R148] ;  /* 0x000000009414783b */ /* 0x000ea80000000200 */
[----:B------:R-:W-:Y:S04]  /*06a0*/  LDSM.16.MT88.4 R80, [R80] ;  /* 0x000000005050783b */ /* 0x000fe80000004200 */
[----:B------:R-:W-:Y:S04]  /*06b0*/  LDSM.16.M88.4 R28, [R146] ;  /* 0x00000000921c783b */ /* 0x000fe80000000200 */
[----:B------:R-:W-:Y:S04]  /*06c0*/  LDSM.16.MT88.4 R16, [R16] ;  /* 0x000000001010783b */ /* 0x000fe80000004200 */
[----:B------:R-:W-:Y:S04]  /*06d0*/  LDSM.16.MT88.4 R60, [R60] ;  /* 0x000000003c3c783b */ /* 0x000fe80000004200 */
[----:B------:R-:W-:Y:S01]  /*06e0*/  LDSM.16.M88.4 R24, [R131] ;  /* 0x000000008318783b */ /* 0x000fe20000000200 */
[C---:B0-----:R-:W-:Y:S08]  /*06f0*/  HMMA.16816.F16 R100, R8.reuse, R40, RZ ;  /* 0x000000280864723c */ /* 0x041ff000000008ff */
[C---:B------:R-:W-:Y:S08]  /*0700*/  HMMA.16816.F16 R54, R8.reuse, R42, RZ ;  /* 0x0000002a0836723c */ /* 0x040ff000000008ff */
[C---:B------:R-:W-:Y:S08]  /*0710*/  HMMA.16816.F16 R50, R8.reuse, R36, RZ ;  /* 0x000000240832723c */ /* 0x040ff000000008ff */
[C---:B------:R-:W-:Y:S08]  /*0720*/  HMMA.16816.F16 R74, R8.reuse, R38, RZ ;  /* 0x00000026084a723c */ /* 0x040ff000000008ff */
[C---:B------:R-:W-:Y:S08]  /*0730*/  HMMA.16816.F16 R48, R8.reuse, R32, RZ ;  /* 0x000000200830723c */ /* 0x040ff000000008ff */
[C---:B------:R-:W-:Y:S08]  /*0740*/  HMMA.16816.F16 R78, R8.reuse, R34, RZ ;  /* 0x00000022084e723c */ /* 0x040ff000000008ff */
[C---:B------:R-:W-:Y:S08]  /*0750*/  HMMA.16816.F16 R72, R8.reuse, R64, RZ ;  /* 0x000000400848723c */ /* 0x040ff000000008ff */
[----:B------:R-:W-:Y:S01]  /*0760*/  HMMA.16816.F16 R76, R8, R66, RZ ;  /* 0x00000042084c723c */ /* 0x000fe200000008ff */
[----:B------:R-:W-:-:S06]  /*0770*/  IMAD.U32 R8, R52, 0x2, R3 ;  /* 0x0000000234087824 */ /* 0x000fcc00078e0003 */
[----:B------:R-:W-:Y:S01]  /*0780*/  LDSM.16.MT88.4 R8, [R8] ;  /* 0x000000000808783b */ /* 0x000fe20000004200 */
[C---:B-1----:R-:W-:Y:S08]  /*0790*/  HMMA.16816.F16 R128, R12.reuse, R40, RZ ;  /* 0x000000280c80723c */ /* 0x042ff000000008ff */
[C---:B------:R-:W-:Y:S08]  /*07a0*/  HMMA.16816.F16 R118, R12.reuse, R42, RZ ;  /* 0x0000002a0c76723c */ /* 0x040ff000000008ff */
[C---:B------:R-:W-:Y:S08]  /*07b0*/  HMMA.16816.F16 R116, R12.reuse, R36, RZ ;  /* 0x000000240c74723c */ /* 0x040ff000000008ff */
[C---:B------:R-:W-:Y:S08]  /*07c0*/  HMMA.16816.F16 R106, R12.reuse, R38, RZ ;  /* 0x000000260c6a723c */ /* 0x040ff000000008ff */
[C---:B------:R-:W-:Y:S08]  /*07d0*/  HMMA.16816.F16 R102, R12.reuse, R32, RZ ;  /* 0x000000200c66723c */ /* 0x040ff000000008ff */
[C---:B------:R-:W-:Y:S08]  /*07e0*/  HMMA.16816.F16 R104, R12.reuse, R34, RZ ;  /* 0x000000220c68723c */ /* 0x040ff000000008ff */
[C---:B------:R-:W-:Y:S08]  /*07f0*/  HMMA.16816.F16 R86, R12.reuse, R64, RZ ;  /* 0x000000400c56723c */ /* 0x040ff000000008ff */
[----:B------:R-:W-:Y:S01]  /*0800*/  HMMA.16816.F16 R84, R12, R66, RZ ;  /* 0x000000420c54723c */ /* 0x000fe200000008ff */
[----:B------:R-:W0:Y:S07]  /*0810*/  LDSM.16.M88.4 R12, [R147] ;  /* 0x00000000930c783b */ /* 0x000e2e0000000200 */
[C---:B--2---:R-:W-:Y:S08]  /*0820*/  HMMA.16816.F16 R98, R20.reuse, R40, RZ ;  /* 0x000000281462723c */ /* 0x044ff000000008ff */
[C---:B------:R-:W-:Y:S08]  /*0830*/  HMMA.16816.F16 R96, R20.reuse, R42, RZ ;  /* 0x0000002a1460723c */ /* 0x040ff000000008ff */
[C---:B------:R-:W-:Y:S08]  /*0840*/  HMMA.16816.F16 R138, R20.reuse, R36, RZ ;  /* 0x00000024148a723c */ /* 0x040ff000000008ff */
[C---:B------:R-:W-:Y:S08]  /*0850*/  HMMA.16816.F16 R136, R20.reuse, R38, RZ ;  /* 0x000000261488723c */ /* 0x040ff000000008ff */
[C---:B------:R-:W-:Y:S08]  /*0860*/  HMMA.16816.F16 R134, R20.reuse, R32, RZ ;  /* 0x000000201486723c */ /* 0x040ff000000008ff */
[C---:B------:R-:W-:Y:S08]  /*0870*/  HMMA.16816.F16 R132, R20.reuse, R34, RZ ;  /* 0x000000221484723c */ /* 0x040ff000000008ff */
[C---:B------:R-:W-:Y:S08]  /*0880*/  HMMA.16816.F16 R122, R20.reuse, R64, RZ ;  /* 0x00000040147a723c */ /* 0x040ff000000008ff */
[----:B------:R-:W-:Y:S01]  /*0890*/  HMMA.16816.F16 R120, R20, R66, RZ ;  /* 0x000000421478723c */ /* 0x000fe200000008ff */
[----:B------:R-:W1:Y:S07]  /*08a0*/  LDSM.16.M88.4 R20, [R130] ;  /* 0x000000008214783b */ /* 0x000e6e0000000200 */
[C---:B0-----:R-:W-:Y:S08]  /*08b0*/  HMMA.16816.F16 R114, R12.reuse, R40, RZ ;  /* 0x000000280c72723c */ /* 0x041ff000000008ff */
[C---:B------:R-:W-:Y:S01]  /*08c0*/  HMMA.16816.F16 R112, R12.reuse, R42, RZ ;  /* 0x0000002a0c70723c */ /* 0x040fe200000008ff */
[----:B------:R-:W2:Y:S07]  /*08d0*/  LDG.E.128.CONSTANT R40, desc[UR6][R162.64+0x80] ;  /* 0x00008006a2287981 */ /* 0x000eae000c1e9d00 */
[C---:B------:R-:W-:Y:S08]  /*08e0*/  HMMA.16816.F16 R126, R12.reuse, R36, RZ ;  /* 0x000000240c7e723c */ /* 0x040ff000000008ff */
[C---:B------:R-:W-:Y:S01]  /*08f0*/  HMMA.16816.F16 R124, R12.reuse, R38, RZ ;  /* 0x000000260c7c723c */ /* 0x040fe200000008ff */
[----:B------:R-:W3:Y:S07]  /*0900*/  LDG.E.128.CONSTANT R36, desc[UR6][R162.64+0x20080] ;  /* 0x02008006a2247981 */ /* 0x000eee000c1e9d00 */
[C---:B------:R-:W-:Y:S08]  /*0910*/  HMMA.16816.F16 R94, R12.reuse, R32, RZ ;  /* 0x000000200c5e723c */ /* 0x040ff000000008ff */
[C---:B------:R-:W-:Y:S01]  /*0920*/  HMMA.16816.F16 R52, R12.reuse, R34, RZ ;  /* 0x000000220c34723c */ /* 0x040fe200000008ff */
[----:B------:R-:W4:Y:S07]  /*0930*/  LDG.E.128.CONSTANT R32, desc[UR6][R160.64+0x20000] ;  /* 0x02000006a0207981 */ /* 0x000f2e000c1e9d00 */
[C---:B------:R-:W-:Y:S08]  /*0940*/  HMMA.16816.F16 R92, R12.reuse, R64, RZ ;  /* 0x000000400c5c723c */ /* 0x040ff000000008ff */
[----:B------:R-:W-:Y:S08]  /*0950*/  HMMA.16816.F16 R66, R12, R66, RZ ;  /* 0x000000420c42723c */ /* 0x000ff000000008ff */
[----:B------:R-:W-:Y:S01]  /*0960*/  HMMA.16816.F16 R14, R28, R80, R128 ;  /* 0x000000501c0e723c */ /* 0x000fe20000000880 */
[----:B------:R-:W-:-:S07]  /*0970*/  IMAD.U32 R128, R168, 0x2, R159 ;  /* 0x00000002a8807824 */ /* 0x000fce00078e009f */
[C---:B------:R-:W-:Y:S08]  /*0980*/  HMMA.16816.F16 R118, R28.reuse, R82, R118 ;  /* 0x000000521c76723c */ /* 0x040ff00000000876 */
[C---:B------:R-:W-:Y:S08]  /*0990*/  HMMA.16816.F16 R116, R28.reuse, R16, R116 ;  /* 0x000000101c74723c */ /* 0x040ff00000000874 */
[C---:B------:R-:W-:Y:S08]  /*09a0*/  HMMA.16816.F16 R106, R28.reuse, R18, R106 ;  /* 0x000000121c6a723c */ /* 0x040ff0000000086a */
[C---:B------:R-:W-:Y:S08]  /*09b0*/  HMMA.16816.F16 R102, R28.reuse, R60, R102 ;  /* 0x0000003c1c66723c */ /* 0x040ff00000000866 */
[C---:B------:R-:W-:Y:S08]  /*09c0*/  HMMA.16816.F16 R104, R28.reuse, R62, R104 ;  /* 0x0000003e1c68723c */ /* 0x040ff00000000868 */
[C---:B------:R-:W-:Y:S08]  /*09d0*/  HMMA.16816.F16 R86, R28.reuse, R8, R86 ;  /* 0x000000081c56723c */ /* 0x040ff00000000856 */
[----:B------:R-:W-:Y:S01]  /*09e0*/  HMMA.16816.F16 R84, R28, R10, R84 ;  /* 0x0000000a1c54723c */ /* 0x000fe20000000854 */
[----:B------:R-:W5:Y:S07]  /*09f0*/  LDG.E.128.CONSTANT R28, desc[UR6][R160.64+0x20080] ;  /* 0x02008006a01c7981 */ /* 0x000f6e000c1e9d00 */
[C---:B------:R-:W-:Y:S08]  /*0a00*/  HMMA.16816.F16 R100, R24.reuse, R80, R100 ;  /* 0x000000501864723c */ /* 0x040ff00000000864 */
[C---:B------:R-:W-:Y:S08]  /*0a10*/  HMMA.16816.F16 R54, R24.reuse, R82, R54 ;  /* 0x000000521836723c */ /* 0x040ff00000000836 */
[C---:B------:R-:W-:Y:S08]  /*0a20*/  HMMA.16816.F16 R64, R24.reuse, R16, R50 ;  /* 0x000000101840723c */ /* 0x040ff00000000832 */
[C---:B------:R-:W-:Y:S08]  /*0a30*/  HMMA.16816.F16 R74, R24.reuse, R18, R74 ;  /* 0x00000012184a723c */ /* 0x040ff0000000084a */
[C---:B------:R-:W-:Y:S01]  /*0a40*/  HMMA.16816.F16 R12, R24.reuse, R60, R48 ;  /* 0x0000003c180c723c */ /* 0x040fe20000000830 */
[----:B------:R-:W0:Y:S07]  /*0a50*/  LDSM.16.M88.4 R48, [R128] ;  /* 0x000000008030783b */ /* 0x000e2e0000000200 */
[C---:B------:R-:W-:Y:S08]  /*0a60*/  HMMA.16816.F16 R78, R24.reuse, R62, R78 ;  /* 0x0000003e184e723c */ /* 0x040ff0000000084e */
[C---:B------:R-:W-:Y:S08]  /*0a70*/  HMMA.16816.F16 R72, R24.reuse, R8, R72 ;  /* 0x000000081848723c */ /* 0x040ff00000000848 */
[----:B------:R-:W-:Y:S01]  /*0a80*/  HMMA.16816.F16 R76, R24, R10, R76 ;  /* 0x0000000a184c723c */ /* 0x000fe2000000084c */
[----:B------:R-:W5:Y:S07]  /*0a90*/  LDG.E.128.CONSTANT R24, desc[UR6][R160.64+0x20100] ;  /* 0x02010006a0187981 */ /* 0x000f6e000c1e9d00 */
[C---:B-1----:R-:W-:Y:S08]  /*0aa0*/  HMMA.16816.F16 R98, R20.reuse, R80, R98 ;  /* 0x000000501462723c */ /* 0x042ff00000000862 */
[C---:B------:R-:W-:Y:S08]  /*0ab0*/  HMMA.16816.F16 R96, R20.reuse, R82, R96 ;  /* 0x000000521460723c */ /* 0x040ff00000000860 */
[C---:B------:R-:W-:Y:S08]  /*0ac0*/  HMMA.16816.F16 R138, R20.reuse, R16, R138 ;  /* 0x00000010148a723c */ /* 0x040ff0000000088a */
[C---:B------:R-:W-:Y:S08]  /*0ad0*/  HMMA.16816.F16 R136, R20.reuse, R18, R136 ;  /* 0x000000121488723c */ /* 0x040ff00000000888 */
[C---:B------:R-:W-:Y:S08]  /*0ae0*/  HMMA.16816.F16 R134, R20.reuse, R60, R134 ;  /* 0x0000003c1486723c */ /* 0x040ff00000000886 */
[C---:B------:R-:W-:Y:S08]  /*0af0*/  HMMA.16816.F16 R132, R20.reuse, R62, R132 ;  /* 0x0000003e1484723c */ /* 0x040ff00000000884 */
[C---:B------:R-:W-:Y:S08]  /*0b00*/  HMMA.16816.F16 R122, R20.reuse, R8, R122 ;  /* 0x00000008147a723c */ /* 0x040ff0000000087a */
[----:B------:R-:W-:Y:S01]  /*0b10*/  HMMA.16816.F16 R120, R20, R10, R120 ;  /* 0x0000000a1478723c */ /* 0x000fe20000000878 */
[----:B------:R-:W5:Y:S01]  /*0b20*/  LDG.E.128.CONSTANT R20, desc[UR6][R160.64+0x20180] ;  /* 0x02018006a0147981 */ /* 0x000f62000c1e9d00 */
[----:B------:R-:W1:Y:S01]  /*0b30*/  S2R R129, SR_LANEID ;  /* 0x0000000000817919 */ /* 0x000e620000000000 */
[----:B------:R-:W-:Y:S05]  /*0b40*/  BAR.SYNC.DEFER_BLOCKING 0x0 ;  /* 0x0000000000007b1d */ /* 0x000fea0000010000 */
[----:B0-----:R-:W-:Y:S01]  /*0b50*/  HMMA.16816.F16 R114, R48, R80, R114 ;  /* 0x000000503072723c */ /* 0x001fe20000000872 */
[----:B------:R-:W-:Y:S04]  /*0b60*/  STS.128 [R158], R88 ;  /* 0x000000589e007388 */ /* 0x000fe80000000c00 */
[----:B------:R0:W-:Y:S01]  /*0b70*/  STS.128 [R158+0x1400], R108 ;  /* 0x0014006c9e007388 */ /* 0x0001e20000000c00 */
[----:B-1----:R-:W-:-:S03]  /*0b80*/  SHF.R.U32.HI R80, RZ, 0x3, R129 ;  /* 0x00000003ff507819 */ /* 0x002fc60000011681 */
[----:B------:R-:W-:Y:S04]  /*0b90*/  STS.128 [R157], R4 ;  /* 0x000000049d007388 */ /* 0x000fe80000000c00 */
[----:B------:R-:W-:Y:S04]  /*0ba0*/  STS.128 [R157+0x80], R44 ;  /* 0x0000802c9d007388 */ /* 0x000fe80000000c00 */
[----:B------:R-:W-:Y:S04]  /*0bb0*/  STS.128 [R157+0x100], R56 ;  /* 0x000100389d007388 */ /* 0x000fe80000000c00 */
[----:B------:R-:W-:Y:S01]  /*0bc0*/  STS.128 [R157+0x180], R68 ;  /* 0x000180449d007388 */ /* 0x000fe20000000c00 */
[----:B------:R-:W-:Y:S01]  /*0bd0*/  BAR.SYNC.DEFER_BLOCKING 0x0 ;  /* 0x0000000000007b1d */ /* 0x000fe20000010000 */
[----:B------:R-:W-:Y:S01]  /*0be0*/  LOP3.LUT R81, R129, 0x7, RZ, 0xc0, !PT ;  /* 0x0000000781517812 */ /* 0x000fe200078ec0ff */
[----:B------:R-:W-:Y:S01]  /*0bf0*/  IMAD.SHL.U32 R80, R80, 0x8, RZ ;  /* 0x0000000850507824 */ /* 0x000fe200078e00ff */
[----:B------:R-:W-:-:S04]  /*0c00*/  SHF.R.U32.HI R129, RZ, 0x4, R129 ;  /* 0x00000004ff817819 */ /* 0x000fc80000011681 */
[----:B------:R-:W-:Y:S01]  /*0c10*/  LOP3.LUT R80, R80, 0x8, R81, 0xe2, !PT ;  /* 0x0000000850507812 */ /* 0x000fe200078ee251 */
[----:B------:R-:W-:Y:S01]  /*0c20*/  IMAD.SHL.U32 R129, R129, 0x8, RZ ;  /* 0x0000000881817824 */ /* 0x000fe200078e00ff */
[----:B0-----:R-:W-:Y:S03]  /*0c30*/  HMMA.16816.F16 R110, R48, R16, R126 ;  /* 0x00000010306e723c */ /* 0x001fe6000000087e */
[----:B------:R-:W-:-:S04]  /*0c40*/  IMAD R108, R80, 0x108, R129 ;  /* 0x00000108506c7824 */ /* 0x000fc800078e0281 */
[----:B------:R-:W-:Y:S01]  /*0c50*/  IMAD.U32 R126, R108, 0x2, R141 ;  /* 0x000000026c7e7824 */ /* 0x000fe200078e008d */
[C---:B------:R-:W-:Y:S01]  /*0c60*/  HMMA.16816.F16 R112, R48.reuse, R82, R112 ;  /* 0x000000523070723c */ /* 0x040fe20000000870 */
[----:B------:R-:W-:Y:S04]  /*0c70*/  LDSM.16.M88.4 R44, [R167] ;  /* 0x00000000a72c783b */ /* 0x000fe80000000200 */
[----:B------:R-:W0:Y:S04]  /*0c80*/  LDSM.16.MT88.4 R4, [R166] ;  /* 0x00000000a604783b */ /* 0x000e280000004200 */
[----:B------:R-:W1:Y:S04]  /*0c90*/  LDSM.16.MT88.4 R88, [R165] ;  /* 0x00000000a558783b */ /* 0x000e680000004200 */
[----:B------:R-:W2:Y:S04]  /*0ca0*/  LDSM.16.MT88.4 R80, [R164] ;  /* 0x00000000a450783b */ /* 0x000ea80000004200 */
[----:B------:R-:W3:Y:S01]  /*0cb0*/  LDSM.16.MT88.4 R56, [R126] ;  /* 0x000000007e38783b */ /* 0x000ee20000004200 */
[C---:B------:R-:W-:Y:S03]  /*0cc0*/  HMMA.16816.F16 R108, R48.reuse, R18, R124 ;  /* 0x00000012306c723c */ /* 0x040fe6000000087c */
[----:B------:R-:W4:Y:S04]  /*0cd0*/  LDSM.16.M88.4 R16, [R149] ;  /* 0x000000009510783b */ /* 0x000f280000000200 */
[----:B------:R-:W-:Y:S01]  /*0ce0*/  LDSM.16.M88.4 R68, [R147] ;  /* 0x000000009344783b */ /* 0x000fe20000000200 */
[C---:B------:R-:W-:Y:S08]  /*0cf0*/  HMMA.16816.F16 R94, R48.reuse, R60, R94 ;  /* 0x0000003c305e723c */ /* 0x040ff0000000085e */
[C---:B------:R-:W-:Y:S08]  /*0d00*/  HMMA.16816.F16 R52, R48.reuse, R62, R52 ;  /* 0x0000003e3034723c */ /* 0x040ff00000000834 */
[C---:B------:R-:W-:Y:S08]  /*0d10*/  HMMA.16816.F16 R92, R48.reuse, R8, R92 ;  /* 0x00000008305c723c */ /* 0x040ff0000000085c */
[----:B------:R-:W-:Y:S01]  /*0d20*/  HMMA.16816.F16 R66, R48, R10, R66 ;  /* 0x0000000a3042723c */ /* 0x000fe20000000842 */
[----:B------:R-:W4:Y:S01]  /*0d30*/  S2R R48, SR_LANEID ;  /* 0x0000000000307919 */ /* 0x000f220000000000 */
[----:B------:R-:W4:Y:S06]  /*0d40*/  LDSM.16.M88.4 R8, [R148] ;  /* 0x000000009408783b */ /* 0x000f2c0000000200 */
[C---:B0-----:R-:W-:Y:S08]  /*0d50*/  HMMA.16816.F16 R14, R44.reuse, R4, R14 ;  /* 0x000000042c0e723c */ /* 0x041ff0000000080e */
[C---:B------:R-:W-:Y:S08]  /*0d60*/  HMMA.16816.F16 R118, R44.reuse, R6, R118 ;  /* 0x000000062c76723c */ /* 0x040ff00000000876 */
[C---:B-1----:R-:W-:Y:S08]  /*0d70*/  HMMA.16816.F16 R116, R44.reuse, R88, R116 ;  /* 0x000000582c74723c */ /* 0x042ff00000000874 */
[C---:B------:R-:W-:Y:S08]  /*0d80*/  HMMA.16816.F16 R106, R44.reuse, R90, R106 ;  /* 0x0000005a2c6a723c */ /* 0x040ff0000000086a */
[C---:B--2---:R-:W-:Y:S08]  /*0d90*/  HMMA.16816.F16 R102, R44.reuse, R80, R102 ;  /* 0x000000502c66723c */ /* 0x044ff00000000866 */
[C---:B------:R-:W-:Y:S08]  /*0da0*/  HMMA.16816.F16 R104, R44.reuse, R82, R104 ;  /* 0x000000522c68723c */ /* 0x040ff00000000868 */
[C---:B---3--:R-:W-:Y:S08]  /*0db0*/  HMMA.16816.F16 R86, R44.reuse, R56, R86 ;  /* 0x000000382c56723c */ /* 0x048ff00000000856 */
[----:B------:R-:W-:Y:S01]  /*0dc0*/  HMMA.16816.F16 R84, R44, R58, R84 ;  /* 0x0000003a2c54723c */ /* 0x000fe20000000854 */
[----:B------:R-:W0:Y:S01]  /*0dd0*/  S2R R45, SR_LANEID ;  /* 0x00000000002d7919 */ /* 0x000e220000000000 */
[----:B------:R-:W1:Y:S01]  /*0de0*/  S2R R44, SR_LANEID ;  /* 0x00000000002c7919 */ /* 0x000e620000000000 */
[----:B------:R-:W2:Y:S05]  /*0df0*/  S2R R46, SR_LANEID ;  /* 0x00000000002e7919 */ /* 0x000eaa0000000000 */
[C---:B----4-:R-:W-:Y:S08]  /*0e00*/  HMMA.16816.F16 R100, R16.reuse, R4, R100 ;  /* 0x000000041064723c */ /* 0x050ff00000000864 */
[C---:B------:R-:W-:Y:S08]  /*0e10*/  HMMA.16816.F16 R54, R16.reuse, R6, R54 ;  /* 0x000000061036723c */ /* 0x040ff00000000836 */
[C---:B------:R-:W-:Y:S08]  /*0e20*/  HMMA.16816.F16 R64, R16.reuse, R88, R64 ;  /* 0x000000581040723c */ /* 0x040ff00000000840 */
[C---:B------:R-:W-:Y:S08]  /*0e30*/  HMMA.16816.F16 R74, R16.reuse, R90, R74 ;  /* 0x0000005a104a723c */ /* 0x040ff0000000084a */
[C---:B------:R-:W-:Y:S08]  /*0e40*/  HMMA.16816.F16 R12, R16.reuse, R80, R12 ;  /* 0x00000050100c723c */ /* 0x040ff0000000080c */
[C---:B------:R-:W-:Y:S08]  /*0e50*/  HMMA.16816.F16 R78, R16.reuse, R82, R78 ;  /* 0x00000052104e723c */ /* 0x040ff0000000084e */
[C---:B------:R-:W-:Y:S08]  /*0e60*/  HMMA.16816.F16 R72, R16.reuse, R56, R72 ;  /* 0x000000381048723c */ /* 0x040ff00000000848 */
[----:B------:R-:W-:Y:S01]  /*0e70*/  HMMA.16816.F16 R76, R16, R58, R76 ;  /* 0x0000003a104c723c */ /* 0x000fe2000000084c */
[----:B------:R-:W-:-:S02]  /*0e80*/  SHF.R.U32.HI R16, RZ, 0x3, R48 ;  /* 0x00000003ff107819 */ /* 0x000fc40000011630 */
[----:B------:R-:W-:-:S03]  /*0e90*/  LOP3.LUT R17, R48, 0x7, RZ, 0xc0, !PT ;  /* 0x0000000730117812 */ /* 0x000fc600078ec0ff */
[----:B------:R-:W-:Y:S01]  /*0ea0*/  IMAD.SHL.U32 R16, R16, 0x8, RZ ;  /* 0x0000000810107824 */ /* 0x000fe200078e00ff */
[----:B-1----:R-:W-:Y:S02]  /*0eb0*/  SHF.R.U32.HI R19, RZ, 0x3, R44 ;  /* 0x00000003ff137819 */ /* 0x002fe4000001162c */
[----:B--2---:R-:W-:Y:S02]  /*0ec0*/  SHF.R.U32.HI R49, RZ, 0x3, R46 ;  /* 0x00000003ff317819 */ /* 0x004fe4000001162e */
[----:B------:R-:W-:Y:S02]  /*0ed0*/  LOP3.LUT R16, R16, 0x8, R17, 0xe2, !PT ;  /* 0x0000000810107812 */ /* 0x000fe400078ee211 */
[----:B0-----:R-:W-:Y:S01]  /*0ee0*/  SHF.R.U32.HI R17, RZ, 0x3, R45 ;  /* 0x00000003ff117819 */ /* 0x001fe2000001162d */
[----:B------:R-:W-:Y:S01]  /*0ef0*/  IMAD.SHL.U32 R50, R19, 0x8, RZ ;  /* 0x0000000813327824 */ /* 0x000fe200078e00ff */
[----:B------:R-:W-:Y:S01]  /*0f00*/  LOP3.LUT R18, R45, 0x7, RZ, 0xc0, !PT ;  /* 0x000000072d127812 */ /* 0x000fe200078ec0ff */
[----:B------:R-:W-:Y:S01]  /*0f10*/  IMAD.SHL.U32 R60, R49, 0x8, RZ ;  /* 0x00000008313c7824 */ /* 0x000fe200078e00ff */
[----:B------:R-:W-:Y:S01]  /*0f20*/  LOP3.LUT R47, R44, 0x7, RZ, 0xc0, !PT ;  /* 0x000000072c2f7812 */ /* 0x000fe200078ec0ff */
[----:B------:R-:W-:Y:S01]  /*0f30*/  IMAD.SHL.U32 R51, R17, 0x8, RZ ;  /* 0x0000000811337824 */ /* 0x000fe200078e00ff */
[----:B------:R-:W-:-:S02]  /*0f40*/  LOP3.LUT R17, R46, 0x7, RZ, 0xc0, !PT ;  /* 0x000000072e117812 */ /* 0x000fc400078ec0ff */
[----:B------:R-:W-:Y:S02]  /*0f50*/  SHF.R.U32.HI R48, RZ, 0x4, R48 ;  /* 0x00000004ff307819 */ /* 0x000fe40000011630 */
[----:B------:R-:W-:Y:S02]  /*0f60*/  SHF.R.U32.HI R45, RZ, 0x4, R45 ;  /* 0x00000004ff2d7819 */ /* 0x000fe4000001162d */
[----:B------:R-:W-:Y:S02]  /*0f70*/  SHF.R.U32.HI R44, RZ, 0x4, R44 ;  /* 0x00000004ff2c7819 */ /* 0x000fe4000001162c */
[----:B------:R-:W-:Y:S01]  /*0f80*/  SHF.R.U32.HI R46, RZ, 0x4, R46 ;  /* 0x00000004ff2e7819 */ /* 0x000fe2000001162e */
[----:B------:R-:W-:Y:S01]  /*0f90*/  IMAD.SHL.U32 R45, R45, 0x8, RZ ;  /* 0x000000082d2d7824 */ /* 0x000fe200078e00ff */
[----:B------:R-:W-:Y:S01]  /*0fa0*/  LOP3.LUT R18, R51, 0x8, R18, 0xe2, !PT ;  /* 0x0000000833127812 */ /* 0x000fe200078ee212 */
[----:B------:R-:W-:Y:S01]  /*0fb0*/  IMAD.SHL.U32 R44, R44, 0x8, RZ ;  /* 0x000000082c2c7824 */ /* 0x000fe200078e00ff */
[----:B------:R-:W-:Y:S01]  /*0fc0*/  LOP3.LUT R47, R50, 0x8, R47, 0xe2, !PT ;  /* 0x00000008322f7812 */ /* 0x000fe200078ee22f */
[----:B------:R-:W-:Y:S01]  /*0fd0*/  IMAD.SHL.U32 R46, R46, 0x8, RZ ;  /* 0x000000082e2e7824 */ /* 0x000fe200078e00ff */
[----:B------:R-:W-:Y:S01]  /*0fe0*/  LOP3.LUT R19, R60, 0x8, R17, 0xe2, !PT ;  /* 0x000000083c137812 */ /* 0x000fe200078ee211 */
[----:B------:R-:W-:Y:S01]  /*0ff0*/  IMAD.SHL.U32 R17, R48, 0x8, RZ ;  /* 0x0000000830117824 */ /* 0x000fe200078e00ff */
[----:B------:R-:W-:Y:S01]  /*1000*/  HMMA.16816.F16 R98, R8, R4, R98 ;  /* 0x000000040862723c */ /* 0x000fe20000000862 */
[----:B------:R-:W-:Y:S01]  /*1010*/  IMAD R45, R18, 0x108, R45 ;  /* 0x00000108122d7824 */ /* 0x000fe200078e022d */
[----:B------:R-:W-:Y:S01]  /*1020*/  LDSM.16.M88.4 R60, [R131] ;  /* 0x00000000833c783b */ /* 0x000fe20000000200 */
[----:B------:R-:W-:-:S02]  /*1030*/  IMAD R17, R16, 0x108, R17 ;  /* 0x0000010810117824 */ /* 0x000fc400078e0211 */
[----:B------:R-:W-:Y:S02]  /*1040*/  IMAD R47, R47, 0x108, R44 ;  /* 0x000001082f2f7824 */ /* 0x000fe400078e022c */
[----:B------:R-:W-:Y:S01]  /*1050*/  IMAD R46, R19, 0x108, R46 ;  /* 0x00000108132e7824 */ /* 0x000fe200078e022e */
[----:B------:R-:W-:Y:S01]  /*1060*/  HMMA.16816.F16 R114, R68, R4, R114 ;  /* 0x000000044472723c */ /* 0x000fe20000000872 */
[----:B------:R-:W-:Y:S02]  /*1070*/  IMAD.U32 R48, R17, 0x2, R140 ;  /* 0x0000000211307824 */ /* 0x000fe400078e008c */
[----:B------:R-:W-:Y:S02]  /*1080*/  IMAD.U32 R45, R45, 0x2, R2 ;  /* 0x000000022d2d7824 */ /* 0x000fe400078e0002 */
[----:B------:R-:W-:Y:S02]  /*1090*/  IMAD.U32 R16, R47, 0x2, R0 ;  /* 0x000000022f107824 */ /* 0x000fe400078e0000 */
[----:B------:R-:W-:Y:S01]  /*10a0*/  IMAD.U32 R4, R46, 0x2, R3 ;  /* 0x000000022e047824 */ /* 0x000fe200078e0003 */
[C---:B------:R-:W-:Y:S01]  /*10b0*/  HMMA.16816.F16 R96, R8.reuse, R6, R96 ;  /* 0x000000060860723c */ /* 0x040fe20000000860 */
[----:B------:R-:W-:Y:S04]  /*10c0*/  LDSM.16.MT88.4 R48, [R48] ;  /* 0x000000003030783b */ /* 0x000fe80000004200 */
[----:B------:R-:W-:Y:S03]  /*10d0*/  LDSM.16.MT88.4 R44, [R45] ;  /* 0x000000002d2c783b */ /* 0x000fe60000004200 */
[C---:B------:R-:W-:Y:S01]  /*10e0*/  HMMA.16816.F16 R138, R8.reuse, R88, R138 ;  /* 0x00000058088a723c */ /* 0x040fe2000000088a */
[----:B------:R-:W-:Y:S07]  /*10f0*/  LDSM.16.MT88.4 R16, [R16] ;  /* 0x000000001010783b */ /* 0x000fee0000004200 */
[C---:B------:R-:W-:Y:S08]  /*1100*/  HMMA.16816.F16 R136, R8.reuse, R90, R136 ;  /* 0x0000005a0888723c */ /* 0x040ff00000000888 */
[C---:B------:R-:W-:Y:S08]  /*1110*/  HMMA.16816.F16 R134, R8.reuse, R80, R134 ;  /* 0x000000500886723c */ /* 0x040ff00000000886 */
[C---:B------:R-:W-:Y:S08]  /*1120*/  HMMA.16816.F16 R132, R8.reuse, R82, R132 ;  /* 0x000000520884723c */ /* 0x040ff00000000884 */
[C---:B------:R-:W-:Y:S08]  /*1130*/  HMMA.16816.F16 R122, R8.reuse, R56, R122 ;  /* 0x00000038087a723c */ /* 0x040ff0000000087a */
[----:B------:R-:W-:Y:S01]  /*1140*/  HMMA.16816.F16 R120, R8, R58, R120 ;  /* 0x0000003a0878723c */ /* 0x000fe20000000878 */
[----:B------:R-:W0:Y:S07]  /*1150*/  LDSM.16.M88.4 R8, [R146] ;  /* 0x000000009208783b */ /* 0x000e2e0000000200 */
[C---:B------:R-:W-:Y:S01]  /*1160*/  HMMA.16816.F16 R112, R68.reuse, R6, R112 ;  /* 0x000000064470723c */ /* 0x040fe20000000870 */
[----:B------:R-:W1:Y:S07]  /*1170*/  LDSM.16.MT88.4 R4, [R4] ;  /* 0x000000000404783b */ /* 0x000e6e0000004200 */
[C---:B------:R-:W-:Y:S08]  /*1180*/  HMMA.16816.F16 R92, R68.reuse, R56, R92 ;  /* 0x00000038445c723c */ /* 0x040ff0000000085c */
[C---:B------:R-:W-:Y:S01]  /*1190*/  HMMA.16816.F16 R66, R68.reuse, R58, R66 ;  /* 0x0000003a4442723c */ /* 0x040fe20000000842 */
[----:B------:R-:W2:Y:S07]  /*11a0*/  LDSM.16.M88.4 R56, [R130] ;  /* 0x000000008238783b */ /* 0x000eae0000000200 */
[----:B------:R-:W-:Y:S08]  /*11b0*/  HMMA.16816.F16 R110, R68, R88, R110 ;  /* 0x00000058446e723c */ /* 0x000ff0000000086e */
[C---:B0-----:R-:W-:Y:S08]  /*11c0*/  HMMA.16816.F16 R14, R8.reuse, R48, R14 ;  /* 0x00000030080e723c */ /* 0x041ff0000000080e */
[C---:B------:R-:W-:Y:S08]  /*11d0*/  HMMA.16816.F16 R118, R8.reuse, R50, R118 ;  /* 0x000000320876723c */ /* 0x040ff00000000876 */
[C---:B------:R-:W-:Y:S08]  /*11e0*/  HMMA.16816.F16 R116, R8.reuse, R44, R116 ;  /* 0x0000002c0874723c */ /* 0x040ff00000000874 */
[C---:B------:R-:W-:Y:S08]  /*11f0*/  HMMA.16816.F16 R106, R8.reuse, R46, R106 ;  /* 0x0000002e086a723c */ /* 0x040ff0000000086a */
[C---:B------:R-:W-:Y:S08]  /*1200*/  HMMA.16816.F16 R102, R8.reuse, R16, R102 ;  /* 0x000000100866723c */ /* 0x040ff00000000866 */
[C---:B------:R-:W-:Y:S08]  /*1210*/  HMMA.16816.F16 R104, R8.reuse, R18, R104 ;  /* 0x000000120868723c */ /* 0x040ff00000000868 */
[C---:B-1----:R-:W-:Y:S08]  /*1220*/  HMMA.16816.F16 R86, R8.reuse, R4, R86 ;  /* 0x000000040856723c */ /* 0x042ff00000000856 */
[----:B------:R-:W-:Y:S01]  /*1230*/  HMMA.16816.F16 R84, R8, R6, R84 ;  /* 0x000000060854723c */ /* 0x000fe20000000854 */
[----:B------:R-:W0:Y:S01]  /*1240*/  LDSM.16.M88.4 R8, [R128] ;  /* 0x000000008008783b */ /* 0x000e220000000200 */
[----:B------:R-:W-:Y:S06]  /*1250*/  BAR.SYNC.DEFER_BLOCKING 0x0 ;  /* 0x0000000000007b1d */ /* 0x000fec0000010000 */
[C---:B------:R-:W-:Y:S08]  /*1260*/  HMMA.16816.F16 R108, R68.reuse, R90, R108 ;  /* 0x0000005a446c723c */ /* 0x040ff0000000086c */
[C---:B------:R-:W-:Y:S08]  /*1270*/  HMMA.16816.F16 R94, R68.reuse, R80, R94 ;  /* 0x00000050445e723c */ /* 0x040ff0000000085e */
[----:B------:R-:W-:Y:S01]  /*1280*/  HMMA.16816.F16 R52, R68, R82, R52 ;  /* 0x000000524434723c */ /* 0x000fe20000000834 */
[----:B------:R-:W1:Y:S07]  /*1290*/  S2R R68, SR_LANEID ;  /* 0x0000000000447919 */ /* 0x000e6e0000000000 */
[-C--:B------:R-:W-:Y:S01]  /*12a0*/  HMMA.16816.F16 R64, R60, R44.reuse, R64 ;  /* 0x0000002c3c40723c */ /* 0x080fe20000000840 */
[----:B------:R-:W3:Y:S07]  /*12b0*/  S2R R69, SR_LANEID ;  /* 0x0000000000457919 */ /* 0x000eee0000000000 */
[-C--:B--2---:R-:W-:Y:S08]  /*12c0*/  HMMA.16816.F16 R138, R56, R44.reuse, R138 ;  /* 0x0000002c388a723c */ /* 0x084ff0000000088a */
[----:B0-----:R-:W-:Y:S01]  /*12d0*/  HMMA.16816.F16 R110, R8, R44, R110 ;  /* 0x0000002c086e723c */ /* 0x001fe2000000086e */
[----:B-1----:R-:W-:-:S02]  /*12e0*/  SHF.R.U32.HI R44, RZ, 0x3, R68 ;  /* 0x00000003ff2c7819 */ /* 0x002fc40000011644 */
[----:B------:R-:W-:-:S03]  /*12f0*/  LOP3.LUT R45, R68, 0x7, RZ, 0xc0, !PT ;  /* 0x00000007442d7812 */ /* 0x000fc600078ec0ff */
[----:B------:R-:W-:Y:S02]  /*1300*/  IMAD.SHL.U32 R44, R44, 0x8, RZ ;  /* 0x000000082c2c7824 */ /* 0x000fe400078e00ff */
[C---:B------:R-:W-:Y:S08]  /*1310*/  HMMA.16816.F16 R100, R60.reuse, R48, R100 ;  /* 0x000000303c64723c */ /* 0x040ff00000000864 */
[C---:B------:R-:W-:Y:S08]  /*1320*/  HMMA.16816.F16 R54, R60.reuse, R50, R54 ;  /* 0x000000323c36723c */ /* 0x040ff00000000836 */
[C---:B------:R-:W-:Y:S08]  /*1330*/  HMMA.16816.F16 R74, R60.reuse, R46, R74 ;  /* 0x0000002e3c4a723c */ /* 0x040ff0000000084a */
[C---:B------:R-:W-:Y:S08]  /*1340*/  HMMA.16816.F16 R12, R60.reuse, R16, R12 ;  /* 0x000000103c0c723c */ /* 0x040ff0000000080c */
[C---:B------:R-:W-:Y:S08]  /*1350*/  HMMA.16816.F16 R78, R60.reuse, R18, R78 ;  /* 0x000000123c4e723c */ /* 0x040ff0000000084e */
[C---:B------:R-:W-:Y:S08]  /*1360*/  HMMA.16816.F16 R72, R60.reuse, R4, R72 ;  /* 0x000000043c48723c */ /* 0x040ff00000000848 */
[----:B------:R-:W-:Y:S01]  /*1370*/  HMMA.16816.F16 R76, R60, R6, R76 ;  /* 0x000000063c4c723c */ /* 0x000fe2000000084c */
[----:B------:R-:W0:Y:S01]  /*1380*/  S2R R60, SR_LANEID ;  /* 0x00000000003c7919 */ /* 0x000e220000000000 */
[----:B------:R-:W1:Y:S06]  /*1390*/  S2R R61, SR_LANEID ;  /* 0x00000000003d7919 */ /* 0x000e6c0000000000 */
[-C--:B------:R-:W-:Y:S08]  /*13a0*/  HMMA.16816.F16 R98, R56, R48.reuse, R98 ;  /* 0x000000303862723c */ /* 0x080ff00000000862 */
[----:B------:R-:W-:Y:S01]  /*13b0*/  HMMA.16816.F16 R114, R8, R48, R114 ;  /* 0x000000300872723c */ /* 0x000fe20000000872 */
[----:B------:R-:W-:-:S02]  /*13c0*/  LOP3.LUT R49, R44, 0x8, R45, 0xe2, !PT ;  /* 0x000000082c317812 */ /* 0x000fc400078ee22d */
[----:B------:R-:W2:Y:S01]  /*13d0*/  S2R R45, SR_LANEID ;  /* 0x00000000002d7919 */ /* 0x000ea20000000000 */
[----:B------:R-:W4:Y:S01]  /*13e0*/  S2R R44, SR_LANEID ;  /* 0x00000000002c7919 */ /* 0x000f220000000000 */
[----:B------:R-:W-:Y:S04]  /*13f0*/  STS.128 [R158], R40 ;  /* 0x000000289e007388 */ /* 0x000fe80000000c00 */
[----:B------:R0:W-:Y:S04]  /*1400*/  STS.128 [R158+0x1400], R36 ;  /* 0x001400249e007388 */ /* 0x0001e80000000c00 */
[----:B------:R1:W-:Y:S04]  /*1410*/  STS.128 [R157], R32 ;  /* 0x000000209d007388 */ /* 0x0003e80000000c00 */
[----:B-----5:R-:W-:Y:S04]  /*1420*/  STS.128 [R157+0x80], R28 ;  /* 0x0000801c9d007388 */ /* 0x020fe80000000c00 */
[----:B------:R-:W-:Y:S04]  /*1430*/  STS.128 [R157+0x100], R24 ;  /* 0x000100189d007388 */ /* 0x000fe80000000c00 */
[----:B------:R5:W-:Y:S01]  /*1440*/  STS.128 [R157+0x180], R20 ;  /* 0x000180149d007388 */ /* 0x000be20000000c00 */
[----:B------:R-:W-:-:S02]  /*1450*/  SHF.R.U32.HI R68, RZ, 0x4, R68 ;  /* 0x00000004ff447819 */ /* 0x000fc40000011644 */
[----:B---3--:R-:W-:Y:S01]  /*1460*/  SHF.R.U32.HI R48, RZ, 0x3, R69 ;  /* 0x00000003ff307819 */ /* 0x008fe20000011645 */
[----:B------:R-:W-:Y:S01]  /*1470*/  HMMA.16816.F16 R96, R56, R50, R96 ;  /* 0x000000323860723c */ /* 0x000fe20000000860 */
[----:B0-----:R-:W3:Y:S01]  /*1480*/  LDG.E.128.CONSTANT R36, desc[UR6][R162.64+0x200c0] ;  /* 0x0200c006a2247981 */ /* 0x001ee2000c1e9d00 */
[----:B------:R-:W-:Y:S01]  /*1490*/  BAR.SYNC.DEFER_BLOCKING 0x0 ;  /* 0x0000000000007b1d */ /* 0x000fe20000010000 */
[----:B------:R-:W-:-:S05]  /*14a0*/  IMAD.SHL.U32 R68, R68, 0x8, RZ ;  /* 0x0000000844447824 */ /* 0x000fca00078e00ff */
[----:B------:R-:W-:Y:S01]  /*14b0*/  HMMA.16816.F16 R136, R56, R46, R136 ;  /* 0x0000002e3888723c */ /* 0x000fe20000000888 */
[----:B------:R-:W-:Y:S01]  /*14c0*/  IMAD R49, R49, 0x28, R68 ;  /* 0x0000002831317824 */ /* 0x000fe200078e0244 */
[----:B-1----:R-:W3:Y:S06]  /*14d0*/  LDG.E.128.CONSTANT R32, desc[UR6][R160.64+0x30000] ;  /* 0x03000006a0207981 */ /* 0x002eec000c1e9d00 */
[----:B------:R-:W-:Y:S01]  /*14e0*/  HMMA.16816.F16 R112, R8, R50, R112 ;  /* 0x000000320870723c */ /* 0x000fe20000000870 */
[----:B------:R-:W-:Y:S01]  /*14f0*/  IMAD.SHL.U32 R51, R48, 0x8, RZ ;  /* 0x0000000830337824 */ /* 0x000fe200078e00ff */
[----:B------:R-:W-:Y:S01]  /*1500*/  LOP3.LUT R50, R69, 0x7, RZ, 0xc0, !PT ;  /* 0x0000000745327812 */ /* 0x000fe200078ec0ff */
[----:B-----5:R-:W5:Y:S01]  /*1510*/  LDG.E.128.CONSTANT R20, desc[UR6][R160.64+0x30180] ;  /* 0x03018006a0147981 */ /* 0x020f62000c1e9d00 */
[----:B------:R-:W-:-:S04]  /*1520*/  SHF.R.U32.HI R48, RZ, 0x3, R61 ;  /* 0x00000003ff307819 */ /* 0x000fc8000001163d */
[----:B------:R-:W-:Y:S01]  /*1530*/  HMMA.16816.F16 R108, R8, R46, R108 ;  /* 0x0000002e086c723c */ /* 0x000fe2000000086c */
[----:B------:R-:W-:Y:S01]  /*1540*/  SHF.R.U32.HI R46, RZ, 0x3, R60 ;  /* 0x00000003ff2e7819 */ /* 0x000fe2000001163c */
[----:B------:R-:W-:Y:S01]  /*1550*/  IMAD.SHL.U32 R48, R48, 0x8, RZ ;  /* 0x0000000830307824 */ /* 0x000fe200078e00ff */
[----:B------:R-:W-:Y:S01]  /*1560*/  LOP3.LUT R50, R51, 0x8, R50, 0xe2, !PT ;  /* 0x0000000833327812 */ /* 0x000fe200078ee232 */
[----:B------:R-:W5:Y:S04]  /*1570*/  LDG.E.128.CONSTANT R28, desc[UR6][R160.64+0x30080] ;  /* 0x03008006a01c7981 */ /* 0x000f68000c1e9d00 */
[-C--:B------:R-:W-:Y:S01]  /*1580*/  HMMA.16816.F16 R134, R56, R16.reuse, R134 ;  /* 0x000000103886723c */ /* 0x080fe20000000886 */
[----:B------:R-:W-:Y:S01]  /*1590*/  IMAD.SHL.U32 R46, R46, 0x8, RZ ;  /* 0x000000082e2e7824 */ /* 0x000fe200078e00ff */
[----:B------:R-:W-:Y:S01]  /*15a0*/  LOP3.LUT R47, R60, 0x7, RZ, 0xc0, !PT ;  /* 0x000000073c2f7812 */ /* 0x000fe200078ec0ff */
[----:B------:R-:W5:Y:S05]  /*15b0*/  LDG.E.128.CONSTANT R24, desc[UR6][R160.64+0x30100] ;  /* 0x03010006a0187981 */ /* 0x000f6a000c1e9d00 */
[----:B------:R-:W-:Y:S01]  /*15c0*/  HMMA.16816.F16 R94, R8, R16, R94 ;  /* 0x00000010085e723c */ /* 0x000fe2000000085e */
[----:B------:R-:W-:Y:S01]  /*15d0*/  IMAD.U32 R16, R49, 0x2, R156 ;  /* 0x0000000231107824 */ /* 0x000fe200078e009c */
[----:B--2---:R-:W-:-:S06]  /*15e0*/  SHF.R.U32.HI R17, RZ, 0x3, R45 ;  /* 0x00000003ff117819 */ /* 0x004fcc000001162d */
[----:B------:R-:W-:Y:S01]  /*15f0*/  HMMA.16816.F16 R132, R56, R18, R132 ;  /* 0x000000123884723c */ /* 0x000fe20000000884 */
[----:B------:R-:W-:Y:S01]  /*1600*/  LOP3.LUT R51, R61, 0x7, RZ, 0xc0, !PT ;  /* 0x000000073d337812 */ /* 0x000fe200078ec0ff */
[----:B------:R0:W-:Y:S01]  /*1610*/  LDSM.16.M88.4 R40, [R16] ;  /* 0x000000001028783b */ /* 0x0001e20000000200 */
[----:B------:R-:W-:-:S05]  /*1620*/  IMAD.SHL.U32 R17, R17, 0x8, RZ ;  /* 0x0000000811117824 */ /* 0x000fca00078e00ff */
[----:B------:R-:W-:Y:S01]  /*1630*/  HMMA.16816.F16 R52, R8, R18, R52 ;  /* 0x000000120834723c */ /* 0x000fe20000000834 */
[----:B----4-:R-:W-:Y:S02]  /*1640*/  SHF.R.U32.HI R19, RZ, 0x3, R44 ;  /* 0x00000003ff137819 */ /* 0x010fe4000001162c */
[----:B------:R-:W-:Y:S02]  /*1650*/  SHF.R.U32.HI R69, RZ, 0x4, R69 ;  /* 0x00000004ff457819 */ /* 0x000fe40000011645 */
[----:B------:R-:W-:-:S03]  /*1660*/  SHF.R.U32.HI R60, RZ, 0x4, R60 ;  /* 0x00000004ff3c7819 */ /* 0x000fc6000001163c */
[----:B------:R-:W-:Y:S01]  /*1670*/  HMMA.16816.F16 R92, R8, R4, R92 ;  /* 0x00000004085c723c */ /* 0x000fe2000000085c */
[----:B------:R-:W-:Y:S01]  /*1680*/  SHF.R.U32.HI R61, RZ, 0x4, R61 ;  /* 0x00000004ff3d7819 */ /* 0x000fe2000001163d */
[----:B------:R-:W-:Y:S01]  /*1690*/  IMAD.SHL.U32 R19, R19, 0x8, RZ ;  /* 0x0000000813137824 */ /* 0x000fe200078e00ff */
[----:B------:R-:W-:Y:S02]  /*16a0*/  LOP3.LUT R18, R45, 0x7, RZ, 0xc0, !PT ;  /* 0x000000072d127812 */ /* 0x000fe400078ec0ff */
[----:B0-----:R-:W-:-:S03]  /*16b0*/  LOP3.LUT R16, R44, 0x7, RZ, 0xc0, !PT ;  /* 0x000000072c107812 */ /* 0x001fc600078ec0ff */
[----:B------:R-:W-:Y:S01]  /*16c0*/  HMMA.16816.F16 R66, R8, R6, R66 ;  /* 0x000000060842723c */ /* 0x000fe20000000842 */
[----:B------:R-:W2:Y:S01]  /*16d0*/  LDG.E.128.CONSTANT R8, desc[UR6][R162.64+0xc0] ;  /* 0x0000c006a2087981 */ /* 0x000ea2000c1e9d00 */
[----:B------:R-:W-:Y:S02]  /*16e0*/  SHF.R.U32.HI R44, RZ, 0x4, R44 ;  /* 0x00000004ff2c7819 */ /* 0x000fe4000001162c */
[----:B------:R-:W-:Y:S01]  /*16f0*/  LOP3.LUT R47, R46, 0x8, R47, 0xe2, !PT ;  /* 0x000000082e2f7812 */ /* 0x000fe200078ee22f */
[----:B------:R-:W-:Y:S01]  /*1700*/  IMAD.SHL.U32 R69, R69, 0x8, RZ ;  /* 0x0000000845457824 */ /* 0x000fe200078e00ff */
[----:B------:R-:W-:Y:S01]  /*1710*/  LOP3.LUT R46, R48, 0x8, R51, 0xe2, !PT ;  /* 0x00000008302e7812 */ /* 0x000fe200078ee233 */
[----:B------:R-:W-:Y:S01]  /*1720*/  IMAD.SHL.U32 R60, R60, 0x8, RZ ;  /* 0x000000083c3c7824 */ /* 0x000fe200078e00ff */
[----:B------:R-:W-:Y:S01]  /*1730*/  LOP3.LUT R18, R17, 0x8, R18, 0xe2, !PT ;  /* 0x0000000811127812 */ /* 0x000fe200078ee212 */
[----:B------:R-:W-:Y:S01]  /*1740*/  IMAD.SHL.U32 R61, R61, 0x8, RZ ;  /* 0x000000083d3d7824 */ /* 0x000fe200078e00ff */
[----:B------:R-:W-:Y:S01]  /*1750*/  LOP3.LUT R17, R19, 0x8, R16, 0xe2, !PT ;  /* 0x0000000813117812 */ /* 0x000fe200078ee210 */
[----:B------:R-:W-:-:S02]  /*1760*/  IMAD.SHL.U32 R44, R44, 0x8, RZ ;  /* 0x000000082c2c7824 */ /* 0x000fc400078e00ff */
[----:B------:R-:W-:Y:S02]  /*1770*/  IMAD R50, R50, 0x108, R69 ;  /* 0x0000010832327824 */ /* 0x000fe400078e0245 */
[----:B------:R-:W-:Y:S02]  /*1780*/  IMAD R60, R47, 0x108, R60 ;  /* 0x000001082f3c7824 */ /* 0x000fe400078e023c */
[----:B------:R-:W-:Y:S02]  /*1790*/  IMAD R61, R46, 0x108, R61 ;  /* 0x000001082e3d7824 */ /* 0x000fe400078e023d */
[----:B------:R-:W-:Y:S02]  /*17a0*/  IMAD R44, R17, 0x108, R44 ;  /* 0x00000108112c7824 */ /* 0x000fe400078e022c */
[----:B------:R-:W-:Y:S02]  /*17b0*/  IMAD.U32 R50, R50, 0x2, R155 ;  /* 0x0000000232327824 */ /* 0x000fe400078e009b */
[----:B------:R-:W-:-:S02]  /*17c0*/  IMAD.U32 R60, R60, 0x2, R143 ;  /* 0x000000023c3c7824 */ /* 0x000fc400078e008f */
[----:B------:R-:W-:Y:S02]  /*17d0*/  IMAD.U32 R61, R61, 0x2, R142 ;  /* 0x000000023d3d7824 */ /* 0x000fe400078e008e */
[----:B------:R-:W-:Y:S01]  /*17e0*/  IMAD.U32 R44, R44, 0x2, R141 ;  /* 0x000000022c2c7824 */ /* 0x000fe200078e008d */
[----:B------:R-:W0:Y:S01]  /*17f0*/  LDSM.16.MT88.4 R88, [R60] ;  /* 0x000000003c58783b */ /* 0x000e220000004200 */
[----:B------:R-:W-:-:S03]  /*1800*/  SHF.R.U32.HI R45, RZ, 0x4, R45 ;  /* 0x00000004ff2d7819 */ /* 0x000fc6000001162d */
[----:B------:R-:W-:Y:S04]  /*1810*/  LDSM.16.MT88.4 R80, [R61] ;  /* 0x000000003d50783b */ /* 0x000fe80000004200 */
[----:B------:R-:W1:Y:S04]  /*1820*/  LDSM.16.MT88.4 R48, [R50] ;  /* 0x000000003230783b */ /* 0x000e680000004200 */
[----:B------:R4:W1:Y:S01]  /*1830*/  LDSM.16.MT88.4 R60, [R44] ;  /* 0x000000002c3c783b */ /* 0x0008620000004200 */
[----:B------:R-:W-:Y:S01]  /*1840*/  IMAD.SHL.U32 R45, R45, 0x8, RZ ;  /* 0x000000082d2d7824 */ /* 0x000fe200078e00ff */
[----:B------:R-:W0:Y:S03]  /*1850*/  S2R R46, SR_LANEID ;  /* 0x00000000002e7919 */ /* 0x000e260000000000 */
[----:B------:R-:W-:-:S04]  /*1860*/  IMAD R45, R18, 0x28, R45 ;  /* 0x00000028122d7824 */ /* 0x000fc800078e022d */
[----:B------:R-:W-:-:S06]  /*1870*/  IMAD.U32 R16, R45, 0x2, R152 ;  /* 0x000000022d107824 */ /* 0x000fcc00078e0098 */
[----:B------:R-:W1:Y:S01]  /*1880*/  LDSM.16.M88.4 R16, [R16] ;  /* 0x000000001010783b */ /* 0x000e620000000200 */
[----:B----4-:R-:W4:Y:S01]  /*1890*/  S2R R44, SR_LANEID ;  /* 0x00000000002c7919 */ /* 0x010f220000000000 */
[----:B------:R-:W-:Y:S08]  /*18a0*/  HMMA.16816.F16 R122, R56, R4, R122 ;  /* 0x00000004387a723c */ /* 0x000ff0000000087a */
[----:B0-----:R-:W-:Y:S01]  /*18b0*/  HMMA.16816.F16 R116, R40, R88, R116 ;  /* 0x000000582874723c */ /* 0x001fe20000000874 */
[----:B------:R-:W-:-:S07]  /*18c0*/  SHF.R.U32.HI R4, RZ, 0x3, R46 ;  /* 0x00000003ff047819 */ /* 0x000fce000001162e */
[----:B-1----:R-:W-:Y:S01]  /*18d0*/  HMMA.16816.F16 R14, R40, R48, R14 ;  /* 0x00000030280e723c */ /* 0x002fe2000000080e */
[----:B------:R-:W-:Y:S02]  /*18e0*/  LOP3.LUT R5, R46, 0x7, RZ, 0xc0, !PT ;  /* 0x000000072e057812 */ /* 0x000fe400078ec0ff */
[----:B------:R-:W-:Y:S01]  /*18f0*/  SHF.R.U32.HI R46, RZ, 0x4, R46 ;  /* 0x00000004ff2e7819 */ /* 0x000fe2000001162e */
[----:B------:R-:W-:-:S04]  /*1900*/  IMAD.SHL.U32 R4, R4, 0x8, RZ ;  /* 0x0000000804047824 */ /* 0x000fc800078e00ff */
[----:B------:R-:W-:Y:S01]  /*1910*/  HMMA.16816.F16 R118, R40, R50, R118 ;  /* 0x000000322876723c */ /* 0x000fe20000000876 */
[----:B------:R-:W-:-:S07]  /*1920*/  LOP3.LUT R5, R4, 0x8, R5, 0xe2, !PT ;  /* 0x0000000804057812 */ /* 0x000fce00078ee205 */
[----:B------:R-:W-:Y:S01]  /*1930*/  HMMA.16816.F16 R106, R40, R90, R106 ;  /* 0x0000005a286a723c */ /* 0x000fe2000000086a */
[----:B------:R-:W-:-:S07]  /*1940*/  IMAD.SHL.U32 R46, R46, 0x8, RZ ;  /* 0x000000082e2e7824 */ /* 0x000fce00078e00ff */
[C---:B------:R-:W-:Y:S08]  /*1950*/  HMMA.16816.F16 R102, R40.reuse, R80, R102 ;  /* 0x000000502866723c */ /* 0x040ff00000000866 */
[C---:B------:R-:W-:Y:S08]  /*1960*/  HMMA.16816.F16 R104, R40.reuse, R82, R104 ;  /* 0x000000522868723c */ /* 0x040ff00000000868 */
[C---:B------:R-:W-:Y:S08]  /*1970*/  HMMA.16816.F16 R86, R40.reuse, R60, R86 ;  /* 0x0000003c2856723c */ /* 0x040ff00000000856 */
[----:B------:R-:W-:Y:S01]  /*1980*/  HMMA.16816.F16 R84, R40, R62, R84 ;  /* 0x0000003e2854723c */ /* 0x000fe20000000854 */
[----:B------:R-:W0:Y:S01]  /*1990*/  S2R R41, SR_LANEID ;  /* 0x0000000000297919 */ /* 0x000e220000000000 */
[----:B------:R-:W1:Y:S01]  /*19a0*/  S2R R40, SR_LANEID ;  /* 0x0000000000287919 */ /* 0x000e620000000000 */
[----:B------:R-:W-:-:S02]  /*19b0*/  IMAD R5, R5, 0x28, R46 ;  /* 0x0000002805057824 */ /* 0x000fc400078e022e */
[----:B------:R-:W0:Y:S01]  /*19c0*/  S2R R46, SR_LANEID ;  /* 0x00000000002e7919 */ /* 0x000e220000000000 */
[----:B------:R-:W0:Y:S01]  /*19d0*/  S2R R45, SR_LANEID ;  /* 0x00000000002d7919 */ /* 0x000e220000000000 */
[----:B------:R-:W0:Y:S01]  /*19e0*/  S2R R42, SR_LANEID ;  /* 0x00000000002a7919 */ /* 0x000e220000000000 */
[C---:B------:R-:W-:Y:S08]  /*19f0*/  HMMA.16816.F16 R100, R16.reuse, R48, R100 ;  /* 0x000000301064723c */ /* 0x040ff00000000864 */
[C---:B------:R-:W-:Y:S08]  /*1a00*/  HMMA.16816.F16 R54, R16.reuse, R50, R54 ;  /* 0x000000321036723c */ /* 0x040ff00000000836 */
[C---:B------:R-:W-:Y:S08]  /*1a10*/  HMMA.16816.F16 R64, R16.reuse, R88, R64 ;  /* 0x000000581040723c */ /* 0x040ff00000000840 */
[C---:B------:R-:W-:Y:S08]  /*1a20*/  HMMA.16816.F16 R74, R16.reuse, R90, R74 ;  /* 0x0000005a104a723c */ /* 0x040ff0000000084a */
[C---:B------:R-:W-:Y:S08]  /*1a30*/  HMMA.16816.F16 R12, R16.reuse, R80, R12 ;  /* 0x00000050100c723c */ /* 0x040ff0000000080c */
[C---:B------:R-:W-:Y:S08]  /*1a40*/  HMMA.16816.F16 R78, R16.reuse, R82, R78 ;  /* 0x00000052104e723c */ /* 0x040ff0000000084e */
[C---:B------:R-:W-:Y:S08]  /*1a50*/  HMMA.16816.F16 R72, R16.reuse, R60, R72 ;  /* 0x0000003c1048723c */ /* 0x040ff00000000848 */
[----:B------:R-:W-:Y:S01]  /*1a60*/  HMMA.16816.F16 R76, R16, R62, R76 ;  /* 0x0000003e104c723c */ /* 0x000fe2000000084c */
[----:B----4-:R-:W-:-:S02]  /*1a70*/  SHF.R.U32.HI R16, RZ, 0x3, R44 ;  /* 0x00000003ff107819 */ /* 0x010fc4000001162c */
[----:B------:R-:W-:-:S03]  /*1a80*/  LOP3.LUT R17, R44, 0x7, RZ, 0xc0, !PT ;  /* 0x000000072c117812 */ /* 0x000fc600078ec0ff */
[----:B------:R-:W-:Y:S01]  /*1a90*/  IMAD.SHL.U32 R16, R16, 0x8, RZ ;  /* 0x0000000810107824 */ /* 0x000fe200078e00ff */
[----:B------:R-:W4:Y:S01]  /*1aa0*/  S2R R43, SR_LANEID ;  /* 0x00000000002b7919 */ /* 0x000f220000000000 */
[----:B-1----:R-:W-:-:S03]  /*1ab0*/  SHF.R.U32.HI R18, RZ, 0x3, R40 ;  /* 0x00000003ff127819 */ /* 0x002fc60000011628 */
[----:B------:R-:W-:Y:S02]  /*1ac0*/  LOP3.LUT R47, R16, 0x8, R17, 0xe2, !PT ;  /* 0x00000008102f7812 */ /* 0x000fe400078ee211 */
[----:B0-----:R-:W-:Y:S02]  /*1ad0*/  SHF.R.U32.HI R16, RZ, 0x3, R41 ;  /* 0x00000003ff107819 */ /* 0x001fe40000011629 */
[----:B------:R-:W-:Y:S01]  /*1ae0*/  SHF.R.U32.HI R44, RZ, 0x4, R44 ;  /* 0x00000004ff2c7819 */ /* 0x000fe2000001162c */
[----:B------:R-:W-:Y:S01]  /*1af0*/  IMAD.SHL.U32 R18, R18, 0x8, RZ ;  /* 0x0000000812127824 */ /* 0x000fe200078e00ff */
[----:B------:R-:W-:Y:S01]  /*1b00*/  LOP3.LUT R17, R41, 0x7, RZ, 0xc0, !PT ;  /* 0x0000000729117812 */ /* 0x000fe200078ec0ff */
[----:B------:R-:W-:Y:S01]  /*1b10*/  IMAD.SHL.U32 R16, R16, 0x8, RZ ;  /* 0x0000000810107824 */ /* 0x000fe200078e00ff */
[----:B------:R-:W-:Y:S01]  /*1b20*/  LOP3.LUT R19, R40, 0x7, RZ, 0xc0, !PT ;  /* 0x0000000728137812 */ /* 0x000fe200078ec0ff */
[----:B------:R-:W-:Y:S02]  /*1b30*/  IMAD.SHL.U32 R44, R44, 0x8, RZ ;  /* 0x000000082c2c7824 */ /* 0x000fe400078e00ff */
[----:B------:R-:W-:Y:S01]  /*1b40*/  IMAD.U32 R5, R5, 0x2, R150 ;  /* 0x0000000205057824 */ /* 0x000fe200078e0096 */
[----:B------:R-:W-:Y:S01]  /*1b50*/  LOP3.LUT R17, R16, 0x8, R17, 0xe2, !PT ;  /* 0x0000000810117812 */ /* 0x000fe200078ee211 */
[----:B------:R-:W-:Y:S01]  /*1b60*/  HMMA.16816.F16 R120, R56, R6, R120 ;  /* 0x000000063878723c */ /* 0x000fe20000000878 */
[----:B------:R-:W-:Y:S01]  /*1b70*/  LOP3.LUT R16, R18, 0x8, R19, 0xe2, !PT ;  /* 0x0000000812107812 */ /* 0x000fe200078ee213 */
[----:B------:R-:W-:Y:S01]  /*1b80*/  IMAD R47, R47, 0x28, R44 ;  /* 0x000000282f2f7824 */ /* 0x000fe200078e022c */
[----:B------:R-:W-:Y:S01]  /*1b90*/  SHF.R.U32.HI R18, RZ, 0x3, R46 ;  /* 0x00000003ff127819 */ /* 0x000fe2000001162e */
[----:B------:R-:W0:Y:S01]  /*1ba0*/  LDSM.16.M88.4 R4, [R5] ;  /* 0x000000000504783b */ /* 0x000e220000000200 */
[----:B------:R-:W-:-:S02]  /*1bb0*/  SHF.R.U32.HI R44, RZ, 0x3, R45 ;  /* 0x00000003ff2c7819 */ /* 0x000fc4000001162d */
[----:B------:R-:W-:Y:S01]  /*1bc0*/  SHF.R.U32.HI R59, RZ, 0x3, R42 ;  /* 0x00000003ff3b7819 */ /* 0x000fe2000001162a */
[----:B------:R-:W-:Y:S01]  /*1bd0*/  IMAD.SHL.U32 R18, R18, 0x8, RZ ;  /* 0x0000000812127824 */ /* 0x000fe200078e00ff */
[----:B------:R-:W-:Y:S01]  /*1be0*/  LOP3.LUT R19, R46, 0x7, RZ, 0xc0, !PT ;  /* 0x000000072e137812 */ /* 0x000fe200078ec0ff */
[----:B------:R-:W-:Y:S01]  /*1bf0*/  IMAD.SHL.U32 R71, R44, 0x8, RZ ;  /* 0x000000082c477824 */ /* 0x000fe200078e00ff */
[----:B------:R-:W-:Y:S01]  /*1c00*/  LOP3.LUT R69, R42, 0x7, RZ, 0xc0, !PT ;  /* 0x000000072a457812 */ /* 0x000fe200078ec0ff */
[----:B------:R-:W-:Y:S01]  /*1c10*/  IMAD.SHL.U32 R70, R59, 0x8, RZ ;  /* 0x000000083b467824 */ /* 0x000fe200078e00ff */
[----:B------:R-:W-:Y:S01]  /*1c20*/  LOP3.LUT R56, R45, 0x7, RZ, 0xc0, !PT ;  /* 0x000000072d387812 */ /* 0x000fe200078ec0ff */
[----:B------:R-:W-:Y:S01]  /*1c30*/  IMAD.U32 R68, R47, 0x2, R144 ;  /* 0x000000022f447824 */ /* 0x000fe200078e0090 */
[----:B------:R-:W-:Y:S02]  /*1c40*/  LOP3.LUT R47, R18, 0x8, R19, 0xe2, !PT ;  /* 0x00000008122f7812 */ /* 0x000fe400078ee213 */
[----:B------:R-:W-:-:S02]  /*1c50*/  LOP3.LUT R44, R71, 0x8, R56, 0xe2, !PT ;  /* 0x00000008472c7812 */ /* 0x000fc400078ee238 */
[----:B------:R-:W-:Y:S02]  /*1c60*/  LOP3.LUT R18, R70, 0x8, R69, 0xe2, !PT ;  /* 0x0000000846127812 */ /* 0x000fe400078ee245 */
[----:B------:R-:W1:Y:S01]  /*1c70*/  LDSM.16.M88.4 R68, [R68] ;  /* 0x000000004444783b */ /* 0x000e620000000200 */
[----:B----4-:R-:W-:Y:S02]  /*1c80*/  SHF.R.U32.HI R57, RZ, 0x3, R43 ;  /* 0x00000003ff397819 */ /* 0x010fe4000001162b */
[----:B------:R-:W-:-:S03]  /*1c90*/  LOP3.LUT R58, R43, 0x7, RZ, 0xc0, !PT ;  /* 0x000000072b3a7812 */ /* 0x000fc600078ec0ff */
[----:B------:R-:W-:Y:S01]  /*1ca0*/  IMAD.SHL.U32 R57, R57, 0x8, RZ ;  /* 0x0000000839397824 */ /* 0x000fe200078e00ff */
[----:B------:R-:W-:Y:S02]  /*1cb0*/  SHF.R.U32.HI R41, RZ, 0x4, R41 ;  /* 0x00000004ff297819 */ /* 0x000fe40000011629 */
[----:B------:R-:W-:Y:S02]  /*1cc0*/  SHF.R.U32.HI R46, RZ, 0x4, R46 ;  /* 0x00000004ff2e7819 */ /* 0x000fe4000001162e */
[----:B------:R-:W-:Y:S02]  /*1cd0*/  LOP3.LUT R19, R57, 0x8, R58, 0xe2, !PT ;  /* 0x0000000839137812 */ /* 0x000fe400078ee23a */
[----:B------:R-:W-:Y:S02]  /*1ce0*/  SHF.R.U32.HI R45, RZ, 0x4, R45 ;  /* 0x00000004ff2d7819 */ /* 0x000fe4000001162d */
[----:B------:R-:W-:Y:S02]  /*1cf0*/  SHF.R.U32.HI R43, RZ, 0x4, R43 ;  /* 0x00000004ff2b7819 */ /* 0x000fe4000001162b */
[----:B------:R-:W-:Y:S01]  /*1d00*/  SHF.R.U32.HI R57, RZ, 0x4, R42 ;  /* 0x00000004ff397819 */ /* 0x000fe2000001162a */
[----:B------:R-:W-:-:S02]  /*1d10*/  IMAD.SHL.U32 R42, R41, 0x8, RZ ;  /* 0x00000008292a7824 */ /* 0x000fc400078e00ff */
[----:B------:R-:W-:Y:S02]  /*1d20*/  IMAD.SHL.U32 R46, R46, 0x8, RZ ;  /* 0x000000082e2e7824 */ /* 0x000fe400078e00ff */
[----:B------:R-:W-:Y:S02]  /*1d30*/  IMAD.SHL.U32 R45, R45, 0x8, RZ ;  /* 0x000000082d2d7824 */ /* 0x000fe400078e00ff */
[----:B------:R-:W-:Y:S02]  /*1d40*/  IMAD.SHL.U32 R56, R43, 0x8, RZ ;  /* 0x000000082b387824 */ /* 0x000fe400078e00ff */
[----:B------:R-:W-:Y:S01]  /*1d50*/  IMAD.SHL.U32 R57, R57, 0x8, RZ ;  /* 0x0000000839397824 */ /* 0x000fe200078e00ff */
[----:B------:R-:W-:Y:S01]  /*1d60*/  SHF.R.U32.HI R40, RZ, 0x4, R40 ;  /* 0x00000004ff287819 */ /* 0x000fe20000011628 */
[----:B------:R-:W-:Y:S02]  /*1d70*/  IMAD R42, R17, 0x28, R42 ;  /* 0x00000028112a7824 */ /* 0x000fe400078e022a */
[----:B------:R-:W-:-:S02]  /*1d80*/  IMAD R47, R47, 0x108, R46 ;  /* 0x000001082f2f7824 */ /* 0x000fc400078e022e */
[----:B------:R-:W-:Y:S02]  /*1d90*/  IMAD R45, R44, 0x108, R45 ;  /* 0x000001082c2d7824 */ /* 0x000fe400078e022d */
[----:B------:R-:W-:Y:S02]  /*1da0*/  IMAD R19, R19, 0x108, R56 ;  /* 0x0000010813137824 */ /* 0x000fe400078e0238 */
[----:B------:R-:W-:Y:S01]  /*1db0*/  IMAD R18, R18, 0x108, R57 ;  /* 0x0000010812127824 */ /* 0x000fe200078e0239 */
[----:B0-----:R-:W-:Y:S01]  /*1dc0*/  HMMA.16816.F16 R98, R4, R48, R98 ;  /* 0x000000300462723c */ /* 0x001fe20000000862 */
[----:B------:R-:W-:Y:S02]  /*1dd0*/  IMAD.U32 R44, R42, 0x2, R153 ;  /* 0x000000022a2c7824 */ /* 0x000fe400078e0099 */
[----:B------:R-:W-:Y:S02]  /*1de0*/  IMAD.U32 R41, R47, 0x2, R140 ;  /* 0x000000022f297824 */ /* 0x000fe400078e008c */
[----:B------:R-:W-:-:S02]  /*1df0*/  IMAD.SHL.U32 R17, R40, 0x8, RZ ;  /* 0x0000000828117824 */ /* 0x000fc400078e00ff */
[----:B------:R-:W-:Y:S01]  /*1e00*/  IMAD.U32 R19, R19, 0x2, R0 ;  /* 0x0000000213137824 */ /* 0x000fe200078e0000 */
[----:B------:R-:W-:Y:S01]  /*1e10*/  HMMA.16816.F16 R96, R4, R50, R96 ;  /* 0x000000320460723c */ /* 0x000fe20000000860 */
[----:B------:R-:W-:Y:S01]  /*1e20*/  IMAD.U32 R56, R18, 0x2, R3 ;  /* 0x0000000212387824 */ /* 0x000fe200078e0003 */
[----:B------:R-:W-:Y:S01]  /*1e30*/  LDSM.16.MT88.4 R40, [R41] ;  /* 0x000000002928783b */ /* 0x000fe20000004200 */
[----:B------:R-:W-:-:S03]  /*1e40*/  IMAD R124, R16, 0x28, R17 ;  /* 0x00000028107c7824 */ /* 0x000fc600078e0211 */
[----:B------:R-:W-:Y:S02]  /*1e50*/  LDSM.16.MT88.4 R16, [R19] ;  /* 0x000000001310783b */ /* 0x000fe40000004200 */
[C---:B------:R-:W-:Y:S02]  /*1e60*/  HMMA.16816.F16 R138, R4.reuse, R88, R138 ;  /* 0x00000058048a723c */ /* 0x040fe4000000088a */
[----:B------:R-:W-:Y:S06]  /*1e70*/  LDSM.16.MT88.4 R56, [R56] ;  /* 0x000000003838783b */ /* 0x000fec0000004200 */
[C---:B------:R-:W-:Y:S08]  /*1e80*/  HMMA.16816.F16 R136, R4.reuse, R90, R136 ;  /* 0x0000005a0488723c */ /* 0x040ff00000000888 */
[C---:B------:R-:W-:Y:S08]  /*1e90*/  HMMA.16816.F16 R134, R4.reuse, R80, R134 ;  /* 0x000000500486723c */ /* 0x040ff00000000886 */
[C---:B------:R-:W-:Y:S08]  /*1ea0*/  HMMA.16816.F16 R132, R4.reuse, R82, R132 ;  /* 0x000000520484723c */ /* 0x040ff00000000884 */
[C---:B------:R-:W-:Y:S08]  /*1eb0*/  HMMA.16816.F16 R122, R4.reuse, R60, R122 ;  /* 0x0000003c047a723c */ /* 0x040ff0000000087a */
[----:B------:R-:W-:Y:S01]  /*1ec0*/  HMMA.16816.F16 R120, R4, R62, R120 ;  /* 0x0000003e0478723c */ /* 0x000fe20000000878 */
[----:B------:R-:W-:-:S02]  /*1ed0*/  IMAD.U32 R4, R45, 0x2, R2 ;  /* 0x000000022d047824 */ /* 0x000fc400078e0002 */
[----:B------:R-:W0:Y:S04]  /*1ee0*/  LDSM.16.M88.4 R44, [R44] ;  /* 0x000000002c2c783b */ /* 0x000e280000000200 */
[----:B------:R-:W4:Y:S01]  /*1ef0*/  LDSM.16.MT88.4 R4, [R4] ;  /* 0x000000000404783b */ /* 0x000f220000004200 */
[C---:B-1----:R-:W-:Y:S01]  /*1f00*/  HMMA.16816.F16 R114, R68.reuse, R48, R114 ;  /* 0x000000304472723c */ /* 0x042fe20000000872 */
[----:B------:R-:W-:Y:S02]  /*1f10*/  IMAD.U32 R48, R124, 0x2, R151 ;  /* 0x000000027c307824 */ /* 0x000fe400078e0097 */
[----:B------:R-:W1:Y:S05]  /*1f20*/  S2R R124, SR_LANEID ;  /* 0x00000000007c7919 */ /* 0x000e6a0000000000 */
[C---:B------:R-:W-:Y:S01]  /*1f30*/  HMMA.16816.F16 R92, R68.reuse, R60, R92 ;  /* 0x0000003c445c723c */ /* 0x040fe2000000085c */
[----:B------:R-:W3:Y:S07]  /*1f40*/  S2R R61, SR_LANEID ;  /* 0x00000000003d7919 */ /* 0x000eee0000000000 */
[----:B------:R-:W-:Y:S01]  /*1f50*/  HMMA.16816.F16 R66, R68, R62, R66 ;  /* 0x0000003e4442723c */ /* 0x000fe20000000842 */
[----:B-1----:R-:W-:-:S07]  /*1f60*/  SHF.R.U32.HI R60, RZ, 0x3, R124 ;  /* 0x00000003ff3c7819 */ /* 0x002fce000001167c */
[C---:B0-----:R-:W-:Y:S08]  /*1f70*/  HMMA.16816.F16 R14, R44.reuse, R40, R14 ;  /* 0x000000282c0e723c */ /* 0x041ff0000000080e */
[C---:B------:R-:W-:Y:S08]  /*1f80*/  HMMA.16816.F16 R118, R44.reuse, R42, R118 ;  /* 0x0000002a2c76723c */ /* 0x040ff00000000876 */
[C---:B----4-:R-:W-:Y:S08]  /*1f90*/  HMMA.16816.F16 R116, R44.reuse, R4, R116 ;  /* 0x000000042c74723c */ /* 0x050ff00000000874 */
[C---:B------:R-:W-:Y:S08]  /*1fa0*/  HMMA.16816.F16 R106, R44.reuse, R6, R106 ;  /* 0x000000062c6a723c */ /* 0x040ff0000000086a */
[C---:B------:R-:W-:Y:S08]  /*1fb0*/  HMMA.16816.F16 R102, R44.reuse, R16, R102 ;  /* 0x000000102c66723c */ /* 0x040ff00000000866 */
[C---:B------:R-:W-:Y:S08]  /*1fc0*/  HMMA.16816.F16 R104, R44.reuse, R18, R104 ;  /* 0x000000122c68723c */ /* 0x040ff00000000868 */
[C---:B------:R-:W-:Y:S08]  /*1fd0*/  HMMA.16816.F16 R86, R44.reuse, R56, R86 ;  /* 0x000000382c56723c */ /* 0x040ff00000000856 */
[----:B------:R-:W-:Y:S01]  /*1fe0*/  HMMA.16816.F16 R84, R44, R58, R84 ;  /* 0x0000003a2c54723c */ /* 0x000fe20000000854 */
[----:B------:R-:W-:Y:S01]  /*1ff0*/  LOP3.LUT R44, R124, 0x7, RZ, 0xc0, !PT ;  /* 0x000000077c2c7812 */ /* 0x000fe200078ec0ff */
[----:B------:R-:W-:Y:S01]  /*2000*/  IMAD.SHL.U32 R45, R60, 0x8, RZ ;  /* 0x000000083c2d7824 */ /* 0x000fe200078e00ff */
[----:B------:R-:W-:-:S04]  /*2010*/  SHF.R.U32.HI R124, RZ, 0x4, R124 ;  /* 0x00000004ff7c7819 */ /* 0x000fc8000001167c */
[----:B------:R-:W-:Y:S01]  /*2020*/  LOP3.LUT R45, R45, 0x8, R44, 0xe2, !PT ;  /* 0x000000082d2d7812 */ /* 0x000fe200078ee22c */
[----:B------:R-:W-:Y:S01]  /*2030*/  IMAD.SHL.U32 R124, R124, 0x8, RZ ;  /* 0x000000087c7c7824 */ /* 0x000fe200078e00ff */
[----:B---3--:R-:W-:-:S03]  /*2040*/  SHF.R.U32.HI R60, RZ, 0x3, R61 ;  /* 0x00000003ff3c7819 */ /* 0x008fc6000001163d */
[----:B------:R-:W-:Y:S01]  /*2050*/  IMAD R124, R45, 0x28, R124 ;  /* 0x000000282d7c7824 */ /* 0x000fe200078e027c */
[----:B------:R-:W-:Y:S01]  /*2060*/  LOP3.LUT R62, R61, 0x7, RZ, 0xc0, !PT ;  /* 0x000000073d3e7812 */ /* 0x000fe200078ec0ff */
[----:B------:R-:W-:Y:S01]  /*2070*/  IMAD.SHL.U32 R63, R60, 0x8, RZ ;  /* 0x000000083c3f7824 */ /* 0x000fe200078e00ff */
[----:B------:R-:W-:Y:S01]  /*2080*/  SHF.R.U32.HI R61, RZ, 0x4, R61 ;  /* 0x00000004ff3d7819 */ /* 0x000fe2000001163d */
[----:B------:R-:W-:Y:S01]  /*2090*/  IMAD.U32 R44, R124, 0x2, R145 ;  /* 0x000000027c2c7824 */ /* 0x000fe200078e0091 */
[C---:B------:R-:W-:Y:S01]  /*20a0*/  HMMA.16816.F16 R112, R68.reuse, R50, R112 ;  /* 0x000000324470723c */ /* 0x040fe20000000870 */
[----:B------:R-:W0:Y:S01]  /*20b0*/  LDSM.16.M88.4 R48, [R48] ;  /* 0x000000003030783b */ /* 0x000e220000000200 */
[----:B------:R-:W-:Y:S01]  /*20c0*/  LOP3.LUT R62, R63, 0x8, R62, 0xe2, !PT ;  /* 0x000000083f3e7812 */ /* 0x000fe200078ee23e */
[----:B------:R-:W-:Y:S02]  /*20d0*/  IMAD.SHL.U32 R61, R61, 0x8, RZ ;  /* 0x000000083d3d7824 */ /* 0x000fe400078e00ff */
[----:B------:R-:W1:Y:S02]  /*20e0*/  LDSM.16.M88.4 R44, [R44] ;  /* 0x000000002c2c783b */ /* 0x000e640000000200 */
[----:B------:R-:W-:Y:S01]  /*20f0*/  IMAD R62, R62, 0x28, R61 ;  /* 0x000000283e3e7824 */ /* 0x000fe200078e023d */
[C---:B------:R-:W-:Y:S01]  /*2100*/  HMMA.16816.F16 R110, R68.reuse, R88, R110 ;  /* 0x00000058446e723c */ /* 0x040fe2000000086e */
[----:B------:R-:W3:Y:S07]  /*2110*/  S2R R63, SR_LANEID ;  /* 0x00000000003f7919 */ /* 0x000eee0000000000 */
[C---:B------:R-:W-:Y:S08]  /*2120*/  HMMA.16816.F16 R108, R68.reuse, R90, R108 ;  /* 0x0000005a446c723c */ /* 0x040ff0000000086c */
[C---:B------:R-:W-:Y:S08]  /*2130*/  HMMA.16816.F16 R94, R68.reuse, R80, R94 ;  /* 0x00000050445e723c */ /* 0x040ff0000000085e */
[----:B------:R-:W-:Y:S01]  /*2140*/  HMMA.16816.F16 R52, R68, R82, R52 ;  /* 0x000000524434723c */ /* 0x000fe20000000834 */
[----:B------:R-:W-:-:S02]  /*2150*/  IMAD.U32 R68, R62, 0x2, R159 ;  /* 0x000000023e447824 */ /* 0x000fc400078e009f */
[----:B------:R-:W4:Y:S01]  /*2160*/  S2R R62, SR_LANEID ;  /* 0x00000000003e7919 */ /* 0x000f220000000000 */
[----:B------:R-:W5:Y:S04]  /*2170*/  S2R R60, SR_LANEID ;  /* 0x00000000003c7919 */ /* 0x000f680000000000 */
[-C--:B0-----:R-:W-:Y:S01]  /*2180*/  HMMA.16816.F16 R100, R48, R40.reuse, R100 ;  /* 0x000000283064723c */ /* 0x081fe20000000864 */
[----:B------:R-:W0:Y:S07]  /*2190*/  LDSM.16.M88.4 R68, [R68] ;  /* 0x000000004444783b */ /* 0x000e2e0000000200 */
[C---:B-1----:R-:W-:Y:S08]  /*21a0*/  HMMA.16816.F16 R98, R44.reuse, R40, R98 ;  /* 0x000000282c62723c */ /* 0x042ff00000000862 */
[C---:B------:R-:W-:Y:S08]  /*21b0*/  HMMA.16816.F16 R96, R44.reuse, R42, R96 ;  /* 0x0000002a2c60723c */ /* 0x040ff00000000860 */
[C---:B------:R-:W-:Y:S08]  /*21c0*/  HMMA.16816.F16 R138, R44.reuse, R4, R138 ;  /* 0x000000042c8a723c */ /* 0x040ff0000000088a */
[----:B------:R-:W-:Y:S01]  /*21d0*/  HMMA.16816.F16 R136, R44, R6, R136 ;  /* 0x000000062c88723c */ /* 0x000fe20000000888 */
[----:B----4-:R-:W-:-:S07]  /*21e0*/  LOP3.LUT R81, R62, 0x7, RZ, 0xc0, !PT ;  /* 0x000000073e517812 */ /* 0x010fce00078ec0ff */
[C---:B------:R-:W-:Y:S08]  /*21f0*/  HMMA.16816.F16 R134, R44.reuse, R16, R134 ;  /* 0x000000102c86723c */ /* 0x040ff00000000886 */
[C---:B------:R-:W-:Y:S08]  /*2200*/  HMMA.16816.F16 R132, R44.reuse, R18, R132 ;  /* 0x000000122c84723c */ /* 0x040ff00000000884 */
[C---:B------:R-:W-:Y:S08]  /*2210*/  HMMA.16816.F16 R122, R44.reuse, R56, R122 ;  /* 0x000000382c7a723c */ /* 0x040ff0000000087a */
[----:B------:R-:W-:Y:S01]  /*2220*/  HMMA.16816.F16 R120, R44, R58, R120 ;  /* 0x0000003a2c78723c */ /* 0x000fe20000000878 */
[----:B---3--:R-:W-:-:S07]  /*2230*/  SHF.R.U32.HI R46, RZ, 0x3, R63 ;  /* 0x00000003ff2e7819 */ /* 0x008fce000001163f */
[----:B------:R-:W-:Y:S01]  /*2240*/  HMMA.16816.F16 R54, R48, R42, R54 ;  /* 0x0000002a3036723c */ /* 0x000fe20000000836 */
[----:B------:R-:W-:Y:S01]  /*2250*/  IMAD.SHL.U32 R46, R46, 0x8, RZ ;  /* 0x000000082e2e7824 */ /* 0x000fe200078e00ff */
[----:B------:R-:W-:-:S06]  /*2260*/  LOP3.LUT R47, R63, 0x7, RZ, 0xc0, !PT ;  /* 0x000000073f2f7812 */ /* 0x000fcc00078ec0ff */
[C---:B------:R-:W-:Y:S08]  /*2270*/  HMMA.16816.F16 R64, R48.reuse, R4, R64 ;  /* 0x000000043040723c */ /* 0x040ff00000000840 */
[C---:B------:R-:W-:Y:S08]  /*2280*/  HMMA.16816.F16 R74, R48.reuse, R6, R74 ;  /* 0x00000006304a723c */ /* 0x040ff0000000084a */
[C---:B------:R-:W-:Y:S08]  /*2290*/  HMMA.16816.F16 R12, R48.reuse, R16, R12 ;  /* 0x00000010300c723c */ /* 0x040ff0000000080c */
[C---:B------:R-:W-:Y:S08]  /*22a0*/  HMMA.16816.F16 R78, R48.reuse, R18, R78 ;  /* 0x00000012304e723c */ /* 0x040ff0000000084e */
[C---:B------:R-:W-:Y:S08]  /*22b0*/  HMMA.16816.F16 R72, R48.reuse, R56, R72 ;  /* 0x000000383048723c */ /* 0x040ff00000000848 */
[----:B------:R-:W-:Y:S01]  /*22c0*/  HMMA.16816.F16 R76, R48, R58, R76 ;  /* 0x0000003a304c723c */ /* 0x000fe2000000084c */
[----:B------:R-:W-:Y:S01]  /*22d0*/  SHF.R.U32.HI R51, RZ, 0x3, R62 ;  /* 0x00000003ff337819 */ /* 0x000fe2000001163e */
[----:B------:R-:W1:Y:S04]  /*22e0*/  S2R R61, SR_LANEID ;  /* 0x00000000003d7919 */ /* 0x000e680000000000 */
[----:B------:R-:W-:Y:S01]  /*22f0*/  IMAD.SHL.U32 R82, R51, 0x8, RZ ;  /* 0x0000000833527824 */ /* 0x000fe200078e00ff */
[----:B------:R-:W-:Y:S01]  /*2300*/  LOP3.LUT R46, R46, 0x8, R47, 0xe2, !PT ;  /* 0x000000082e2e7812 */ /* 0x000fe200078ee22f */
[----:B------:R-:W-:Y:S03]  /*2310*/  BAR.SYNC.DEFER_BLOCKING 0x0 ;  /* 0x0000000000007b1d */ /* 0x000fe60000010000 */
[----:B------:R-:W-:-:S03]  /*2320*/  LOP3.LUT R47, R82, 0x8, R81, 0xe2, !PT ;  /* 0x00000008522f7812 */ /* 0x000fc600078ee251 */
[----:B------:R-:W3:Y:S01]  /*2330*/  S2R R81, SR_LANEID ;  /* 0x0000000000517919 */ /* 0x000ee20000000000 */
[----:B------:R-:W4:Y:S01]  /*2340*/  S2R R80, SR_LANEID ;  /* 0x0000000000507919 */ /* 0x000f220000000000 */
[----:B-----5:R-:W-:Y:S02]  /*2350*/  SHF.R.U32.HI R48, RZ, 0x3, R60 ;  /* 0x00000003ff307819 */ /* 0x020fe4000001163c */
[----:B------:R-:W-:-:S03]  /*2360*/  LOP3.LUT R49, R60, 0x7, RZ, 0xc0, !PT ;  /* 0x000000073c317812 */ /* 0x000fc600078ec0ff */
[----:B------:R-:W-:Y:S01]  /*2370*/  IMAD.SHL.U32 R48, R48, 0x8, RZ ;  /* 0x0000000830307824 */ /* 0x000fe200078e00ff */
[----:B--2---:R-:W-:Y:S04]  /*2380*/  STS.128 [R158], R8 ;  /* 0x000000089e007388 */ /* 0x004fe80000000c00 */
[----:B------:R2:W-:Y:S04]  /*2390*/  STS.128 [R158+0x1400], R36 ;  /* 0x001400249e007388 */ /* 0x0005e80000000c00 */
[----:B------:R5:W-:Y:S01]  /*23a0*/  STS.128 [R157], R32 ;  /* 0x000000209d007388 */ /* 0x000be20000000c00 */
[----:B0-----:R-:W-:Y:S01]  /*23b0*/  HMMA.16816.F16 R110, R68, R4, R110 ;  /* 0x00000004446e723c */ /* 0x001fe2000000086e */
[----:B------:R-:W-:-:S02]  /*23c0*/  LOP3.LUT R48, R48, 0x8, R49, 0xe2, !PT ;  /* 0x0000000830307812 */ /* 0x000fc400078ee231 */
[----:B------:R0:W-:Y:S01]  /*23d0*/  STS.128 [R157+0x180], R20 ;  /* 0x000180149d007388 */ /* 0x0001e20000000c00 */
[----:B-1----:R-:W-:Y:S02]  /*23e0*/  SHF.R.U32.HI R44, RZ, 0x3, R61 ;  /* 0x00000003ff2c7819 */ /* 0x002fe4000001163d */
[----:B---3--:R-:W-:Y:S01]  /*23f0*/  LOP3.LUT R4, R81, 0x7, RZ, 0xc0, !PT ;  /* 0x0000000751047812 */ /* 0x008fe200078ec0ff */
[----:B------:R1:W-:Y:S01]  /*2400*/  STS.128 [R157+0x80], R28 ;  /* 0x0000801c9d007388 */ /* 0x0003e20000000c00 */
[----:B------:R-:W-:Y:S02]  /*2410*/  LOP3.LUT R45, R61, 0x7, RZ, 0xc0, !PT ;  /* 0x000000073d2d7812 */ /* 0x000fe400078ec0ff */
[----:B----4-:R-:W-:Y:S01]  /*2420*/  LOP3.LUT R50, R80, 0x7, RZ, 0xc0, !PT ;  /* 0x0000000750327812 */ /* 0x010fe200078ec0ff */
[----:B--2---:R-:W2:Y:S01]  /*2430*/  LDG.E.128.CONSTANT R36, desc[UR6][R162.64+0x100] ;  /* 0x00010006a2247981 */ /* 0x004ea2000c1e9d00 */
[----:B-----5:R-:W-:-:S03]  /*2440*/  SHF.R.U32.HI R32, RZ, 0x3, R81 ;  /* 0x00000003ff207819 */ /* 0x020fc60000011651 */
[----:B------:R3:W-:Y:S01]  /*2450*/  STS.128 [R157+0x100], R24 ;  /* 0x000100189d007388 */ /* 0x0007e20000000c00 */
[----:B------:R-:W-:Y:S01]  /*2460*/  SHF.R.U32.HI R81, RZ, 0x4, R81 ;  /* 0x00000004ff517819 */ /* 0x000fe20000011651 */
[----:B0-----:R-:W-:Y:S01]  /*2470*/  IMAD.SHL.U32 R21, R32, 0x8, RZ ;  /* 0x0000000820157824 */ /* 0x001fe200078e00ff */
[----:B------:R-:W-:Y:S01]  /*2480*/  SHF.R.U32.HI R49, RZ, 0x3, R80 ;  /* 0x00000003ff317819 */ /* 0x000fe20000011650 */
[----:B------:R-:W-:Y:S01]  /*2490*/  IMAD.SHL.U32 R44, R44, 0x8, RZ ;  /* 0x000000082c2c7824 */ /* 0x000fe200078e00ff */
[----:B------:R-:W-:Y:S01]  /*24a0*/  SHF.R.U32.HI R61, RZ, 0x4, R61 ;  /* 0x00000004ff3d7819 */ /* 0x000fe2000001163d */
[----:B------:R-:W-:Y:S01]  /*24b0*/  IMAD.SHL.U32 R81, R81, 0x8, RZ ;  /* 0x0000000851517824 */ /* 0x000fe200078e00ff */
[----:B------:R-:W-:Y:S01]  /*24c0*/  LOP3.LUT R20, R21, 0x8, R4, 0xe2, !PT ;  /* 0x0000000815147812 */ /* 0x000fe200078ee204 */
[----:B------:R-:W-:Y:S01]  /*24d0*/  IMAD.SHL.U32 R49, R49, 0x8, RZ ;  /* 0x0000000831317824 */ /* 0x000fe200078e00ff */
[----:B------:R-:W-:Y:S01]  /*24e0*/  SHF.R.U32.HI R63, RZ, 0x4, R63 ;  /* 0x00000004ff3f7819 */ /* 0x000fe2000001163f */
[----:B------:R-:W4:Y:S01]  /*24f0*/  LDG.E.128.CONSTANT R32, desc[UR6][R162.64+0x20100] ;  /* 0x02010006a2207981 */ /* 0x000f22000c1e9d00 */
[----:B------:R-:W-:Y:S01]  /*2500*/  BAR.SYNC.DEFER_BLOCKING 0x0 ;  /* 0x0000000000007b1d */ /* 0x000fe20000010000 */
[----:B------:R-:W-:-:S02]  /*2510*/  SHF.R.U32.HI R80, RZ, 0x4, R80 ;  /* 0x00000004ff507819 */ /* 0x000fc40000011650 */
[----:B------:R-:W-:Y:S01]  /*2520*/  SHF.R.U32.HI R62, RZ, 0x4, R62 ;  /* 0x00000004ff3e7819 */ /* 0x000fe2000001163e */
[----:B------:R-:W-:Y:S01]  /*2530*/  IMAD R81, R20, 0x28, R81 ;  /* 0x0000002814517824 */ /* 0x000fe200078e0251 */
[----:B------:R-:W-:Y:S02]  /*2540*/  SHF.R.U32.HI R60, RZ, 0x4, R60 ;  /* 0x00000004ff3c7819 */ /* 0x000fe4000001163c */
[----:B------:R-:W-:Y:S01]  /*2550*/  LOP3.LUT R44, R44, 0x8, R45, 0xe2, !PT ;  /* 0x000000082c2c7812 */ /* 0x000fe200078ee22d */
[----:B-1----:R-:W5:Y:S01]  /*2560*/  LDG.E.128.CONSTANT R28, desc[UR6][R160.64+0x40000] ;  /* 0x04000006a01c7981 */ /* 0x002f62000c1e9d00 */
[----:B------:R-:W-:Y:S01]  /*2570*/  LOP3.LUT R45, R49, 0x8, R50, 0xe2, !PT ;  /* 0x00000008312d7812 */ /* 0x000fe200078ee232 */
[----:B------:R-:W-:Y:S02]  /*2580*/  HMMA.16816.F16 R114, R68, R40, R114 ;  /* 0x000000284472723c */ /* 0x000fe40000000872 */
[----:B---3--:R-:W3:Y:S01]  /*2590*/  LDG.E.128.CONSTANT R24, desc[UR6][R160.64+0x40080] ;  /* 0x04008006a0187981 */ /* 0x008ee2000c1e9d00 */
[----:B------:R-:W-:-:S03]  /*25a0*/  IMAD.SHL.U32 R61, R61, 0x8, RZ ;  /* 0x000000083d3d7824 */ /* 0x000fc600078e00ff */
[----:B------:R-:W3:Y:S01]  /*25b0*/  LDG.E.128.CONSTANT R20, desc[UR6][R160.64+0x40100] ;  /* 0x04010006a0147981 */ /* 0x000ee2000c1e9d00 */
[----:B------:R-:W-:Y:S02]  /*25c0*/  IMAD.SHL.U32 R63, R63, 0x8, RZ ;  /* 0x000000083f3f7824 */ /* 0x000fe400078e00ff */
[----:B------:R-:W-:Y:S02]  /*25d0*/  IMAD.SHL.U32 R80, R80, 0x8, RZ ;  /* 0x0000000850507824 */ /* 0x000fe400078e00ff */
[----:B------:R-:W-:Y:S02]  /*25e0*/  IMAD.SHL.U32 R62, R62, 0x8, RZ ;  /* 0x000000083e3e7824 */ /* 0x000fe400078e00ff */
[----:B------:R-:W-:Y:S02]  /*25f0*/  IMAD.SHL.U32 R41, R60, 0x8, RZ ;  /* 0x000000083c297824 */ /* 0x000fe400078e00ff */
[----:B------:R-:W-:Y:S02]  /*2600*/  IMAD R44, R44, 0x108, R61 ;  /* 0x000001082c2c7824 */ /* 0x000fe400078e023d */
[----:B------:R-:W-:-:S02]  /*2610*/  IMAD R46, R46, 0x108, R63 ;  /* 0x000001082e2e7824 */ /* 0x000fc400078e023f */
[----:B------:R-:W-:Y:S02]  /*2620*/  IMAD R45, R45, 0x108, R80 ;  /* 0x000001082d2d7824 */ /* 0x000fe400078e0250 */
[----:B------:R-:W-:Y:S02]  /*2630*/  IMAD R62, R47, 0x108, R62 ;  /* 0x000001082f3e7824 */ /* 0x000fe400078e023e */
[----:B------:R-:W-:Y:S02]  /*2640*/  IMAD R41, R48, 0x28, R41 ;  /* 0x0000002830297824 */ /* 0x000fe400078e0229 */
[----:B------:R-:W-:Y:S02]  /*2650*/  IMAD.U32 R48, R44, 0x2, R155 ;  /* 0x000000022c307824 */ /* 0x000fe400078e009b */
[----:B------:R-:W-:Y:S02]  /*2660*/  IMAD.U32 R46, R46, 0x2, R143 ;  /* 0x000000022e2e7824 */ /* 0x000fe400078e008f */
[----:B------:R-:W-:-:S02]  /*2670*/  IMAD.U32 R40, R45, 0x2, R142 ;  /* 0x000000022d287824 */ /* 0x000fc400078e008e */
[----:B------:R-:W-:Y:S01]  /*2680*/  IMAD.U32 R5, R62, 0x2, R141 ;  /* 0x000000023e057824 */ /* 0x000fe200078e008d */
[C---:B------:R-:W-:Y:S01]  /*2690*/  HMMA.16816.F16 R112, R68.reuse, R42, R112 ;  /* 0x0000002a4470723c */ /* 0x040fe20000000870 */
[----:B------:R-:W-:Y:S01]  /*26a0*/  IMAD.U32 R60, R41, 0x2, R156 ;  /* 0x00000002293c7824 */ /* 0x000fe200078e009c */
[----:B------:R-:W-:Y:S04]  /*26b0*/  LDSM.16.MT88.4 R48, [R48] ;  /* 0x000000003030783b */ /* 0x000fe80000004200 */
[----:B------:R0:W1:Y:S02]  /*26c0*/  LDSM.16.M88.4 R8, [R60] ;  /* 0x000000003c08783b */ /* 0x0000640000000200 */
[C---:B------:R-:W-:Y:S02]  /*26d0*/  HMMA.16816.F16 R108, R68.reuse, R6, R108 ;  /* 0x00000006446c723c */ /* 0x040fe4000000086c */
[----:B------:R-:W1:Y:S04]  /*26e0*/  LDSM.16.MT88.4 R44, [R46] ;  /* 0x000000002e2c783b */ /* 0x000e680000004200 */
[----:B------:R-:W1:Y:S04]  /*26f0*/  LDSM.16.MT88.4 R40, [R40] ;  /* 0x000000002828783b */ /* 0x000e680000004200 */
[----:B------:R-:W1:Y:S01]  /*2700*/  LDSM.16.MT88.4 R4, [R5] ;  /* 0x000000000504783b */ /* 0x000e620000004200 */
[----:B0-----:R-:W-:Y:S01]  /*2710*/  IMAD.U32 R60, R81, 0x2, R152 ;  /* 0x00000002513c7824 */ /* 0x001fe200078e0098 */
[----:B------:R-:W0:Y:S01]  /*2720*/  S2R R80, SR_LANEID ;  /* 0x0000000000507919 */ /* 0x000e220000000000 */
[----:B------:R-:W0:Y:S01]  /*2730*/  S2R R81, SR_LANEID ;  /* 0x0000000000517919 */ /* 0x000e220000000000 */
[C---:B------:R-:W-:Y:S03]  /*2740*/  HMMA.16816.F16 R94, R68.reuse, R16, R94 ;  /* 0x00000010445e723c */ /* 0x040fe6000000085e */
[----:B------:R-:W0:Y:S05]  /*2750*/  LDSM.16.M88.4 R60, [R60] ;  /* 0x000000003c3c783b */ /* 0x000e2a0000000200 */
[C---:B------:R-:W-:Y:S01]  /*2760*/  HMMA.16816.F16 R52, R68.reuse, R18, R52 ;  /* 0x000000124434723c */ /* 0x040fe20000000834 */
[----:B------:R-:W3:Y:S07]  /*2770*/  LDG.E.128.CONSTANT R16, desc[UR6][R160.64+0x40180] ;  /* 0x04018006a0107981 */ /* 0x000eee000c1e9d00 */
[----:B------:R-:W-:Y:S08]  /*2780*/  HMMA.16816.F16 R92, R68, R56, R92 ;  /* 0x00000038445c723c */ /* 0x000ff0000000085c */
[----:B-1----:R-:W-:Y:S01]  /*2790*/  HMMA.16816.F16 R14, R8, R48, R14 ;  /* 0x00000030080e723c */ /* 0x002fe2000000080e */
[----:B0-----:R-:W-:-:S07]  /*27a0*/  SHF.R.U32.HI R56, RZ, 0x3, R80 ;  /* 0x00000003ff387819 */ /* 0x001fce0000011650 */
[----:B------:R-:W-:Y:S01]  /*27b0*/  HMMA.16816.F16 R118, R8, R50, R118 ;  /* 0x000000320876723c */ /* 0x000fe20000000876 */
[----:B------:R-:W-:Y:S01]  /*27c0*/  LOP3.LUT R57, R80, 0x7, RZ, 0xc0, !PT ;  /* 0x0000000750397812 */ /* 0x000fe200078ec0ff */
[----:B------:R-:W-:Y:S01]  /*27d0*/  IMAD.SHL.U32 R56, R56, 0x8, RZ ;  /* 0x0000000838387824 */ /* 0x000fe200078e00ff */
[----:B------:R-:W-:-:S05]  /*27e0*/  SHF.R.U32.HI R80, RZ, 0x4, R80 ;  /* 0x00000004ff507819 */ /* 0x000fca0000011650 */
[C---:B------:R-:W-:Y:S08]  /*27f0*/  HMMA.16816.F16 R116, R8.reuse, R44, R116 ;  /* 0x0000002c0874723c */ /* 0x040ff00000000874 */
[C---:B------:R-:W-:Y:S08]  /*2800*/  HMMA.16816.F16 R106, R8.reuse, R46, R106 ;  /* 0x0000002e086a723c */ /* 0x040ff0000000086a */
[C---:B------:R-:W-:Y:S08]  /*2810*/  HMMA.16816.F16 R102, R8.reuse, R40, R102 ;  /* 0x000000280866723c */ /* 0x040ff00000000866 */
[C---:B------:R-:W-:Y:S08]  /*2820*/  HMMA.16816.F16 R104, R8.reuse, R42, R104 ;  /* 0x0000002a0868723c */ /* 0x040ff00000000868 */
[C---:B------:R-:W-:Y:S08]  /*2830*/  HMMA.16816.F16 R86, R8.reuse, R4, R86 ;  /* 0x000000040856723c */ /* 0x040ff00000000856 */
[----:B------:R-:W-:Y:S01]  /*2840*/  HMMA.16816.F16 R84, R8, R6, R84 ;  /* 0x000000060854723c */ /* 0x000fe20000000854 */
[----:B------:R-:W-:-:S02]  /*2850*/  SHF.R.U32.HI R8, RZ, 0x3, R81 ;  /* 0x00000003ff087819 */ /* 0x000fc40000011651 */
[----:B------:R-:W-:Y:S02]  /*2860*/  LOP3.LUT R9, R81, 0x7, RZ, 0xc0, !PT ;  /* 0x0000000751097812 */ /* 0x000fe400078ec0ff */
[----:B------:R-:W-:Y:S01]  /*2870*/  SHF.R.U32.HI R81, RZ, 0x4, R81 ;  /* 0x00000004ff517819 */ /* 0x000fe20000011651 */
[----:B------:R-:W-:Y:S01]  /*2880*/  IMAD.SHL.U32 R8, R8, 0x8, RZ ;  /* 0x0000000808087824 */ /* 0x000fe200078e00ff */
[----:B------:R-:W-:Y:S01]  /*2890*/  LOP3.LUT R57, R56, 0x8, R57, 0xe2, !PT ;  /* 0x0000000838397812 */ /* 0x000fe200078ee239 */
[----:B------:R-:W-:Y:S02]  /*28a0*/  IMAD.SHL.U32 R80, R80, 0x8, RZ ;  /* 0x0000000850507824 */ /* 0x000fe400078e00ff */
[----:B------:R-:W-:Y:S01]  /*28b0*/  IMAD.SHL.U32 R81, R81, 0x8, RZ ;  /* 0x0000000851517824 */ /* 0x000fe200078e00ff */
[----:B------:R-:W-:Y:S01]  /*28c0*/  LOP3.LUT R8, R8, 0x8, R9, 0xe2, !PT ;  /* 0x0000000808087812 */ /* 0x000fe200078ee209 */
[----:B------:R-:W-:-:S04]  /*28d0*/  IMAD R57, R57, 0x28, R80 ;  /* 0x0000002839397824 */ /* 0x000fc800078e0250 */
[----:B------:R-:W-:Y:S02]  /*28e0*/  IMAD R81, R8, 0x28, R81 ;  /* 0x0000002808517824 */ /* 0x000fe400078e0251 */
[----:B------:R-:W-:Y:S02]  /*28f0*/  IMAD.U32 R57, R57, 0x2, R150 ;  /* 0x0000000239397824 */ /* 0x000fe400078e0096 */
[----:B------:R-:W-:Y:S01]  /*2900*/  IMAD.U32 R8, R81, 0x2, R144 ;  /* 0x0000000251087824 */ /* 0x000fe200078e0090 */
[----:B------:R-:W-:Y:S03]  /*2910*/  HMMA.16816.F16 R66, R68, R58, R66 ;  /* 0x0000003a4442723c */ /* 0x000fe60000000842 */
[----:B------:R-:W0:Y:S04]  /*2920*/  LDSM.16.M88.4 R56, [R57] ;  /* 0x000000003938783b */ /* 0x000e280000000200 */
[----:B------:R-:W1:Y:S01]  /*2930*/  LDSM.16.M88.4 R8, [R8] ;  /* 0x000000000808783b */ /* 0x000e620000000200 */
[----:B------:R-:W1:Y:S01]  /*2940*/  S2R R68, SR_LANEID ;  /* 0x0000000000447919 */ /* 0x000e620000000000 */
        /* <DEDUP_REMOVED lines=8> */
[----:B------:R-:W1:Y:S01]  /*29d0*/  S2R R60, SR_LANEID ;  /* 0x00000000003c7919 */ /* 0x000e620000000000 */
[----:B------:R-:W2:Y:S06]  /*29e0*/  S2R R61, SR_LANEID ;  /* 0x00000000003d7919 */ /* 0x000eac0000000000 */
[C---:B0-----:R-:W-:Y:S08]  /*29f0*/  HMMA.16816.F16 R98, R56.reuse, R48, R98 ;  /* 0x000000303862723c */ /* 0x041ff00000000862 */
[C---:B------:R-:W-:Y:S08]  /*2a00*/  HMMA.16816.F16 R96, R56.reuse, R50, R96 ;  /* 0x000000323860723c */ /* 0x040ff00000000860 */
[C---:B------:R-:W-:Y:S08]  /*2a10*/  HMMA.16816.F16 R138, R56.reuse, R44, R138 ;  /* 0x0000002c388a723c */ /* 0x040ff0000000088a */
[C---:B------:R-:W-:Y:S08]  /*2a20*/  HMMA.16816.F16 R136, R56.reuse, R46, R136 ;  /* 0x0000002e3888723c */ /* 0x040ff00000000888 */
[C---:B------:R-:W-:Y:S08]  /*2a30*/  HMMA.16816.F16 R134, R56.reuse, R40, R134 ;  /* 0x000000283886723c */ /* 0x040ff00000000886 */
[C---:B------:R-:W-:Y:S08]  /*2a40*/  HMMA.16816.F16 R132, R56.reuse, R42, R132 ;  /* 0x0000002a3884723c */ /* 0x040ff00000000884 */
[C---:B------:R-:W-:Y:S08]  /*2a50*/  HMMA.16816.F16 R122, R56.reuse, R4, R122 ;  /* 0x00000004387a723c */ /* 0x040ff0000000087a */
[----:B------:R-:W-:Y:S01]  /*2a60*/  HMMA.16816.F16 R120, R56, R6, R120 ;  /* 0x000000063878723c */ /* 0x000fe20000000878 */
[----:B------:R-:W0:Y:S07]  /*2a70*/  S2R R56, SR_LANEID ;  /* 0x0000000000387919 */ /* 0x000e2e0000000000 */
[----:B-1----:R-:W-:Y:S01]  /*2a80*/  HMMA.16816.F16 R114, R8, R48, R114 ;  /* 0x000000300872723c */ /* 0x002fe20000000872 */
[----:B------:R-:W-:-:S02]  /*2a90*/  SHF.R.U32.HI R48, RZ, 0x3, R68 ;  /* 0x00000003ff307819 */ /* 0x000fc40000011644 */
[----:B------:R-:W-:-:S03]  /*2aa0*/  LOP3.LUT R49, R68, 0x7, RZ, 0xc0, !PT ;  /* 0x0000000744317812 */ /* 0x000fc600078ec0ff */
[----:B------:R-:W-:Y:S01]  /*2ab0*/  IMAD.SHL.U32 R48, R48, 0x8, RZ ;  /* 0x0000000830307824 */ /* 0x000fe200078e00ff */
[----:B------:R-:W1:Y:S04]  /*2ac0*/  S2R R57, SR_LANEID ;  /* 0x0000000000397919 */ /* 0x000e680000000000 */
[----:B------:R-:W-:Y:S02]  /*2ad0*/  LOP3.LUT R49, R48, 0x8, R49, 0xe2, !PT ;  /* 0x0000000830317812 */ /* 0x000fe400078ee231 */
[----:B------:R-:W-:Y:S01]  /*2ae0*/  SHF.R.U32.HI R48, RZ, 0x3, R60 ;  /* 0x00000003ff307819 */ /* 0x000fe2000001163c */
[----:B------:R-:W-:Y:S01]  /*2af0*/  HMMA.16816.F16 R110, R8, R44, R110 ;  /* 0x0000002c086e723c */ /* 0x000fe2000000086e */
[----:B------:R-:W-:-:S03]  /*2b00*/  LOP3.LUT R44, R60, 0x7, RZ, 0xc0, !PT ;  /* 0x000000073c2c7812 */ /* 0x000fc600078ec0ff */
[----:B------:R-:W-:Y:S01]  /*2b10*/  IMAD.SHL.U32 R45, R48, 0x8, RZ ;  /* 0x00000008302d7824 */ /* 0x000fe200078e00ff */
[----:B------:R-:W-:Y:S01]  /*2b20*/  SHF.R.U32.HI R60, RZ, 0x4, R60 ;  /* 0x00000004ff3c7819 */ /* 0x000fe2000001163c */
[----:B------:R-:W4:Y:S03]  /*2b30*/  S2R R58, SR_LANEID ;  /* 0x00000000003a7919 */ /* 0x000f260000000000 */
[----:B------:R-:W-:Y:S02]  /*2b40*/  LOP3.LUT R45, R45, 0x8, R44, 0xe2, !PT ;  /* 0x000000082d2d7812 */ /* 0x000fe400078ee22c */
[----:B--2---:R-:W-:Y:S01]  /*2b50*/  SHF.R.U32.HI R44, RZ, 0x3, R61 ;  /* 0x00000003ff2c7819 */ /* 0x004fe2000001163d */
[----:B------:R-:W-:Y:S01]  /*2b60*/  HMMA.16816.F16 R108, R8, R46, R108 ;  /* 0x0000002e086c723c */ /* 0x000fe2000000086c */
[----:B------:R-:W-:Y:S01]  /*2b70*/  IMAD.SHL.U32 R60, R60, 0x8, RZ ;  /* 0x000000083c3c7824 */ /* 0x000fe200078e00ff */
[----:B------:R-:W-:-:S02]  /*2b80*/  LOP3.LUT R46, R61, 0x7, RZ, 0xc0, !PT ;  /* 0x000000073d2e7812 */ /* 0x000fc400078ec0ff */
[----:B------:R-:W-:Y:S01]  /*2b90*/  IMAD.SHL.U32 R47, R44, 0x8, RZ ;  /* 0x000000082c2f7824 */ /* 0x000fe200078e00ff */
[----:B------:R-:W-:Y:S01]  /*2ba0*/  SHF.R.U32.HI R61, RZ, 0x4, R61 ;  /* 0x00000004ff3d7819 */ /* 0x000fe2000001163d */
[----:B------:R-:W-:Y:S01]  /*2bb0*/  IMAD R45, R45, 0x108, R60 ;  /* 0x000001082d2d7824 */ /* 0x000fe200078e023c */
[----:B0-----:R-:W-:Y:S02]  /*2bc0*/  SHF.R.U32.HI R59, RZ, 0x3, R56 ;  /* 0x00000003ff3b7819 */ /* 0x001fe40000011638 */
[----:B------:R-:W-:Y:S01]  /*2bd0*/  LOP3.LUT R60, R47, 0x8, R46, 0xe2, !PT ;  /* 0x000000082f3c7812 */ /* 0x000fe200078ee22e */
[----:B------:R-:W-:Y:S01]  /*2be0*/  IMAD.SHL.U32 R61, R61, 0x8, RZ ;  /* 0x000000083d3d7824 */ /* 0x000fe200078e00ff */
[----:B------:R-:W-:Y:S01]  /*2bf0*/  HMMA.16816.F16 R94, R8, R40, R94 ;  /* 0x00000028085e723c */ /* 0x000fe2000000085e */
[----:B------:R-:W-:Y:S01]  /*2c00*/  IMAD.SHL.U32 R59, R59, 0x8, RZ ;  /* 0x000000083b3b7824 */ /* 0x000fe200078e00ff */
[----:B------:R-:W-:Y:S01]  /*2c10*/  LOP3.LUT R40, R56, 0x7, RZ, 0xc0, !PT ;  /* 0x0000000738287812 */ /* 0x000fe200078ec0ff */
[----:B------:R-:W-:Y:S01]  /*2c20*/  IMAD R61, R60, 0x108, R61 ;  /* 0x000001083c3d7824 */ /* 0x000fe200078e023d */
[----:B------:R-:W-:-:S02]  /*2c30*/  SHF.R.U32.HI R68, RZ, 0x4, R68 ;  /* 0x00000004ff447819 */ /* 0x000fc40000011644 */
[----:B------:R-:W-:Y:S01]  /*2c40*/  LOP3.LUT R60, R59, 0x8, R40, 0xe2, !PT ;  /* 0x000000083b3c7812 */ /* 0x000fe200078ee228 */
[----:B------:R-:W-:Y:S01]  /*2c50*/  IMAD.U32 R40, R61, 0x2, R2 ;  /* 0x000000023d287824 */ /* 0x000fe200078e0002 */
[----:B-1----:R-:W-:Y:S01]  /*2c60*/  SHF.R.U32.HI R61, RZ, 0x3, R57 ;  /* 0x00000003ff3d7819 */ /* 0x002fe20000011639 */
[----:B------:R-:W-:Y:S01]  /*2c70*/  IMAD.SHL.U32 R68, R68, 0x8, RZ ;  /* 0x0000000844447824 */ /* 0x000fe200078e00ff */
[----:B------:R-:W-:-:S03]  /*2c80*/  LOP3.LUT R62, R57, 0x7, RZ, 0xc0, !PT ;  /* 0x00000007393e7812 */ /* 0x000fc600078ec0ff */
[----:B------:R-:W-:Y:S01]  /*2c90*/  IMAD R68, R49, 0x28, R68 ;  /* 0x0000002831447824 */ /* 0x000fe200078e0244 */
[----:B------:R-:W-:Y:S01]  /*2ca0*/  SHF.R.U32.HI R57, RZ, 0x4, R57 ;  /* 0x00000004ff397819 */ /* 0x000fe20000011639 */
[----:B------:R-:W-:Y:S01]  /*2cb0*/  IMAD.SHL.U32 R61, R61, 0x8, RZ ;  /* 0x000000083d3d7824 */ /* 0x000fe200078e00ff */
[----:B------:R-:W-:Y:S01]  /*2cc0*/  SHF.R.U32.HI R59, RZ, 0x4, R56 ;  /* 0x00000004ff3b7819 */ /* 0x000fe20000011638 */
[----:B------:R-:W-:Y:S02]  /*2cd0*/  IMAD.U32 R48, R68, 0x2, R153 ;  /* 0x0000000244307824 */ /* 0x000fe400078e0099 */
[----:B------:R-:W0:Y:S01]  /*2ce0*/  S2R R68, SR_LANEID ;  /* 0x0000000000447919 */ /* 0x000e220000000000 */
[----:B------:R-:W-:Y:S01]  /*2cf0*/  LOP3.LUT R62, R61, 0x8, R62, 0xe2, !PT ;  /* 0x000000083d3e7812 */ /* 0x000fe200078ee23e */
[----:B------:R-:W-:Y:S01]  /*2d00*/  IMAD.SHL.U32 R57, R57, 0x8, RZ ;  /* 0x0000000839397824 */ /* 0x000fe200078e00ff */
[----:B------:R-:W-:Y:S01]  /*2d10*/  HMMA.16816.F16 R92, R8, R4, R92 ;  /* 0x00000004085c723c */ /* 0x000fe2000000085c */
[----:B------:R-:W-:Y:S01]  /*2d20*/  IMAD.SHL.U32 R59, R59, 0x8, RZ ;  /* 0x000000083b3b7824 */ /* 0x000fe200078e00ff */
[----:B----4-:R-:W-:Y:S01]  /*2d30*/  SHF.R.U32.HI R4, RZ, 0x3, R58 ;  /* 0x00000003ff047819 */ /* 0x010fe2000001163a */
[----:B------:R-:W-:-:S02]  /*2d40*/  IMAD R62, R62, 0x108, R57 ;  /* 0x000001083e3e7824 */ /* 0x000fc400078e0239 */
[----:B------:R-:W-:Y:S01]  /*2d50*/  IMAD R59, R60, 0x108, R59 ;  /* 0x000001083c3b7824 */ /* 0x000fe200078e023b */
[----:B------:R-:W-:Y:S02]  /*2d60*/  LOP3.LUT R5, R58, 0x7, RZ, 0xc0, !PT ;  /* 0x000000073a057812 */ /* 0x000fe400078ec0ff */
[C---:B------:R-:W-:Y:S01]  /*2d70*/  HMMA.16816.F16 R66, R8.reuse, R6, R66 ;  /* 0x000000060842723c */ /* 0x040fe20000000842 */
[----:B------:R-:W-:Y:S02]  /*2d80*/  IMAD.SHL.U32 R6, R4, 0x8, RZ ;  /* 0x0000000804067824 */ /* 0x000fe400078e00ff */
[----:B------:R-:W-:Y:S02]  /*2d90*/  IMAD.U32 R45, R45, 0x2, R140 ;  /* 0x000000022d2d7824 */ /* 0x000fe400078e008c */
[----:B------:R-:W-:Y:S01]  /*2da0*/  IMAD.U32 R4, R62, 0x2, R3 ;  /* 0x000000023e047824 */ /* 0x000fe200078e0003 */
[----:B------:R-:W-:Y:S01]  /*2db0*/  SHF.R.U32.HI R58, RZ, 0x4, R58 ;  /* 0x00000004ff3a7819 */ /* 0x000fe2000001163a */
[----:B------:R-:W-:Y:S01]  /*2dc0*/  IMAD.U32 R59, R59, 0x2, R0 ;  /* 0x000000023b3b7824 */ /* 0x000fe200078e0000 */
[----:B------:R-:W-:Y:S01]  /*2dd0*/  HMMA.16816.F16 R112, R8, R50, R112 ;  /* 0x000000320870723c */ /* 0x000fe20000000870 */
[----:B------:R-:W-:Y:S01]  /*2de0*/  LOP3.LUT R57, R6, 0x8, R5, 0xe2, !PT ;  /* 0x0000000806397812 */ /* 0x000fe200078ee205 */
[----:B------:R-:W-:Y:S01]  /*2df0*/  LDSM.16.M88.4 R48, [R48] ;  /* 0x000000003030783b */ /* 0x000fe20000000200 */
[----:B------:R-:W-:-:S03]  /*2e00*/  IMAD.SHL.U32 R58, R58, 0x8, RZ ;  /* 0x000000083a3a7824 */ /* 0x000fc600078e00ff */
[----:B------:R-:W1:Y:S02]  /*2e10*/  LDSM.16.MT88.4 R44, [R45] ;  /* 0x000000002d2c783b */ /* 0x000e640000004200 */
[----:B------:R-:W-:Y:S02]  /*2e20*/  HMMA.16816.F16 R52, R8, R42, R52 ;  /* 0x0000002a0834723c */ /* 0x000fe40000000834 */
[----:B------:R-:W2:Y:S04]  /*2e30*/  LDSM.16.MT88.4 R40, [R40] ;  /* 0x000000002828783b */ /* 0x000ea80000004200 */
[----:B------:R4:W5:Y:S04]  /*2e40*/  LDSM.16.MT88.4 R8, [R59] ;  /* 0x000000003b08783b */ /* 0x0009680000004200 */
[----:B------:R-:W3:Y:S01]  /*2e50*/  LDSM.16.MT88.4 R4, [R4] ;  /* 0x000000000404783b */ /* 0x000ee20000004200 */
[----:B----4-:R-:W-:Y:S01]  /*2e60*/  SHF.R.U32.HI R59, RZ, 0x3, R56 ;  /* 0x00000003ff3b7819 */ /* 0x010fe20000011638 */
[----:B------:R-:W-:Y:S01]  /*2e70*/  IMAD R58, R57, 0x28, R58 ;  /* 0x00000028393a7824 */ /* 0x000fe200078e023a */
[----:B------:R-:W-:-:S02]  /*2e80*/  LOP3.LUT R57, R56, 0x7, RZ, 0xc0, !PT ;  /* 0x0000000738397812 */ /* 0x000fc400078ec0ff */
[----:B------:R-:W-:Y:S01]  /*2e90*/  SHF.R.U32.HI R56, RZ, 0x4, R56 ;  /* 0x00000004ff387819 */ /* 0x000fe20000011638 */
[----:B------:R-:W-:-:S04]  /*2ea0*/  IMAD.SHL.U32 R60, R59, 0x8, RZ ;  /* 0x000000083b3c7824 */ /* 0x000fc800078e00ff */
[----:B------:R-:W-:Y:S01]  /*2eb0*/  IMAD.SHL.U32 R56, R56, 0x8, RZ ;  /* 0x0000000838387824 */ /* 0x000fe200078e00ff */
[----:B------:R-:W-:Y:S01]  /*2ec0*/  LOP3.LUT R57, R60, 0x8, R57, 0xe2, !PT ;  /* 0x000000083c397812 */ /* 0x000fe200078ee239 */
[----:B------:R-:W-:-:S04]  /*2ed0*/  IMAD.U32 R58, R58, 0x2, R151 ;  /* 0x000000023a3a7824 */ /* 0x000fc800078e0097 */
[----:B------:R-:W-:Y:S01]  /*2ee0*/  IMAD R56, R57, 0x28, R56 ;  /* 0x0000002839387824 */ /* 0x000fe200078e0238 */
[--C-:B0-----:R-:W-:Y:S01]  /*2ef0*/  SHF.R.U32.HI R57, RZ, 0x3, R68.reuse ;  /* 0x00000003ff397819 */ /* 0x101fe20000011644 */
[----:B------:R-:W0:Y:S01]  /*2f00*/  LDSM.16.M88.4 R60, [R58] ;  /* 0x000000003a3c783b */ /* 0x000e220000000200 */
[----:B------:R-:W-:Y:S02]  /*2f10*/  LOP3.LUT R59, R68, 0x7, RZ, 0xc0, !PT ;  /* 0x00000007443b7812 */ /* 0x000fe400078ec0ff */
[----:B------:R-:W-:Y:S01]  /*2f20*/  SHF.R.U32.HI R68, RZ, 0x4, R68 ;  /* 0x00000004ff447819 */ /* 0x000fe20000011644 */
[----:B------:R-:W-:-:S04]  /*2f30*/  IMAD.SHL.U32 R70, R57, 0x8, RZ ;  /* 0x0000000839467824 */ /* 0x000fc800078e00ff */
[----:B------:R-:W-:Y:S01]  /*2f40*/  IMAD.SHL.U32 R68, R68, 0x8, RZ ;  /* 0x0000000844447824 */ /* 0x000fe200078e00ff */
[----:B------:R-:W-:Y:S01]  /*2f50*/  LOP3.LUT R69, R70, 0x8, R59, 0xe2, !PT ;  /* 0x0000000846457812 */ /* 0x000fe200078ee23b */
[----:B------:R-:W-:-:S04]  /*2f60*/  IMAD.U32 R56, R56, 0x2, R145 ;  /* 0x0000000238387824 */ /* 0x000fc800078e0091 */
[----:B------:R-:W-:Y:S01]  /*2f70*/  IMAD R68, R69, 0x28, R68 ;  /* 0x0000002845447824 */ /* 0x000fe200078e0244 */
[----:B-1----:R-:W-:Y:S01]  /*2f80*/  HMMA.16816.F16 R14, R48, R44, R14 ;  /* 0x0000002c300e723c */ /* 0x002fe2000000080e */
[----:B------:R-:W1:Y:S02]  /*2f90*/  LDSM.16.M88.4 R56, [R56] ;  /* 0x000000003838783b */ /* 0x000e640000000200 */
[----:B------:R-:W-:-:S05]  /*2fa0*/  IMAD.U32 R70, R68, 0x2, R159 ;  /* 0x0000000244467824 */ /* 0x000fca00078e009f */
[C---:B------:R-:W-:Y:S08]  /*2fb0*/  HMMA.16816.F16 R118, R48.reuse, R46, R118 ;  /* 0x0000002e3076723c */ /* 0x040ff00000000876 */
[C---:B--2---:R-:W-:Y:S08]  /*2fc0*/  HMMA.16816.F16 R116, R48.reuse, R40, R116 ;  /* 0x000000283074723c */ /* 0x044ff00000000874 */
[C---:B------:R-:W-:Y:S08]  /*2fd0*/  HMMA.16816.F16 R106, R48.reuse, R42, R106 ;  /* 0x0000002a306a723c */ /* 0x040ff0000000086a */
[C---:B-----5:R-:W-:Y:S08]  /*2fe0*/  HMMA.16816.F16 R102, R48.reuse, R8, R102 ;  /* 0x000000083066723c */ /* 0x060ff00000000866 */
[C---:B------:R-:W-:Y:S08]  /*2ff0*/  HMMA.16816.F16 R104, R48.reuse, R10, R104 ;  /* 0x0000000a3068723c */ /* 0x040ff00000000868 */
[C---:B---3--:R-:W-:Y:S08]  /*3000*/  HMMA.16816.F16 R86, R48.reuse, R4, R86 ;  /* 0x000000043056723c */ /* 0x048ff00000000856 */
[----:B------:R-:W-:Y:S01]  /*3010*/  HMMA.16816.F16 R84, R48, R6, R84 ;  /* 0x000000063054723c */ /* 0x000fe20000000854 */
[----:B------:R-:W2:Y:S01]  /*3020*/  LDSM.16.M88.4 R48, [R70] ;  /* 0x000000004630783b */ /* 0x000ea20000000200 */
[----:B------:R-:W3:Y:S01]  /*3030*/  S2R R68, SR_LANEID ;  /* 0x0000000000447919 */ /* 0x000ee20000000000 */
[----:B------:R-:W4:Y:S05]  /*3040*/  S2R R69, SR_LANEID ;  /* 0x0000000000457919 */ /* 0x000f2a0000000000 */
[C---:B0-----:R-:W-:Y:S01]  /*3050*/  HMMA.16816.F16 R100, R60.reuse, R44, R100 ;  /* 0x0000002c3c64723c */ /* 0x041fe20000000864 */
[----:B------:R-:W-:Y:S07]  /*3060*/  BAR.SYNC.DEFER_BLOCKING 0x0 ;  /* 0x0000000000007b1d */ /* 0x000fee0000010000 */
        /* <DEDUP_REMOVED lines=8> */
[----:B------:R-:W5:Y:S06]  /*30f0*/  S2R R61, SR_LANEID ;  /* 0x00000000003d7919 */ /* 0x000f6c0000000000 */
[-C--:B-1----:R-:W-:Y:S08]  /*3100*/  HMMA.16816.F16 R138, R56, R40.reuse, R138 ;  /* 0x00000028388a723c */ /* 0x082ff0000000088a */
[----:B--2---:R-:W-:Y:S01]  /*3110*/  HMMA.16816.F16 R110, R48, R40, R110 ;  /* 0x00000028306e723c */ /* 0x004fe2000000086e */
[----:B---3--:R-:W-:-:S07]  /*3120*/  SHF.R.U32.HI R40, RZ, 0x3, R68 ;  /* 0x00000003ff287819 */ /* 0x008fce0000011644 */
[----:B------:R-:W-:Y:S01]  /*3130*/  HMMA.16816.F16 R98, R56, R44, R98 ;  /* 0x0000002c3862723c */ /* 0x000fe20000000862 */
[----:B------:R-:W-:Y:S01]  /*3140*/  IMAD.SHL.U32 R40, R40, 0x8, RZ ;  /* 0x0000000828287824 */ /* 0x000fe200078e00ff */
[----:B------:R-:W-:-:S06]  /*3150*/  LOP3.LUT R41, R68, 0x7, RZ, 0xc0, !PT ;  /* 0x0000000744297812 */ /* 0x000fcc00078ec0ff */
[----:B------:R-:W-:Y:S01]  /*3160*/  HMMA.16816.F16 R114, R48, R44, R114 ;  /* 0x0000002c3072723c */ /* 0x000fe20000000872 */
[----:B----4-:R-:W-:Y:S02]  /*3170*/  SHF.R.U32.HI R44, RZ, 0x3, R69 ;  /* 0x00000003ff2c7819 */ /* 0x010fe40000011645 */
[----:B------:R-:W-:-:S03]  /*3180*/  LOP3.LUT R45, R69, 0x7, RZ, 0xc0, !PT ;  /* 0x00000007452d7812 */ /* 0x000fc600078ec0ff */
[----:B------:R-:W-:Y:S01]  /*3190*/  IMAD.SHL.U32 R44, R44, 0x8, RZ ;  /* 0x000000082c2c7824 */ /* 0x000fe200078e00ff */
[----:B------:R-:W-:Y:S01]  /*31a0*/  LOP3.LUT R41, R40, 0x8, R41, 0xe2, !PT ;  /* 0x0000000828297812 */ /* 0x000fe200078ee229 */
[----:B------:R-:W-:Y:S01]  /*31b0*/  HMMA.16816.F16 R136, R56, R42, R136 ;  /* 0x0000002a3888723c */ /* 0x000fe20000000888 */
[----:B------:R-:W-:Y:S02]  /*31c0*/  SHF.R.U32.HI R68, RZ, 0x4, R68 ;  /* 0x00000004ff447819 */ /* 0x000fe40000011644 */
[----:B------:R-:W-:Y:S02]  /*31d0*/  LOP3.LUT R40, R44, 0x8, R45, 0xe2, !PT ;  /* 0x000000082c287812 */ /* 0x000fe400078ee22d */
[----:B-----5:R-:W-:-:S03]  /*31e0*/  SHF.R.U32.HI R44, RZ, 0x3, R61 ;  /* 0x00000003ff2c7819 */ /* 0x020fc6000001163d */
[----:B------:R-:W-:Y:S01]  /*31f0*/  HMMA.16816.F16 R108, R48, R42, R108 ;  /* 0x0000002a306c723c */ /* 0x000fe2000000086c */
[--C-:B0-----:R-:W-:Y:S02]  /*3200*/  SHF.R.U32.HI R42, RZ, 0x3, R60.reuse ;  /* 0x00000003ff2a7819 */ /* 0x101fe4000001163c */
[----:B------:R-:W-:Y:S01]  /*3210*/  SHF.R.U32.HI R69, RZ, 0x4, R69 ;  /* 0x00000004ff457819 */ /* 0x000fe20000011645 */
[----:B------:R-:W-:Y:S01]  /*3220*/  IMAD.SHL.U32 R44, R44, 0x8, RZ ;  /* 0x000000082c2c7824 */ /* 0x000fe200078e00ff */
[----:B------:R-:W-:Y:S01]  /*3230*/  LOP3.LUT R43, R60, 0x7, RZ, 0xc0, !PT ;  /* 0x000000073c2b7812 */ /* 0x000fe200078ec0ff */
[----:B------:R-:W-:Y:S01]  /*3240*/  IMAD.SHL.U32 R42, R42, 0x8, RZ ;  /* 0x000000082a2a7824 */ /* 0x000fe200078e00ff */
[----:B------:R-:W-:Y:S01]  /*3250*/  LOP3.LUT R45, R61, 0x7, RZ, 0xc0, !PT ;  /* 0x000000073d2d7812 */ /* 0x000fe200078ec0ff */
[----:B------:R-:W-:Y:S01]  /*3260*/  IMAD.SHL.U32 R68, R68, 0x8, RZ ;  /* 0x0000000844447824 */ /* 0x000fe200078e00ff */
[----:B------:R-:W-:Y:S01]  /*3270*/  SHF.R.U32.HI R60, RZ, 0x4, R60 ;  /* 0x00000004ff3c7819 */ /* 0x000fe2000001163c */
[----:B------:R-:W-:Y:S01]  /*3280*/  IMAD.SHL.U32 R69, R69, 0x8, RZ ;  /* 0x0000000845457824 */ /* 0x000fe200078e00ff */
[----:B------:R-:W-:Y:S01]  /*3290*/  SHF.R.U32.HI R61, RZ, 0x4, R61 ;  /* 0x00000004ff3d7819 */ /* 0x000fe2000001163d */
[----:B------:R-:W-:Y:S01]  /*32a0*/  IMAD R41, R41, 0x28, R68 ;  /* 0x0000002829297824 */ /* 0x000fe200078e0244 */
[----:B------:R-:W-:Y:S01]  /*32b0*/  LOP3.LUT R43, R42, 0x8, R43, 0xe2, !PT ;  /* 0x000000082a2b7812 */ /* 0x000fe200078ee22b */
[----:B------:R-:W-:Y:S01]  /*32c0*/  IMAD R40, R40, 0x108, R69 ;  /* 0x0000010828287824 */ /* 0x000fe200078e0245 */
[----:B------:R-:W-:Y:S01]  /*32d0*/  LOP3.LUT R42, R44, 0x8, R45, 0xe2, !PT ;  /* 0x000000082c2a7812 */ /* 0x000fe200078ee22d */
[----:B------:R-:W-:-:S02]  /*32e0*/  IMAD.SHL.U32 R60, R60, 0x8, RZ ;  /* 0x000000083c3c7824 */ /* 0x000fc400078e00ff */
[----:B------:R-:W-:Y:S01]  /*32f0*/  IMAD.SHL.U32 R61, R61, 0x8, RZ ;  /* 0x000000083d3d7824 */ /* 0x000fe200078e00ff */
[----:B------:R0:W-:Y:S01]  /*3300*/  STS.128 [R158], R36 ;  /* 0x000000249e007388 */ /* 0x0001e20000000c00 */
[----:B------:R-:W-:Y:S02]  /*3310*/  IMAD.U32 R68, R41, 0x2, R156 ;  /* 0x0000000229447824 */ /* 0x000fe400078e009c */
[----:B------:R-:W-:Y:S01]  /*3320*/  IMAD.U32 R44, R40, 0x2, R155 ;  /* 0x00000002282c7824 */ /* 0x000fe200078e009b */
[----:B------:R1:W-:Y:S01]  /*3330*/  STS.128 [R158+0x1400], R32 ;  /* 0x001400209e007388 */ /* 0x0003e20000000c00 */
[----:B------:R-:W-:Y:S02]  /*3340*/  IMAD R60, R43, 0x108, R60 ;  /* 0x000001082b3c7824 */ /* 0x000fe400078e023c */
[----:B------:R-:W-:Y:S01]  /*3350*/  IMAD R61, R42, 0x108, R61 ;  /* 0x000001082a3d7824 */ /* 0x000fe200078e023d */
[----:B------:R2:W-:Y:S04]  /*3360*/  STS.128 [R157], R28 ;  /* 0x0000001c9d007388 */ /* 0x0005e80000000c00 */
[----:B------:R3:W-:Y:S04]  /*3370*/  STS.128 [R157+0x80], R24 ;  /* 0x000080189d007388 */ /* 0x0007e80000000c00 */
[----:B------:R4:W-:Y:S04]  /*3380*/  STS.128 [R157+0x100], R20 ;  /* 0x000100149d007388 */ /* 0x0009e80000000c00 */
[----:B------:R-:W5:Y:S04]  /*3390*/  LDG.E.128.CONSTANT R40, desc[UR6][R162.64+0x140] ;  /* 0x00014006a2287981 */ /* 0x000f68000c1e9d00 */
[----:B0-----:R-:W5:Y:S04]  /*33a0*/  LDG.E.128.CONSTANT R36, desc[UR6][R162.64+0x20140] ;  /* 0x02014006a2247981 */ /* 0x001f68000c1e9d00 */
[----:B-1----:R-:W5:Y:S04]  /*33b0*/  LDG.E.128.CONSTANT R32, desc[UR6][R160.64+0x50000] ;  /* 0x05000006a0207981 */ /* 0x002f68000c1e9d00 */
[----:B--2---:R-:W2:Y:S04]  /*33c0*/  LDG.E.128.CONSTANT R28, desc[UR6][R160.64+0x50080] ;  /* 0x05008006a01c7981 */ /* 0x004ea8000c1e9d00 */
[----:B---3--:R-:W3:Y:S04]  /*33d0*/  LDG.E.128.CONSTANT R24, desc[UR6][R160.64+0x50100] ;  /* 0x05010006a0187981 */ /* 0x008ee8000c1e9d00 */
[----:B----4-:R-:W4:Y:S01]  /*33e0*/  LDG.E.128.CONSTANT R20, desc[UR6][R160.64+0x50180] ;  /* 0x05018006a0147981 */ /* 0x010f22000c1e9d00 */
[C---:B------:R-:W-:Y:S08]  /*33f0*/  HMMA.16816.F16 R96, R56.reuse, R46, R96 ;  /* 0x0000002e3860723c */ /* 0x040ff00000000860 */
[C---:B------:R-:W-:Y:S08]  /*3400*/  HMMA.16816.F16 R134, R56.reuse, R8, R134 ;  /* 0x000000083886723c */ /* 0x040ff00000000886 */
[C---:B------:R-:W-:Y:S08]  /*3410*/  HMMA.16816.F16 R132, R56.reuse, R10, R132 ;  /* 0x0000000a3884723c */ /* 0x040ff00000000884 */
[C---:B------:R-:W-:Y:S08]  /*3420*/  HMMA.16816.F16 R122, R56.reuse, R4, R122 ;  /* 0x00000004387a723c */ /* 0x040ff0000000087a */
[----:B------:R-:W-:Y:S01]  /*3430*/  HMMA.16816.F16 R120, R56, R6, R120 ;  /* 0x000000063878723c */ /* 0x000fe20000000878 */
[----:B------:R-:W0:Y:S01]  /*3440*/  S2R R56, SR_LANEID ;  /* 0x0000000000387919 */ /* 0x000e220000000000 */
[----:B------:R-:W1:Y:S01]  /*3450*/  S2R R59, SR_LANEID ;  /* 0x00000000003b7919 */ /* 0x000e620000000000 */
[----:B------:R-:W1:Y:S01]  /*3460*/  S2R R58, SR_LANEID ;  /* 0x00000000003a7919 */ /* 0x000e620000000000 */
[----:B------:R-:W1:Y:S04]  /*3470*/  S2R R57, SR_LANEID ;  /* 0x0000000000397919 */ /* 0x000e680000000000 */
[C---:B------:R-:W-:Y:S01]  /*3480*/  HMMA.16816.F16 R94, R48.reuse, R8, R94 ;  /* 0x00000008305e723c */ /* 0x040fe2000000085e */
[----:B------:R1:W-:Y:S01]  /*3490*/  STS.128 [R157+0x180], R16 ;  /* 0x000180109d007388 */ /* 0x0003e20000000c00 */
[----:B------:R-:W-:Y:S06]  /*34a0*/  BAR.SYNC.DEFER_BLOCKING 0x0 ;  /* 0x0000000000007b1d */ /* 0x000fec0000010000 */
[----:B------:R-:W-:Y:S01]  /*34b0*/  HMMA.16816.F16 R92, R48, R4, R92 ;  /* 0x00000004305c723c */ /* 0x000fe2000000085c */
[----:B0-----:R-:W-:-:S02]  /*34c0*/  SHF.R.U32.HI R8, RZ, 0x3, R56 ;  /* 0x00000003ff087819 */ /* 0x001fc40000011638 */
[----:B-1----:R-:W-:-:S03]  /*34d0*/  SHF.R.U32.HI R16, RZ, 0x3, R59 ;  /* 0x00000003ff107819 */ /* 0x002fc6000001163b */
[----:B------:R-:W-:Y:S01]  /*34e0*/  IMAD.SHL.U32 R8, R8, 0x8, RZ ;  /* 0x0000000808087824 */ /* 0x000fe200078e00ff */
[----:B------:R-:W-:Y:S02]  /*34f0*/  LOP3.LUT R9, R56, 0x7, RZ, 0xc0, !PT ;  /* 0x0000000738097812 */ /* 0x000fe400078ec0ff */
[----:B------:R-:W-:Y:S01]  /*3500*/  SHF.R.U32.HI R56, RZ, 0x4, R56 ;  /* 0x00000004ff387819 */ /* 0x000fe20000011638 */
[----:B------:R-:W-:Y:S01]  /*3510*/  IMAD.SHL.U32 R18, R16, 0x8, RZ ;  /* 0x0000000810127824 */ /* 0x000fe200078e00ff */
[----:B------:R-:W-:Y:S02]  /*3520*/  LOP3.LUT R17, R59, 0x7, RZ, 0xc0, !PT ;  /* 0x000000073b117812 */ /* 0x000fe400078ec0ff */
[----:B------:R-:W-:Y:S01]  /*3530*/  SHF.R.U32.HI R59, RZ, 0x4, R59 ;  /* 0x00000004ff3b7819 */ /* 0x000fe2000001163b */
[----:B------:R-:W-:Y:S01]  /*3540*/  IMAD.SHL.U32 R56, R56, 0x8, RZ ;  /* 0x0000000838387824 */ /* 0x000fe200078e00ff */
[----:B------:R-:W-:Y:S01]  /*3550*/  LOP3.LUT R63, R8, 0x8, R9, 0xe2, !PT ;  /* 0x00000008083f7812 */ /* 0x000fe200078ee209 */
[----:B------:R-:W-:Y:S01]  /*3560*/  HMMA.16816.F16 R112, R48, R46, R112 ;  /* 0x0000002e3070723c */ /* 0x000fe20000000870 */
[----:B------:R-:W-:Y:S01]  /*3570*/  LOP3.LUT R4, R18, 0x8, R17, 0xe2, !PT ;  /* 0x0000000812047812 */ /* 0x000fe200078ee211 */
[----:B------:R-:W-:Y:S01]  /*3580*/  IMAD.SHL.U32 R59, R59, 0x8, RZ ;  /* 0x000000083b3b7824 */ /* 0x000fe200078e00ff */
[----:B------:R-:W-:Y:S01]  /*3590*/  SHF.R.U32.HI R5, RZ, 0x3, R58 ;  /* 0x00000003ff057819 */ /* 0x000fe2000001163a */
[----:B------:R-:W-:Y:S01]  /*35a0*/  IMAD R56, R63, 0x108, R56 ;  /* 0x000001083f387824 */ /* 0x000fe200078e0238 */
[----:B------:R-:W-:Y:S01]  /*35b0*/  LDSM.16.M88.4 R68, [R68] ;  /* 0x000000004444783b */ /* 0x000fe20000000200 */
[----:B------:R-:W-:-:S02]  /*35c0*/  IMAD R59, R4, 0x28, R59 ;  /* 0x00000028043b7824 */ /* 0x000fc400078e023b */
[C---:B------:R-:W-:Y:S01]  /*35d0*/  HMMA.16816.F16 R52, R48.reuse, R10, R52 ;  /* 0x0000000a3034723c */ /* 0x040fe20000000834 */
[----:B------:R-:W-:Y:S01]  /*35e0*/  IMAD.U32 R8, R60, 0x2, R143 ;  /* 0x000000023c087824 */ /* 0x000fe200078e008f */
[----:B------:R-:W-:Y:S01]  /*35f0*/  LOP3.LUT R4, R58, 0x7, RZ, 0xc0, !PT ;  /* 0x000000073a047812 */ /* 0x000fe200078ec0ff */
[----:B------:R-:W-:Y:S01]  /*3600*/  IMAD.U32 R16, R61, 0x2, R142 ;  /* 0x000000023d107824 */ /* 0x000fe200078e008e */
[----:B------:R-:W0:Y:S04]  /*3610*/  LDSM.16.MT88.4 R44, [R44] ;  /* 0x000000002c2c783b */ /* 0x000e280000004200 */
[----:B------:R-:W-:Y:S01]  /*3620*/  HMMA.16816.F16 R66, R48, R6, R66 ;  /* 0x000000063042723c */ /* 0x000fe20000000842 */
[----:B------:R-:W-:Y:S01]  /*3630*/  IMAD.SHL.U32 R49, R5, 0x8, RZ ;  /* 0x0000000805317824 */ /* 0x000fe200078e00ff */
[----:B------:R-:W1:Y:S01]  /*3640*/  LDSM.16.MT88.4 R8, [R8] ;  /* 0x000000000808783b */ /* 0x000e620000004200 */
[----:B------:R-:W-:-:S02]  /*3650*/  IMAD.U32 R5, R56, 0x2, R141 ;  /* 0x0000000238057824 */ /* 0x000fc400078e008d */
[----:B------:R-:W-:Y:S01]  /*3660*/  IMAD.U32 R59, R59, 0x2, R152 ;  /* 0x000000023b3b7824 */ /* 0x000fe200078e0098 */
[----:B------:R-:W-:Y:S01]  /*3670*/  SHF.R.U32.HI R48, RZ, 0x3, R57 ;  /* 0x00000003ff307819 */ /* 0x000fe20000011639 */
[----:B------:R-:W1:Y:S01]  /*3680*/  LDSM.16.MT88.4 R16, [R16] ;  /* 0x000000001010783b */ /* 0x000e620000004200 */
[----:B------:R-:W-:-:S03]  /*3690*/  LOP3.LUT R49, R49, 0x8, R4, 0xe2, !PT ;  /* 0x0000000831317812 */ /* 0x000fc600078ee204 */
[----:B------:R-:W1:Y:S01]  /*36a0*/  LDSM.16.MT88.4 R4, [R5] ;  /* 0x000000000504783b */ /* 0x000e620000004200 */
[----:B------:R-:W-:Y:S01]  /*36b0*/  LOP3.LUT R50, R57, 0x7, RZ, 0xc0, !PT ;  /* 0x0000000739327812 */ /* 0x000fe200078ec0ff */
[----:B------:R-:W-:Y:S02]  /*36c0*/  IMAD.SHL.U32 R51, R48, 0x8, RZ ;  /* 0x0000000830337824 */ /* 0x000fe400078e00ff */
[----:B------:R-:W1:Y:S01]  /*36d0*/  LDSM.16.M88.4 R60, [R59] ;  /* 0x000000003b3c783b */ /* 0x000e620000000200 */
[----:B------:R-:W-:Y:S02]  /*36e0*/  SHF.R.U32.HI R58, RZ, 0x4, R58 ;  /* 0x00000004ff3a7819 */ /* 0x000fe4000001163a */
[----:B------:R-:W-:Y:S02]  /*36f0*/  SHF.R.U32.HI R57, RZ, 0x4, R57 ;  /* 0x00000004ff397819 */ /* 0x000fe40000011639 */
[----:B------:R-:W-:Y:S01]  /*3700*/  LOP3.LUT R56, R51, 0x8, R50, 0xe2, !PT ;  /* 0x0000000833387812 */ /* 0x000fe200078ee232 */
[----:B------:R-:W-:-:S02]  /*3710*/  IMAD.SHL.U32 R58, R58, 0x8, RZ ;  /* 0x000000083a3a7824 */ /* 0x000fc400078e00ff */
[----:B------:R-:W-:Y:S02]  /*3720*/  IMAD.SHL.U32 R57, R57, 0x8, RZ ;  /* 0x0000000839397824 */ /* 0x000fe400078e00ff */
[----:B------:R-:W-:Y:S02]  /*3730*/  IMAD R49, R49, 0x28, R58 ;  /* 0x0000002831317824 */ /* 0x000fe400078e023a */
[----:B------:R-:W-:Y:S02]  /*3740*/  IMAD R57, R56, 0x28, R57 ;  /* 0x0000002838397824 */ /* 0x000fe400078e0239 */
[----:B------:R-:W-:Y:S02]  /*3750*/  IMAD.U32 R49, R49, 0x2, R150 ;  /* 0x0000000231317824 */ /* 0x000fe400078e0096 */
[----:B------:R-:W-:-:S04]  /*3760*/  IMAD.U32 R57, R57, 0x2, R144 ;  /* 0x0000000239397824 */ /* 0x000fc800078e0090 */
[----:B------:R-:W1:Y:S04]  /*3770*/  LDSM.16.M88.4 R48, [R49] ;  /* 0x000000003130783b */ /* 0x000e680000000200 */
[----:B------:R-:W5:Y:S01]  /*3780*/  LDSM.16.M88.4 R56, [R57] ;  /* 0x000000003938783b */ /* 0x000f620000000200 */
[C---:B0-----:R-:W-:Y:S08]  /*3790*/  HMMA.16816.F16 R14, R68.reuse, R44, R14 ;  /* 0x0000002c440e723c */ /* 0x041ff0000000080e */
[C---:B------:R-:W-:Y:S08]  /*37a0*/  HMMA.16816.F16 R118, R68.reuse, R46, R118 ;  /* 0x0000002e4476723c */ /* 0x040ff00000000876 */
[C---:B-1----:R-:W-:Y:S08]  /*37b0*/  HMMA.16816.F16 R116, R68.reuse, R8, R116 ;  /* 0x000000084474723c */ /* 0x042ff00000000874 */
[C---:B------:R-:W-:Y:S08]  /*37c0*/  HMMA.16816.F16 R106, R68.reuse, R10, R106 ;  /* 0x0000000a446a723c */ /* 0x040ff0000000086a */
[C---:B------:R-:W-:Y:S08]  /*37d0*/  HMMA.16816.F16 R102, R68.reuse, R16, R102 ;  /* 0x000000104466723c */ /* 0x040ff00000000866 */
[C---:B------:R-:W-:Y:S08]  /*37e0*/  HMMA.16816.F16 R104, R68.reuse, R18, R104 ;  /* 0x000000124468723c */ /* 0x040ff00000000868 */
[C---:B------:R-:W-:Y:S08]  /*37f0*/  HMMA.16816.F16 R86, R68.reuse, R4, R86 ;  /* 0x000000044456723c */ /* 0x040ff00000000856 */
[----:B------:R-:W-:Y:S01]  /*3800*/  HMMA.16816.F16 R84, R68, R6, R84 ;  /* 0x000000064454723c */ /* 0x000fe20000000854 */
[----:B------:R-:W0:Y:S07]  /*3810*/  S2R R69, SR_LANEID ;  /* 0x0000000000457919 */ /* 0x000e2e0000000000 */
        /* <DEDUP_REMOVED lines=10> */
[-C--:B------:R-:W-:Y:S01]  /*38c0*/  HMMA.16816.F16 R98, R48, R44.reuse, R98 ;  /* 0x0000002c3062723c */ /* 0x080fe20000000862 */
[----:B------:R-:W3:Y:S07]  /*38d0*/  S2R R61, SR_LANEID ;  /* 0x00000000003d7919 */ /* 0x000eee0000000000 */
[----:B-----5:R-:W-:Y:S01]  /*38e0*/  HMMA.16816.F16 R114, R56, R44, R114 ;  /* 0x0000002c3872723c */ /* 0x020fe20000000872 */
[----:B------:R-:W5:Y:S07]  /*38f0*/  S2R R44, SR_LANEID ;  /* 0x00000000002c7919 */ /* 0x000f6e0000000000 */
[-C--:B------:R-:W-:Y:S01]  /*3900*/  HMMA.16816.F16 R96, R48, R46.reuse, R96 ;  /* 0x0000002e3060723c */ /* 0x080fe20000000860 */
[----:B------:R-:W4:Y:S07]  /*3910*/  S2R R62, SR_LANEID ;  /* 0x00000000003e7919 */ /* 0x000f2e0000000000 */
[----:B------:R-:W-:Y:S01]  /*3920*/  HMMA.16816.F16 R112, R56, R46, R112 ;  /* 0x0000002e3870723c */ /* 0x000fe20000000870 */
[----:B0-----:R-:W-:-:S07]  /*3930*/  SHF.R.U32.HI R47, RZ, 0x3, R69 ;  /* 0x00000003ff2f7819 */ /* 0x001fce0000011645 */
[----:B------:R-:W-:Y:S01]  /*3940*/  HMMA.16816.F16 R138, R48, R8, R138 ;  /* 0x00000008308a723c */ /* 0x000fe2000000088a */
[----:B------:R-:W-:-:S07]  /*3950*/  IMAD.SHL.U32 R47, R47, 0x8, RZ ;  /* 0x000000082f2f7824 */ /* 0x000fce00078e00ff */
[----:B------:R-:W-:Y:S01]  /*3960*/  HMMA.16816.F16 R110, R56, R8, R110 ;  /* 0x00000008386e723c */ /* 0x000fe2000000086e */
[--C-:B-1----:R-:W-:Y:S02]  /*3970*/  SHF.R.U32.HI R8, RZ, 0x3, R60.reuse ;  /* 0x00000003ff087819 */ /* 0x102fe4000001163c */
[----:B------:R-:W-:Y:S02]  /*3980*/  LOP3.LUT R9, R60, 0x7, RZ, 0xc0, !PT ;  /* 0x000000073c097812 */ /* 0x000fe400078ec0ff */
[----:B------:R-:W-:Y:S01]  /*3990*/  SHF.R.U32.HI R60, RZ, 0x4, R60 ;  /* 0x00000004ff3c7819 */ /* 0x000fe2000001163c */
[----:B------:R-:W-:Y:S02]  /*39a0*/  IMAD.SHL.U32 R8, R8, 0x8, RZ ;  /* 0x0000000808087824 */ /* 0x000fe400078e00ff */
[----:B------:R-:W-:Y:S01]  /*39b0*/  HMMA.16816.F16 R136, R48, R10, R136 ;  /* 0x0000000a3088723c */ /* 0x000fe20000000888 */
[----:B--2---:R-:W-:Y:S01]  /*39c0*/  SHF.R.U32.HI R45, RZ, 0x3, R68 ;  /* 0x00000003ff2d7819 */ /* 0x004fe20000011644 */
[----:B------:R-:W-:-:S06]  /*39d0*/  IMAD.SHL.U32 R60, R60, 0x8, RZ ;  /* 0x000000083c3c7824 */ /* 0x000fcc00078e00ff */
[C---:B------:R-:W-:Y:S08]  /*39e0*/  HMMA.16816.F16 R134, R48.reuse, R16, R134 ;  /* 0x000000103086723c */ /* 0x040ff00000000886 */
[C---:B------:R-:W-:Y:S08]  /*39f0*/  HMMA.16816.F16 R132, R48.reuse, R18, R132 ;  /* 0x000000123084723c */ /* 0x040ff00000000884 */
[C---:B------:R-:W-:Y:S08]  /*3a00*/  HMMA.16816.F16 R122, R48.reuse, R4, R122 ;  /* 0x00000004307a723c */ /* 0x040ff0000000087a */
[----:B------:R-:W-:Y:S01]  /*3a10*/  HMMA.16816.F16 R120, R48, R6, R120 ;  /* 0x000000063078723c */ /* 0x000fe20000000878 */
[----:B------:R-:W-:-:S04]  /*3a20*/  LOP3.LUT R48, R69, 0x7, RZ, 0xc0, !PT ;  /* 0x0000000745307812 */ /* 0x000fc800078ec0ff */
[----:B------:R-:W-:Y:S02]  /*3a30*/  LOP3.LUT R48, R47, 0x8, R48, 0xe2, !PT ;  /* 0x000000082f307812 */ /* 0x000fe400078ee230 */
[----:B------:R-:W-:Y:S01]  /*3a40*/  LOP3.LUT R47, R8, 0x8, R9, 0xe2, !PT ;  /* 0x00000008082f7812 */ /* 0x000fe200078ee209 */
[----:B------:R-:W-:Y:S01]  /*3a50*/  IMAD.SHL.U32 R45, R45, 0x8, RZ ;  /* 0x000000082d2d7824 */ /* 0x000fe200078e00ff */
[----:B------:R-:W-:-:S03]  /*3a60*/  LOP3.LUT R46, R68, 0x7, RZ, 0xc0, !PT ;  /* 0x00000007442e7812 */ /* 0x000fc600078ec0ff */
[----:B------:R-:W-:Y:S01]  /*3a70*/  IMAD R47, R47, 0x108, R60 ;  /* 0x000001082f2f7824 */ /* 0x000fe200078e023c */
[----:B------:R-:W-:Y:S01]  /*3a80*/  SHF.R.U32.HI R68, RZ, 0x4, R68 ;  /* 0x00000004ff447819 */ /* 0x000fe20000011644 */
[----:B------:R-:W0:Y:S01]  /*3a90*/  S2R R60, SR_LANEID ;  /* 0x00000000003c7919 */ /* 0x000e220000000000 */
[----:B------:R-:W-:Y:S01]  /*3aa0*/  LOP3.LUT R45, R45, 0x8, R46, 0xe2, !PT ;  /* 0x000000082d2d7812 */ /* 0x000fe200078ee22e */
[----:B------:R-:W-:Y:S01]  /*3ab0*/  HMMA.16816.F16 R94, R56, R16, R94 ;  /* 0x00000010385e723c */ /* 0x000fe2000000085e */
[----:B-----5:R-:W-:Y:S01]  /*3ac0*/  SHF.R.U32.HI R9, RZ, 0x3, R44 ;  /* 0x00000003ff097819 */ /* 0x020fe2000001162c */
[----:B------:R-:W-:Y:S01]  /*3ad0*/  IMAD.SHL.U32 R68, R68, 0x8, RZ ;  /* 0x0000000844447824 */ /* 0x000fe200078e00ff */
[----:B---3--:R-:W-:-:S03]  /*3ae0*/  SHF.R.U32.HI R16, RZ, 0x3, R61 ;  /* 0x00000003ff107819 */ /* 0x008fc6000001163d */
[----:B------:R-:W-:Y:S01]  /*3af0*/  IMAD R68, R45, 0x28, R68 ;  /* 0x000000282d447824 */ /* 0x000fe200078e0244 */
[----:B------:R-:W-:Y:S01]  /*3b00*/  LOP3.LUT R45, R44, 0x7, RZ, 0xc0, !PT ;  /* 0x000000072c2d7812 */ /* 0x000fe200078ec0ff */
[C---:B------:R-:W-:Y:S01]  /*3b10*/  HMMA.16816.F16 R52, R56.reuse, R18, R52 ;  /* 0x000000123834723c */ /* 0x040fe20000000834 */
[----:B------:R-:W-:Y:S01]  /*3b20*/  IMAD.SHL.U32 R46, R9, 0x8, RZ ;  /* 0x00000008092e7824 */ /* 0x000fe200078e00ff */
[----:B------:R-:W-:Y:S01]  /*3b30*/  LOP3.LUT R18, R61, 0x7, RZ, 0xc0, !PT ;  /* 0x000000073d127812 */ /* 0x000fe200078ec0ff */
[----:B------:R-:W-:Y:S01]  /*3b40*/  IMAD.SHL.U32 R19, R16, 0x8, RZ ;  /* 0x0000000810137824 */ /* 0x000fe200078e00ff */
[----:B------:R-:W-:Y:S02]  /*3b50*/  SHF.R.U32.HI R69, RZ, 0x4, R69 ;  /* 0x00000004ff457819 */ /* 0x000fe40000011645 */
[----:B------:R-:W-:Y:S02]  /*3b60*/  SHF.R.U32.HI R44, RZ, 0x4, R44 ;  /* 0x00000004ff2c7819 */ /* 0x000fe4000001162c */
[----:B------:R-:W-:Y:S01]  /*3b70*/  SHF.R.U32.HI R61, RZ, 0x4, R61 ;  /* 0x00000004ff3d7819 */ /* 0x000fe2000001163d */
[----:B------:R-:W-:Y:S01]  /*3b80*/  IMAD.U32 R8, R68, 0x2, R153 ;  /* 0x0000000244087824 */ /* 0x000fe200078e0099 */
[----:B------:R-:W-:Y:S01]  /*3b90*/  LOP3.LUT R45, R46, 0x8, R45, 0xe2, !PT ;  /* 0x000000082e2d7812 */ /* 0x000fe200078ee22d */
[----:B------:R-:W1:Y:S01]  /*3ba0*/  S2R R68, SR_LANEID ;  /* 0x0000000000447919 */ /* 0x000e620000000000 */
[----:B------:R-:W-:Y:S01]  /*3bb0*/  LOP3.LUT R70, R19, 0x8, R18, 0xe2, !PT ;  /* 0x0000000813467812 */ /* 0x000fe200078ee212 */
[----:B------:R-:W-:Y:S01]  /*3bc0*/  IMAD.SHL.U32 R69, R69, 0x8, RZ ;  /* 0x0000000845457824 */ /* 0x000fe200078e00ff */
[----:B------:R-:W-:Y:S01]  /*3bd0*/  HMMA.16816.F16 R92, R56, R4, R92 ;  /* 0x00000004385c723c */ /* 0x000fe2000000085c */
[----:B------:R-:W-:-:S02]  /*3be0*/  IMAD.SHL.U32 R44, R44, 0x8, RZ ;  /* 0x000000082c2c7824 */ /* 0x000fc400078e00ff */
[----:B------:R-:W-:Y:S01]  /*3bf0*/  IMAD.SHL.U32 R61, R61, 0x8, RZ ;  /* 0x000000083d3d7824 */ /* 0x000fe200078e00ff */
[----:B----4-:R-:W-:Y:S01]  /*3c00*/  SHF.R.U32.HI R4, RZ, 0x3, R62 ;  /* 0x00000003ff047819 */ /* 0x010fe2000001163e */
[----:B------:R-:W-:Y:S02]  /*3c10*/  IMAD R69, R48, 0x108, R69 ;  /* 0x0000010830457824 */ /* 0x000fe400078e0245 */
[----:B------:R-:W-:Y:S02]  /*3c20*/  IMAD R17, R45, 0x108, R44 ;  /* 0x000001082d117824 */ /* 0x000fe400078e022c */
[----:B------:R-:W-:Y:S01]  /*3c30*/  IMAD R70, R70, 0x108, R61 ;  /* 0x0000010846467824 */ /* 0x000fe200078e023d */
[----:B------:R-:W-:Y:S01]  /*3c40*/  LOP3.LUT R5, R62, 0x7, RZ, 0xc0, !PT ;  /* 0x000000073e057812 */ /* 0x000fe200078ec0ff */
[----:B------:R-:W-:Y:S02]  /*3c50*/  IMAD.SHL.U32 R80, R4, 0x8, RZ ;  /* 0x0000000804507824 */ /* 0x000fe400078e00ff */
[----:B------:R-:W-:-:S02]  /*3c60*/  IMAD.U32 R48, R69, 0x2, R140 ;  /* 0x0000000245307824 */ /* 0x000fc400078e008c */
[----:B------:R-:W-:Y:S02]  /*3c70*/  IMAD.U32 R47, R47, 0x2, R2 ;  /* 0x000000022f2f7824 */ /* 0x000fe400078e0002 */
[----:B------:R-:W-:Y:S02]  /*3c80*/  IMAD.U32 R17, R17, 0x2, R0 ;  /* 0x0000000211117824 */ /* 0x000fe400078e0000 */
[----:B------:R-:W-:Y:S01]  /*3c90*/  IMAD.U32 R4, R70, 0x2, R3 ;  /* 0x0000000246047824 */ /* 0x000fe200078e0003 */
[----:B------:R-:W-:Y:S01]  /*3ca0*/  SHF.R.U32.HI R62, RZ, 0x4, R62 ;  /* 0x00000004ff3e7819 */ /* 0x000fe2000001163e */
[C---:B------:R-:W-:Y:S01]  /*3cb0*/  HMMA.16816.F16 R108, R56.reuse, R10, R108 ;  /* 0x0000000a386c723c */ /* 0x040fe2000000086c */
[----:B------:R-:W-:Y:S03]  /*3cc0*/  LDSM.16.M88.4 R8, [R8] ;  /* 0x000000000808783b */ /* 0x000fe60000000200 */
[----:B------:R-:W-:Y:S01]  /*3cd0*/  IMAD.SHL.U32 R62, R62, 0x8, RZ ;  /* 0x000000083e3e7824 */ /* 0x000fe200078e00ff */
[----:B------:R-:W2:Y:S03]  /*3ce0*/  LDSM.16.MT88.4 R48, [R48] ;  /* 0x000000003030783b */ /* 0x000ea60000004200 */
[----:B------:R-:W-:Y:S01]  /*3cf0*/  HMMA.16816.F16 R66, R56, R6, R66 ;  /* 0x000000063842723c */ /* 0x000fe20000000842 */
[----:B------:R-:W-:Y:S01]  /*3d00*/  LOP3.LUT R57, R80, 0x8, R5, 0xe2, !PT ;  /* 0x0000000850397812 */ /* 0x000fe200078ee205 */
[----:B------:R-:W3:Y:S01]  /*3d10*/  LDSM.16.MT88.4 R44, [R47] ;  /* 0x000000002f2c783b */ /* 0x000ee20000004200 */
[----:B0-----:R-:W-:-:S03]  /*3d20*/  SHF.R.U32.HI R56, RZ, 0x3, R60 ;  /* 0x00000003ff387819 */ /* 0x001fc6000001163c */
[----:B------:R-:W0:Y:S04]  /*3d30*/  LDSM.16.MT88.4 R16, [R17] ;  /* 0x000000001110783b */ /* 0x000e280000004200 */
[----:B------:R-:W4:Y:S01]  /*3d40*/  LDSM.16.MT88.4 R4, [R4] ;  /* 0x000000000404783b */ /* 0x000f220000004200 */
[----:B------:R-:W-:Y:S01]  /*3d50*/  IMAD R62, R57, 0x28, R62 ;  /* 0x00000028393e7824 */ /* 0x000fe200078e023e */
[----:B------:R-:W-:Y:S01]  /*3d60*/  LOP3.LUT R57, R60, 0x7, RZ, 0xc0, !PT ;  /* 0x000000073c397812 */ /* 0x000fe200078ec0ff */
[----:B------:R-:W-:Y:S01]  /*3d70*/  IMAD.SHL.U32 R56, R56, 0x8, RZ ;  /* 0x0000000838387824 */ /* 0x000fe200078e00ff */
[----:B------:R-:W-:-:S04]  /*3d80*/  SHF.R.U32.HI R60, RZ, 0x4, R60 ;  /* 0x00000004ff3c7819 */ /* 0x000fc8000001163c */
[----:B------:R-:W-:Y:S01]  /*3d90*/  LOP3.LUT R57, R56, 0x8, R57, 0xe2, !PT ;  /* 0x0000000838397812 */ /* 0x000fe200078ee239 */
[----:B------:R-:W-:-:S04]  /*3da0*/  IMAD.SHL.U32 R56, R60, 0x8, RZ ;  /* 0x000000083c387824 */ /* 0x000fc800078e00ff */
[----:B------:R-:W-:Y:S01]  /*3db0*/  IMAD R56, R57, 0x28, R56 ;  /* 0x0000002839387824 */ /* 0x000fe200078e0238 */
[--C-:B-1----:R-:W-:Y:S02]  /*3dc0*/  SHF.R.U32.HI R57, RZ, 0x3, R68.reuse ;  /* 0x00000003ff397819 */ /* 0x102fe40000011644 */
[----:B------:R-:W-:Y:S02]  /*3dd0*/  LOP3.LUT R58, R68, 0x7, RZ, 0xc0, !PT ;  /* 0x00000007443a7812 */ /* 0x000fe400078ec0ff */
[----:B------:R-:W-:Y:S01]  /*3de0*/  SHF.R.U32.HI R68, RZ, 0x4, R68 ;  /* 0x00000004ff447819 */ /* 0x000fe20000011644 */
[----:B------:R-:W-:-:S04]  /*3df0*/  IMAD.SHL.U32 R57, R57, 0x8, RZ ;  /* 0x0000000839397824 */ /* 0x000fc800078e00ff */
[----:B------:R-:W-:Y:S01]  /*3e00*/  IMAD.SHL.U32 R68, R68, 0x8, RZ ;  /* 0x0000000844447824 */ /* 0x000fe200078e00ff */
[----:B------:R-:W-:Y:S01]  /*3e10*/  LOP3.LUT R69, R57, 0x8, R58, 0xe2, !PT ;  /* 0x0000000839457812 */ /* 0x000fe200078ee23a */
[----:B------:R-:W-:-:S04]  /*3e20*/  IMAD.U32 R62, R62, 0x2, R151 ;  /* 0x000000023e3e7824 */ /* 0x000fc800078e0097 */
[----:B------:R-:W-:Y:S02]  /*3e30*/  IMAD R68, R69, 0x28, R68 ;  /* 0x0000002845447824 */ /* 0x000fe400078e0244 */
[----:B------:R-:W-:Y:S01]  /*3e40*/  IMAD.U32 R56, R56, 0x2, R145 ;  /* 0x0000000238387824 */ /* 0x000fe200078e0091 */
[C---:B--2---:R-:W-:Y:S01]  /*3e50*/  HMMA.16816.F16 R14, R8.reuse, R48, R14 ;  /* 0x00000030080e723c */ /* 0x044fe2000000080e */
[----:B------:R-:W-:Y:S01]  /*3e60*/  IMAD.U32 R70, R68, 0x2, R159 ;  /* 0x0000000244467824 */ /* 0x000fe200078e009f */
[----:B------:R-:W1:Y:S04]  /*3e70*/  LDSM.16.M88.4 R60, [R62] ;  /* 0x000000003e3c783b */ /* 0x000e680000000200 */
[----:B------:R-:W2:Y:S02]  /*3e80*/  LDSM.16.M88.4 R56, [R56] ;  /* 0x000000003838783b */ /* 0x000ea40000000200 */
[C---:B------:R-:W-:Y:S08]  /*3e90*/  HMMA.16816.F16 R118, R8.reuse, R50, R118 ;  /* 0x000000320876723c */ /* 0x040ff00000000876 */
[C---:B---3--:R-:W-:Y:S08]  /*3ea0*/  HMMA.16816.F16 R116, R8.reuse, R44, R116 ;  /* 0x0000002c0874723c */ /* 0x048ff00000000874 */
[C---:B------:R-:W-:Y:S08]  /*3eb0*/  HMMA.16816.F16 R106, R8.reuse, R46, R106 ;  /* 0x0000002e086a723c */ /* 0x040ff0000000086a */
[C---:B0-----:R-:W-:Y:S08]  /*3ec0*/  HMMA.16816.F16 R102, R8.reuse, R16, R102 ;  /* 0x000000100866723c */ /* 0x041ff00000000866 */
[C---:B------:R-:W-:Y:S08]  /*3ed0*/  HMMA.16816.F16 R104, R8.reuse, R18, R104 ;  /* 0x000000120868723c */ /* 0x040ff00000000868 */
[C---:B----4-:R-:W-:Y:S08]  /*3ee0*/  HMMA.16816.F16 R86, R8.reuse, R4, R86 ;  /* 0x000000040856723c */ /* 0x050ff00000000856 */
[----:B------:R-:W-:Y:S01]  /*3ef0*/  HMMA.16816.F16 R84, R8, R6, R84 ;  /* 0x000000060854723c */ /* 0x000fe20000000854 */
[----:B------:R-:W0:Y:S01]  /*3f00*/  LDSM.16.M88.4 R8, [R70] ;  /* 0x000000004608783b */ /* 0x000e220000000200 */
[----:B------:R-:W3:Y:S06]  /*3f10*/  S2R R68, SR_LANEID ;  /* 0x0000000000447919 */ /* 0x000eec0000000000 */
[-C--:B-1----:R-:W-:Y:S01]  /*3f20*/  HMMA.16816.F16 R64, R60, R44.reuse, R64 ;  /* 0x0000002c3c40723c */ /* 0x082fe20000000840 */
[----:B------:R-:W-:Y:S07]  /*3f30*/  BAR.SYNC.DEFER_BLOCKING 0x0 ;  /* 0x0000000000007b1d */ /* 0x000fee0000010000 */
[----:B--2---:R-:W-:Y:S01]  /*3f40*/  HMMA.16816.F16 R138, R56, R44, R138 ;  /* 0x0000002c388a723c */ /* 0x004fe2000000088a */
[----:B------:R-:W1:Y:S07]  /*3f50*/  S2R R69, SR_LANEID ;  /* 0x0000000000457919 */ /* 0x000e6e0000000000 */
[----:B------:R-:W-:Y:S08]  /*3f60*/  HMMA.16816.F16 R100, R60, R48, R100 ;  /* 0x000000303c64723c */ /* 0x000ff00000000864 */
[----:B0-----:R-:W-:Y:S01]  /*3f70*/  HMMA.16816.F16 R110, R8, R44, R110 ;  /* 0x0000002c086e723c */ /* 0x001fe2000000086e */
[----:B---3--:R-:W-:-:S02]  /*3f80*/  SHF.R.U32.HI R44, RZ, 0x3, R68 ;  /* 0x00000003ff2c7819 */ /* 0x008fc40000011644 */
[----:B------:R-:W-:-:S03]  /*3f90*/  LOP3.LUT R45, R68, 0x7, RZ, 0xc0, !PT ;  /* 0x00000007442d7812 */ /* 0x000fc600078ec0ff */
[----:B------:R-:W-:Y:S02]  /*3fa0*/  IMAD.SHL.U32 R44, R44, 0x8, RZ ;  /* 0x000000082c2c7824 */ /* 0x000fe400078e00ff */
[C---:B------:R-:W-:Y:S08]  /*3fb0*/  HMMA.16816.F16 R54, R60.reuse, R50, R54 ;  /* 0x000000323c36723c */ /* 0x040ff00000000836 */
[C---:B------:R-:W-:Y:S08]  /*3fc0*/  HMMA.16816.F16 R74, R60.reuse, R46, R74 ;  /* 0x0000002e3c4a723c */ /* 0x040ff0000000084a */
[C---:B------:R-:W-:Y:S08]  /*3fd0*/  HMMA.16816.F16 R12, R60.reuse, R16, R12 ;  /* 0x000000103c0c723c */ /* 0x040ff0000000080c */
[C---:B------:R-:W-:Y:S08]  /*3fe0*/  HMMA.16816.F16 R78, R60.reuse, R18, R78 ;  /* 0x000000123c4e723c */ /* 0x040ff0000000084e */
[C---:B------:R-:W-:Y:S08]  /*3ff0*/  HMMA.16816.F16 R72, R60.reuse, R4, R72 ;  /* 0x000000043c48723c */ /* 0x040ff00000000848 */
[----:B------:R-:W-:Y:S01]  /*4000*/  HMMA.16816.F16 R76, R60, R6, R76 ;  /* 0x000000063c4c723c */ /* 0x000fe2000000084c */
[----:B------:R-:W0:Y:S01]  /*4010*/  S2R R60, SR_LANEID ;  /* 0x00000000003c7919 */ /* 0x000e220000000000 */
[----:B------:R-:W2:Y:S06]  /*4020*/  S2R R61, SR_LANEID ;  /* 0x00000000003d7919 */ /* 0x000eac0000000000 */
[-C--:B------:R-:W-:Y:S08]  /*4030*/  HMMA.16816.F16 R98, R56, R48.reuse, R98 ;  /* 0x000000303862723c */ /* 0x080ff00000000862 */
[----:B------:R-:W-:Y:S01]  /*4040*/  HMMA.16816.F16 R114, R8, R48, R114 ;  /* 0x000000300872723c */ /* 0x000fe20000000872 */
[----:B------:R-:W-:-:S02]  /*4050*/  LOP3.LUT R49, R44, 0x8, R45, 0xe2, !PT ;  /* 0x000000082c317812 */ /* 0x000fc400078ee22d */
[----:B------:R-:W3:Y:S01]  /*4060*/  S2R R45, SR_LANEID ;  /* 0x00000000002d7919 */ /* 0x000ee20000000000 */
[----:B------:R-:W4:Y:S01]  /*4070*/  S2R R44, SR_LANEID ;  /* 0x00000000002c7919 */ /* 0x000f220000000000 */
[----:B------:R-:W-:Y:S04]  /*4080*/  STS.128 [R158], R40 ;  /* 0x000000289e007388 */ /* 0x000fe80000000c00 */
[----:B------:R5:W-:Y:S04]  /*4090*/  STS.128 [R158+0x1400], R36 ;  /* 0x001400249e007388 */ /* 0x000be80000000c00 */
[----:B------:R0:W-:Y:S04]  /*40a0*/  STS.128 [R157], R32 ;  /* 0x000000209d007388 */ /* 0x0001e80000000c00 */
[----:B------:R-:W-:Y:S04]  /*40b0*/  STS.128 [R157+0x80], R28 ;  /* 0x0000801c9d007388 */ /* 0x000fe80000000c00 */
[----:B------:R-:W-:Y:S04]  /*40c0*/  STS.128 [R157+0x100], R24 ;  /* 0x000100189d007388 */ /* 0x000fe80000000c00 */
[----:B------:R2:W-:Y:S01]  /*40d0*/  STS.128 [R157+0x180], R20 ;  /* 0x000180149d007388 */ /* 0x0005e20000000c00 */
[----:B------:R-:W-:-:S02]  /*40e0*/  SHF.R.U32.HI R68, RZ, 0x4, R68 ;  /* 0x00000004ff447819 */ /* 0x000fc40000011644 */
[----:B-1----:R-:W-:Y:S01]  /*40f0*/  SHF.R.U32.HI R48, RZ, 0x3, R69 ;  /* 0x00000003ff307819 */ /* 0x002fe20000011645 */
[----:B------:R-:W-:Y:S01]  /*4100*/  HMMA.16816.F16 R96, R56, R50, R96 ;  /* 0x000000323860723c */ /* 0x000fe20000000860 */
[----:B-----5:R-:W5:Y:S01]  /*4110*/  LDG.E.128.CONSTANT R36, desc[UR6][R162.64+0x20180] ;  /* 0x02018006a2247981 */ /* 0x020f62000c1e9d00 */
[----:B------:R-:W-:Y:S01]  /*4120*/  BAR.SYNC.DEFER_BLOCKING 0x0 ;  /* 0x0000000000007b1d */ /* 0x000fe20000010000 */
[----:B------:R-:W-:-:S05]  /*4130*/  IMAD.SHL.U32 R68, R68, 0x8, RZ ;  /* 0x0000000844447824 */ /* 0x000fca00078e00ff */
[----:B------:R-:W-:Y:S01]  /*4140*/  HMMA.16816.F16 R136, R56, R46, R136 ;  /* 0x0000002e3888723c */ /* 0x000fe20000000888 */
[----:B------:R-:W-:Y:S01]  /*4150*/  IMAD R49, R49, 0x28, R68 ;  /* 0x0000002831317824 */ /* 0x000fe200078e0244 */
[----:B0-----:R-:W5:Y:S06]  /*4160*/  LDG.E.128.CONSTANT R32, desc[UR6][R160.64+0x60000] ;  /* 0x06000006a0207981 */ /* 0x001f6c000c1e9d00 */
[----:B------:R-:W-:Y:S01]  /*4170*/  HMMA.16816.F16 R112, R8, R50, R112 ;  /* 0x000000320870723c */ /* 0x000fe20000000870 */
[----:B------:R-:W-:Y:S01]  /*4180*/  IMAD.SHL.U32 R51, R48, 0x8, RZ ;  /* 0x0000000830337824 */ /* 0x000fe200078e00ff */
[----:B------:R-:W-:Y:S01]  /*4190*/  LOP3.LUT R50, R69, 0x7, RZ, 0xc0, !PT ;  /* 0x0000000745327812 */ /* 0x000fe200078ec0ff */
[----:B--2---:R-:W2:Y:S01]  /*41a0*/  LDG.E.128.CONSTANT R20, desc[UR6][R160.64+0x60180] ;  /* 0x06018006a0147981 */ /* 0x004ea2000c1e9d00 */
[----:B------:R-:W-:-:S04]  /*41b0*/  SHF.R.U32.HI R48, RZ, 0x3, R61 ;  /* 0x00000003ff307819 */ /* 0x000fc8000001163d */
[----:B------:R-:W-:Y:S01]  /*41c0*/  HMMA.16816.F16 R108, R8, R46, R108 ;  /* 0x0000002e086c723c */ /* 0x000fe2000000086c */
[----:B------:R-:W-:Y:S01]  /*41d0*/  SHF.R.U32.HI R46, RZ, 0x3, R60 ;  /* 0x00000003ff2e7819 */ /* 0x000fe2000001163c */
[----:B------:R-:W-:Y:S01]  /*41e0*/  IMAD.SHL.U32 R48, R48, 0x8, RZ ;  /* 0x0000000830307824 */ /* 0x000fe200078e00ff */
[----:B------:R-:W-:Y:S01]  /*41f0*/  LOP3.LUT R50, R51, 0x8, R50, 0xe2, !PT ;  /* 0x0000000833327812 */ /* 0x000fe200078ee232 */
[----:B------:R-:W2:Y:S04]  /*4200*/  LDG.E.128.CONSTANT R28, desc[UR6][R160.64+0x60080] ;  /* 0x06008006a01c7981 */ /* 0x000ea8000c1e9d00 */
[-C--:B------:R-:W-:Y:S01]  /*4210*/  HMMA.16816.F16 R134, R56, R16.reuse, R134 ;  /* 0x000000103886723c */ /* 0x080fe20000000886 */
[----:B------:R-:W-:Y:S01]  /*4220*/  IMAD.SHL.U32 R46, R46, 0x8, RZ ;  /* 0x000000082e2e7824 */ /* 0x000fe200078e00ff */
[----:B------:R-:W-:Y:S01]  /*4230*/  LOP3.LUT R47, R60, 0x7, RZ, 0xc0, !PT ;  /* 0x000000073c2f7812 */ /* 0x000fe200078ec0ff */
[----:B------:R-:W2:Y:S05]  /*4240*/  LDG.E.128.CONSTANT R24, desc[UR6][R160.64+0x60100] ;  /* 0x06010006a0187981 */ /* 0x000eaa000c1e9d00 */
[----:B------:R-:W-:Y:S01]  /*4250*/  HMMA.16816.F16 R94, R8, R16, R94 ;  /* 0x00000010085e723c */ /* 0x000fe2000000085e */
[----:B------:R-:W-:Y:S01]  /*4260*/  IMAD.U32 R16, R49, 0x2, R156 ;  /* 0x0000000231107824 */ /* 0x000fe200078e009c */
[----:B---3--:R-:W-:-:S06]  /*4270*/  SHF.R.U32.HI R17, RZ, 0x3, R45 ;  /* 0x00000003ff117819 */ /* 0x008fcc000001162d */
        /* <DEDUP_REMOVED lines=14> */
[----:B------:R-:W3:Y:S01]  /*4360*/  LDG.E.128.CONSTANT R8, desc[UR6][R162.64+0x180] ;  /* 0x00018006a2087981 */ /* 0x000ee2000c1e9d00 */
        /* <DEDUP_REMOVED lines=35> */
[C---:B------:R-:W-:Y:S08]  /*45a0*/  HMMA.16816.F16 R118, R40.reuse, R50, R118 ;  /* 0x000000322876723c */ /* 0x040ff00000000876 */
[C---:B------:R-:W-:Y:S08]  /*45b0*/  HMMA.16816.F16 R106, R40.reuse, R90, R106 ;  /* 0x0000005a286a723c */ /* 0x040ff0000000086a */
[C---:B------:R-:W-:Y:S08]  /*45c0*/  HMMA.16816.F16 R102, R40.reuse, R80, R102 ;  /* 0x000000502866723c */ /* 0x040ff00000000866 */
[C---:B------:R-:W-:Y:S08]  /*45d0*/  HMMA.16816.F16 R104, R40.reuse, R82, R104 ;  /* 0x000000522868723c */ /* 0x040ff00000000868 */
[C---:B------:R-:W-:Y:S08]  /*45e0*/  HMMA.16816.F16 R86, R40.reuse, R60, R86 ;  /* 0x0000003c2856723c */ /* 0x040ff00000000856 */
[----:B------:R-:W-:Y:S01]  /*45f0*/  HMMA.16816.F16 R84, R40, R62, R84 ;  /* 0x0000003e2854723c */ /* 0x000fe20000000854 */
[----:B------:R-:W0:Y:S01]  /*4600*/  S2R R41, SR_LANEID ;  /* 0x0000000000297919 */ /* 0x000e220000000000 */
[----:B------:R-:W1:Y:S01]  /*4610*/  S2R R40, SR_LANEID ;  /* 0x0000000000287919 */ /* 0x000e620000000000 */
[----:B------:R-:W-:Y:S01]  /*4620*/  LOP3.LUT R5, R4, 0x8, R5, 0xe2, !PT ;  /* 0x0000000804057812 */ /* 0x000fe200078ee205 */
[----:B------:R-:W-:Y:S01]  /*4630*/  IMAD.SHL.U32 R46, R46, 0x8, RZ ;  /* 0x000000082e2e7824 */ /* 0x000fe200078e00ff */
[----:B------:R-:W0:Y:S03]  /*4640*/  S2R R42, SR_LANEID ;  /* 0x00000000002a7919 */ /* 0x000e260000000000 */
[----:B------:R-:W-:-:S02]  /*4650*/  IMAD R5, R5, 0x28, R46 ;  /* 0x0000002805057824 */ /* 0x000fc400078e022e */
        /* <DEDUP_REMOVED lines=13> */
[----:B-1----:R-:W-:-:S04]  /*4730*/  SHF.R.U32.HI R18, RZ, 0x3, R40 ;  /* 0x00000003ff127819 */ /* 0x002fc80000011628 */
[----:B------:R-:W-:Y:S02]  /*4740*/  LOP3.LUT R47, R16, 0x8, R17, 0xe2, !PT ;  /* 0x00000008102f7812 */ /* 0x000fe400078ee211 */
[----:B0-----:R-:W-:Y:S02]  /*4750*/  SHF.R.U32.HI R16, RZ, 0x3, R41 ;  /* 0x00000003ff107819 */ /* 0x001fe40000011629 */
[----:B------:R-:W-:Y:S01]  /*4760*/  SHF.R.U32.HI R44, RZ, 0x4, R44 ;  /* 0x00000004ff2c7819 */ /* 0x000fe2000001162c */
[----:B------:R-:W0:Y:S01]  /*4770*/  S2R R43, SR_LANEID ;  /* 0x00000000002b7919 */ /* 0x000e220000000000 */
[----:B------:R-:W-:Y:S01]  /*4780*/  LOP3.LUT R17, R41, 0x7, RZ, 0xc0, !PT ;  /* 0x0000000729117812 */ /* 0x000fe200078ec0ff */
[----:B------:R-:W-:Y:S01]  /*4790*/  IMAD.SHL.U32 R16, R16, 0x8, RZ ;  /* 0x0000000810107824 */ /* 0x000fe200078e00ff */
[----:B------:R-:W-:Y:S01]  /*47a0*/  LOP3.LUT R19, R40, 0x7, RZ, 0xc0, !PT ;  /* 0x0000000728137812 */ /* 0x000fe200078ec0ff */
[----:B------:R-:W-:Y:S02]  /*47b0*/  IMAD.SHL.U32 R18, R18, 0x8, RZ ;  /* 0x0000000812127824 */ /* 0x000fe400078e00ff */
[----:B------:R-:W-:Y:S01]  /*47c0*/  IMAD.SHL.U32 R44, R44, 0x8, RZ ;  /* 0x000000082c2c7824 */ /* 0x000fe200078e00ff */
[----:B------:R-:W-:Y:S01]  /*47d0*/  LOP3.LUT R17, R16, 0x8, R17, 0xe2, !PT ;  /* 0x0000000810117812 */ /* 0x000fe200078ee211 */
[----:B------:R-:W-:Y:S01]  /*47e0*/  IMAD.U32 R5, R5, 0x2, R150 ;  /* 0x0000000205057824 */ /* 0x000fe200078e0096 */
[----:B------:R-:W-:Y:S01]  /*47f0*/  LOP3.LUT R16, R18, 0x8, R19, 0xe2, !PT ;  /* 0x0000000812107812 */ /* 0x000fe200078ee213 */
[----:B------:R-:W-:Y:S01]  /*4800*/  HMMA.16816.F16 R120, R56, R6, R120 ;  /* 0x000000063878723c */ /* 0x000fe20000000878 */
[----:B------:R-:W-:Y:S01]  /*4810*/  IMAD R47, R47, 0x28, R44 ;  /* 0x000000282f2f7824 */ /* 0x000fe200078e022c */
[----:B------:R-:W-:-:S02]  /*4820*/  SHF.R.U32.HI R18, RZ, 0x3, R42 ;  /* 0x00000003ff127819 */ /* 0x000fc4000001162a */
[----:B------:R-:W-:Y:S01]  /*4830*/  SHF.R.U32.HI R44, RZ, 0x3, R46 ;  /* 0x00000003ff2c7819 */ /* 0x000fe2000001162e */
[----:B------:R-:W1:Y:S01]  /*4840*/  LDSM.16.M88.4 R4, [R5] ;  /* 0x000000000504783b */ /* 0x000e620000000200 */
        /* <DEDUP_REMOVED lines=8> */
[----:B------:R-:W-:-:S02]  /*48d0*/  LOP3.LUT R47, R18, 0x8, R19, 0xe2, !PT ;  /* 0x00000008122f7812 */ /* 0x000fc400078ee213 */
[----:B------:R-:W-:Y:S02]  /*48e0*/  LOP3.LUT R44, R71, 0x8, R56, 0xe2, !PT ;  /* 0x00000008472c7812 */ /* 0x000fe400078ee238 */
[----:B------:R-:W-:Y:S02]  /*48f0*/  LOP3.LUT R18, R70, 0x8, R69, 0xe2, !PT ;  /* 0x0000000846127812 */ /* 0x000fe400078ee245 */
[----:B------:R-:W4:Y:S01]  /*4900*/  LDSM.16.M88.4 R68, [R68] ;  /* 0x000000004444783b */ /* 0x000f220000000200 */
[----:B0-----:R-:W-:Y:S02]  /*4910*/  SHF.R.U32.HI R57, RZ, 0x3, R43 ;  /* 0x00000003ff397819 */ /* 0x001fe4000001162b */
[----:B------:R-:W-:Y:S02]  /*4920*/  SHF.R.U32.HI R41, RZ, 0x4, R41 ;  /* 0x00000004ff297819 */ /* 0x000fe40000011629 */
[----:B------:R-:W-:Y:S01]  /*4930*/  LOP3.LUT R58, R43, 0x7, RZ, 0xc0, !PT ;  /* 0x000000072b3a7812 */ /* 0x000fe200078ec0ff */
[----:B------:R-:W-:Y:S01]  /*4940*/  IMAD.SHL.U32 R57, R57, 0x8, RZ ;  /* 0x0000000839397824 */ /* 0x000fe200078e00ff */
[----:B------:R-:W-:-:S02]  /*4950*/  SHF.R.U32.HI R46, RZ, 0x4, R46 ;  /* 0x00000004ff2e7819 */ /* 0x000fc4000001162e */
[----:B------:R-:W-:Y:S02]  /*4960*/  SHF.R.U32.HI R56, RZ, 0x4, R42 ;  /* 0x00000004ff387819 */ /* 0x000fe4000001162a */
[----:B------:R-:W-:Y:S02]  /*4970*/  SHF.R.U32.HI R43, RZ, 0x4, R43 ;  /* 0x00000004ff2b7819 */ /* 0x000fe4000001162b */
[----:B------:R-:W-:Y:S01]  /*4980*/  SHF.R.U32.HI R45, RZ, 0x4, R45 ;  /* 0x00000004ff2d7819 */ /* 0x000fe2000001162d */
[----:B------:R-:W-:Y:S01]  /*4990*/  IMAD.SHL.U32 R42, R41, 0x8, RZ ;  /* 0x00000008292a7824 */ /* 0x000fe200078e00ff */
[----:B------:R-:W-:Y:S01]  /*49a0*/  LOP3.LUT R19, R57, 0x8, R58, 0xe2, !PT ;  /* 0x0000000839137812 */ /* 0x000fe200078ee23a */
[----:B------:R-:W-:Y:S02]  /*49b0*/  IMAD.SHL.U32 R41, R46, 0x8, RZ ;  /* 0x000000082e297824 */ /* 0x000fe400078e00ff */
[----:B------:R-:W-:Y:S02]  /*49c0*/  IMAD.SHL.U32 R56, R56, 0x8, RZ ;  /* 0x0000000838387824 */ /* 0x000fe400078e00ff */
[----:B------:R-:W-:-:S02]  /*49d0*/  IMAD.SHL.U32 R46, R43, 0x8, RZ ;  /* 0x000000082b2e7824 */ /* 0x000fc400078e00ff */
[----:B------:R-:W-:Y:S01]  /*49e0*/  IMAD.SHL.U32 R45, R45, 0x8, RZ ;  /* 0x000000082d2d7824 */ /* 0x000fe200078e00ff */
[----:B------:R-:W-:Y:S01]  /*49f0*/  SHF.R.U32.HI R40, RZ, 0x4, R40 ;  /* 0x00000004ff287819 */ /* 0x000fe20000011628 */
[----:B------:R-:W-:Y:S02]  /*4a00*/  IMAD R42, R17, 0x28, R42 ;  /* 0x00000028112a7824 */ /* 0x000fe400078e022a */
[----:B------:R-:W-:Y:S02]  /*4a10*/  IMAD R47, R47, 0x108, R56 ;  /* 0x000001082f2f7824 */ /* 0x000fe400078e0238 */
[----:B------:R-:W-:Y:S02]  /*4a20*/  IMAD R43, R44, 0x108, R41 ;  /* 0x000001082c2b7824 */ /* 0x000fe400078e0229 */
[----:B------:R-:W-:Y:S02]  /*4a30*/  IMAD R19, R19, 0x108, R46 ;  /* 0x0000010813137824 */ /* 0x000fe400078e022e */
[----:B------:R-:W-:Y:S01]  /*4a40*/  IMAD R18, R18, 0x108, R45 ;  /* 0x0000010812127824 */ /* 0x000fe200078e022d */
[----:B-1----:R-:W-:Y:S01]  /*4a50*/  HMMA.16816.F16 R98, R4, R48, R98 ;  /* 0x000000300462723c */ /* 0x002fe20000000862 */
[----:B------:R-:W-:-:S02]  /*4a60*/  IMAD.U32 R44, R42, 0x2, R153 ;  /* 0x000000022a2c7824 */ /* 0x000fc400078e0099 */
[----:B------:R-:W-:Y:S02]  /*4a70*/  IMAD.U32 R41, R47, 0x2, R140 ;  /* 0x000000022f297824 */ /* 0x000fe400078e008c */
[----:B------:R-:W-:Y:S02]  /*4a80*/  IMAD.SHL.U32 R17, R40, 0x8, RZ ;  /* 0x0000000828117824 */ /* 0x000fe400078e00ff */
[----:B------:R-:W-:Y:S01]  /*4a90*/  IMAD.U32 R19, R19, 0x2, R0 ;  /* 0x0000000213137824 */ /* 0x000fe200078e0000 */
[----:B------:R-:W-:Y:S01]  /*4aa0*/  HMMA.16816.F16 R96, R4, R50, R96 ;  /* 0x000000320460723c */ /* 0x000fe20000000860 */
[----:B------:R-:W-:Y:S01]  /*4ab0*/  IMAD.U32 R56, R18, 0x2, R3 ;  /* 0x0000000212387824 */ /* 0x000fe200078e0003 */
[----:B------:R-:W-:Y:S01]  /*4ac0*/  LDSM.16.M88.4 R44, [R44] ;  /* 0x000000002c2c783b */ /* 0x000fe20000000200 */
[----:B------:R-:W-:-:S03]  /*4ad0*/  IMAD R124, R16, 0x28, R17 ;  /* 0x00000028107c7824 */ /* 0x000fc600078e0211 */
[----:B------:R-:W0:Y:S02]  /*4ae0*/  LDSM.16.MT88.4 R16, [R19] ;  /* 0x000000001310783b */ /* 0x000e240000004200 */
        /* <DEDUP_REMOVED lines=8> */
[----:B------:R-:W1:Y:S04]  /*4b70*/  LDSM.16.MT88.4 R40, [R41] ;  /* 0x000000002928783b */ /* 0x000e680000004200 */
[----:B------:R-:W5:Y:S01]  /*4b80*/  LDSM.16.MT88.4 R4, [R4] ;  /* 0x000000000404783b */ /* 0x000f620000004200 */
[C---:B----4-:R-:W-:Y:S01]  /*4b90*/  HMMA.16816.F16 R114, R68.reuse, R48, R114 ;  /* 0x000000304472723c */ /* 0x050fe20000000872 */
[----:B------:R-:W-:Y:S02]  /*4ba0*/  IMAD.U32 R48, R124, 0x2, R151 ;  /* 0x000000027c307824 */ /* 0x000fe400078e0097 */
[----:B------:R-:W4:Y:S05]  /*4bb0*/  S2R R124, SR_LANEID ;  /* 0x00000000007c7919 */ /* 0x000f2a0000000000 */
[----:B------:R-:W-:Y:S01]  /*4bc0*/  HMMA.16816.F16 R92, R68, R60, R92 ;  /* 0x0000003c445c723c */ /* 0x000fe2000000085c */
[----:B------:R-:W2:Y:S07]  /*4bd0*/  S2R R61, SR_LANEID ;  /* 0x00000000003d7919 */ /* 0x000eae0000000000 */
[C---:B0-----:R-:W-:Y:S08]  /*4be0*/  HMMA.16816.F16 R102, R44.reuse, R16, R102 ;  /* 0x000000102c66723c */ /* 0x041ff00000000866 */
[----:B------:R-:W-:Y:S01]  /*4bf0*/  HMMA.16816.F16 R104, R44, R18, R104 ;  /* 0x000000122c68723c */ /* 0x000fe20000000868 */
[----:B----4-:R-:W-:-:S07]  /*4c00*/  SHF.R.U32.HI R60, RZ, 0x3, R124 ;  /* 0x00000003ff3c7819 */ /* 0x010fce000001167c */
[C---:B-1----:R-:W-:Y:S08]  /*4c10*/  HMMA.16816.F16 R14, R44.reuse, R40, R14 ;  /* 0x000000282c0e723c */ /* 0x042ff0000000080e */
[C---:B------:R-:W-:Y:S08]  /*4c20*/  HMMA.16816.F16 R118, R44.reuse, R42, R118 ;  /* 0x0000002a2c76723c */ /* 0x040ff00000000876 */
[C---:B-----5:R-:W-:Y:S08]  /*4c30*/  HMMA.16816.F16 R116, R44.reuse, R4, R116 ;  /* 0x000000042c74723c */ /* 0x060ff00000000874 */
        /* <DEDUP_REMOVED lines=8> */
[----:B--2---:R-:W-:-:S03]  /*4cc0*/  SHF.R.U32.HI R60, RZ, 0x3, R61 ;  /* 0x00000003ff3c7819 */ /* 0x004fc6000001163d */
[----:B------:R-:W-:Y:S01]  /*4cd0*/  IMAD R124, R45, 0x28, R124 ;  /* 0x000000282d7c7824 */ /* 0x000fe200078e027c */
[----:B------:R-:W-:Y:S01]  /*4ce0*/  HMMA.16816.F16 R66, R68, R62, R66 ;  /* 0x0000003e4442723c */ /* 0x000fe20000000842 */
[----:B------:R-:W-:Y:S01]  /*4cf0*/  LOP3.LUT R62, R61, 0x7, RZ, 0xc0, !PT ;  /* 0x000000073d3e7812 */ /* 0x000fe200078ec0ff */
[----:B------:R-:W-:Y:S01]  /*4d00*/  IMAD.SHL.U32 R63, R60, 0x8, RZ ;  /* 0x000000083c3f7824 */ /* 0x000fe200078e00ff */
[----:B------:R-:W-:Y:S01]  /*4d10*/  SHF.R.U32.HI R61, RZ, 0x4, R61 ;  /* 0x00000004ff3d7819 */ /* 0x000fe2000001163d */
[----:B------:R-:W-:-:S03]  /*4d20*/  IMAD.U32 R44, R124, 0x2, R145 ;  /* 0x000000027c2c7824 */ /* 0x000fc600078e0091 */
[----:B------:R-:W-:Y:S01]  /*4d30*/  LOP3.LUT R62, R63, 0x8, R62, 0xe2, !PT ;  /* 0x000000083f3e7812 */ /* 0x000fe200078ee23e */
[C---:B------:R-:W-:Y:S01]  /*4d40*/  HMMA.16816.F16 R112, R68.reuse, R50, R112 ;  /* 0x000000324470723c */ /* 0x040fe20000000870 */
[----:B------:R-:W-:Y:S01]  /*4d50*/  IMAD.SHL.U32 R61, R61, 0x8, RZ ;  /* 0x000000083d3d7824 */ /* 0x000fe200078e00ff */
[----:B------:R-:W0:Y:S04]  /*4d60*/  LDSM.16.M88.4 R44, [R44] ;  /* 0x000000002c2c783b */ /* 0x000e280000000200 */
[----:B------:R-:W1:Y:S01]  /*4d70*/  LDSM.16.M88.4 R48, [R48] ;  /* 0x000000003030783b */ /* 0x000e620000000200 */
[----:B------:R-:W-:Y:S01]  /*4d80*/  IMAD R62, R62, 0x28, R61 ;  /* 0x000000283e3e7824 */ /* 0x000fe200078e023d */
[C---:B------:R-:W-:Y:S01]  /*4d90*/  HMMA.16816.F16 R110, R68.reuse, R88, R110 ;  /* 0x00000058446e723c */ /* 0x040fe2000000086e */
[----:B------:R-:W2:Y:S07]  /*4da0*/  S2R R63, SR_LANEID ;  /* 0x00000000003f7919 */ /* 0x000eae0000000000 */
[C---:B------:R-:W-:Y:S08]  /*4db0*/  HMMA.16816.F16 R108, R68.reuse, R90, R108 ;  /* 0x0000005a446c723c */ /* 0x040ff0000000086c */
[C---:B------:R-:W-:Y:S08]  /*4dc0*/  HMMA.16816.F16 R94, R68.reuse, R80, R94 ;  /* 0x00000050445e723c */ /* 0x040ff0000000085e */
[----:B------:R-:W-:Y:S01]  /*4dd0*/  HMMA.16816.F16 R52, R68, R82, R52 ;  /* 0x000000524434723c */ /* 0x000fe20000000834 */
[----:B------:R-:W-:-:S02]  /*4de0*/  IMAD.U32 R68, R62, 0x2, R159 ;  /* 0x000000023e447824 */ /* 0x000fc400078e009f */
[----:B------:R-:W4:Y:S01]  /*4df0*/  S2R R62, SR_LANEID ;  /* 0x00000000003e7919 */ /* 0x000f220000000000 */
[----:B------:R-:W5:Y:S04]  /*4e00*/  S2R R60, SR_LANEID ;  /* 0x00000000003c7919 */ /* 0x000f680000000000 */
[C---:B0-----:R-:W-:Y:S01]  /*4e10*/  HMMA.16816.F16 R98, R44.reuse, R40, R98 ;  /* 0x000000282c62723c */ /* 0x041fe20000000862 */
[----:B------:R-:W0:Y:S07]  /*4e20*/  LDSM.16.M88.4 R68, [R68] ;  /* 0x000000004444783b */ /* 0x000e2e0000000200 */
        /* <DEDUP_REMOVED lines=8> */
[----:B--2---:R-:W-:-:S07]  /*4eb0*/  SHF.R.U32.HI R46, RZ, 0x3, R63 ;  /* 0x00000003ff2e7819 */ /* 0x004fce000001163f */
[----:B-1----:R-:W-:Y:S01]  /*4ec0*/  HMMA.16816.F16 R100, R48, R40, R100 ;  /* 0x000000283064723c */ /* 0x002fe20000000864 */
[----:B------:R-:W-:Y:S01]  /*4ed0*/  IMAD.SHL.U32 R46, R46, 0x8, RZ ;  /* 0x000000082e2e7824 */ /* 0x000fe200078e00ff */
[----:B------:R-:W-:-:S06]  /*4ee0*/  LOP3.LUT R47, R63, 0x7, RZ, 0xc0, !PT ;  /* 0x000000073f2f7812 */ /* 0x000fcc00078ec0ff */
[C---:B------:R-:W-:Y:S08]  /*4ef0*/  HMMA.16816.F16 R54, R48.reuse, R42, R54 ;  /* 0x0000002a3036723c */ /* 0x040ff00000000836 */
        /* <DEDUP_REMOVED lines=12> */
[----:B------:R-:W2:Y:S01]  /*4fc0*/  S2R R81, SR_LANEID ;  /* 0x0000000000517919 */ /* 0x000ea20000000000 */
[----:B------:R-:W4:Y:S01]  /*4fd0*/  S2R R80, SR_LANEID ;  /* 0x0000000000507919 */ /* 0x000f220000000000 */
[----:B-----5:R-:W-:Y:S02]  /*4fe0*/  SHF.R.U32.HI R48, RZ, 0x3, R60 ;  /* 0x00000003ff307819 */ /* 0x020fe4000001163c */
[----:B------:R-:W-:-:S03]  /*4ff0*/  LOP3.LUT R49, R60, 0x7, RZ, 0xc0, !PT ;  /* 0x000000073c317812 */ /* 0x000fc600078ec0ff */
[----:B------:R-:W-:Y:S01]  /*5000*/  IMAD.SHL.U32 R48, R48, 0x8, RZ ;  /* 0x0000000830307824 */ /* 0x000fe200078e00ff */
[----:B---3--:R-:W-:Y:S04]  /*5010*/  STS.128 [R158], R8 ;  /* 0x000000089e007388 */ /* 0x008fe80000000c00 */
[----:B------:R3:W-:Y:S04]  /*5020*/  STS.128 [R158+0x1400], R36 ;  /* 0x001400249e007388 */ /* 0x0007e80000000c00 */
[----:B------:R5:W-:Y:S01]  /*5030*/  STS.128 [R157], R32 ;  /* 0x000000209d007388 */ /* 0x000be20000000c00 */
[----:B0-----:R-:W-:Y:S01]  /*5040*/  HMMA.16816.F16 R110, R68, R4, R110 ;  /* 0x00000004446e723c */ /* 0x001fe2000000086e */
[----:B------:R-:W-:-:S02]  /*5050*/  LOP3.LUT R48, R48, 0x8, R49, 0xe2, !PT ;  /* 0x0000000830307812 */ /* 0x000fc400078ee231 */
[----:B------:R0:W-:Y:S01]  /*5060*/  STS.128 [R157+0x180], R20 ;  /* 0x000180149d007388 */ /* 0x0001e20000000c00 */
[----:B-1----:R-:W-:Y:S02]  /*5070*/  SHF.R.U32.HI R44, RZ, 0x3, R61 ;  /* 0x00000003ff2c7819 */ /* 0x002fe4000001163d */
[----:B--2---:R-:W-:Y:S01]  /*5080*/  LOP3.LUT R4, R81, 0x7, RZ, 0xc0, !PT ;  /* 0x0000000751047812 */ /* 0x004fe200078ec0ff */
[----:B------:R1:W-:Y:S01]  /*5090*/  STS.128 [R157+0x80], R28 ;  /* 0x0000801c9d007388 */ /* 0x0003e20000000c00 */
[----:B------:R-:W-:Y:S02]  /*50a0*/  LOP3.LUT R45, R61, 0x7, RZ, 0xc0, !PT ;  /* 0x000000073d2d7812 */ /* 0x000fe400078ec0ff */
[----:B----4-:R-:W-:Y:S01]  /*50b0*/  LOP3.LUT R50, R80, 0x7, RZ, 0xc0, !PT ;  /* 0x0000000750327812 */ /* 0x010fe200078ec0ff */
[----:B---3--:R-:W2:Y:S01]  /*50c0*/  LDG.E.128.CONSTANT R36, desc[UR6][R162.64+0x1c0] ;  /* 0x0001c006a2247981 */ /* 0x008ea2000c1e9d00 */
        /* <DEDUP_REMOVED lines=627> */
[----:B------:R-:W4:Y:S04]  /*7800*/  LDSM.16.MT88.4 R40, [R41] ;  /* 0x000000002928783b */ /* 0x000f280000004200 */
[----:B------:R-:W5:Y:S01]  /*7810*/  LDSM.16.MT88.4 R4, [R4] ;  /* 0x000000000404783b */ /* 0x000f620000004200 */
[C---:B-1----:R-:W-:Y:S01]  /*7820*/  HMMA.16816.F16 R114, R68.reuse, R48, R114 ;  /* 0x000000304472723c */ /* 0x042fe20000000872 */
[----:B------:R-:W-:Y:S02]  /*7830*/  IMAD.U32 R48, R124, 0x2, R151 ;  /* 0x000000027c307824 */ /* 0x000fe400078e0097 */
[----:B------:R-:W1:Y:S05]  /*7840*/  S2R R124, SR_LANEID ;  /* 0x00000000007c7919 */ /* 0x000e6a0000000000 */
[----:B------:R-:W-:Y:S01]  /*7850*/  HMMA.16816.F16 R92, R68, R60, R92 ;  /* 0x0000003c445c723c */ /* 0x000fe2000000085c */
[----:B------:R-:W2:Y:S07]  /*7860*/  S2R R61, SR_LANEID ;  /* 0x00000000003d7919 */ /* 0x000eae0000000000 */
[C---:B0-----:R-:W-:Y:S08]  /*7870*/  HMMA.16816.F16 R102, R44.reuse, R16, R102 ;  /* 0x000000102c66723c */ /* 0x041ff00000000866 */
[----:B------:R-:W-:Y:S01]  /*7880*/  HMMA.16816.F16 R104, R44, R18, R104 ;  /* 0x000000122c68723c */ /* 0x000fe20000000868 */
[----:B-1----:R-:W-:-:S07]  /*7890*/  SHF.R.U32.HI R60, RZ, 0x3, R124 ;  /* 0x00000003ff3c7819 */ /* 0x002fce000001167c */
[C---:B----4-:R-:W-:Y:S08]  /*78a0*/  HMMA.16816.F16 R14, R44.reuse, R40, R14 ;  /* 0x000000282c0e723c */ /* 0x050ff0000000080e */
        /* <DEDUP_REMOVED lines=507> */
[----:B--2---:R-:W-:Y:S08]  /*9860*/  HMMA.16816.F16 R138, R56, R44, R138 ;  /* 0x0000002c388a723c */ /* 0x004ff0000000088a */
[----:B------:R-:W-:Y:S08]  /*9870*/  HMMA.16816.F16 R100, R60, R48, R100 ;  /* 0x000000303c64723c */ /* 0x000ff00000000864 */
[----:B0-----:R-:W-:Y:S01]  /*9880*/  HMMA.16816.F16 R110, R8, R44, R110 ;  /* 0x0000002c086e723c */ /* 0x001fe2000000086e */
[----:B---3--:R-:W-:-:S02]  /*9890*/  SHF.R.U32.HI R44, RZ, 0x3, R68 ;  /* 0x00000003ff2c7819 */ /* 0x008fc40000011644 */
[----:B------:R-:W-:-:S03]  /*98a0*/  LOP3.LUT R45, R68, 0x7, RZ, 0xc0, !PT ;  /* 0x00000007442d7812 */ /* 0x000fc600078ec0ff */
[----:B------:R-:W-:Y:S02]  /*98b0*/  IMAD.SHL.U32 R44, R44, 0x8, RZ ;  /* 0x000000082c2c7824 */ /* 0x000fe400078e00ff */
[-C--:B------:R-:W-:Y:S08]  /*98c0*/  HMMA.16816.F16 R98, R56, R48.reuse, R98 ;  /* 0x000000303862723c */ /* 0x080ff00000000862 */
[----:B------:R-:W-:Y:S01]  /*98d0*/  HMMA.16816.F16 R114, R8, R48, R114 ;  /* 0x000000300872723c */ /* 0x000fe20000000872 */
[----:B------:R-:W-:-:S02]  /*98e0*/  LOP3.LUT R49, R44, 0x8, R45, 0xe2, !PT ;  /* 0x000000082c317812 */ /* 0x000fc400078ee22d */
[----:B------:R-:W0:Y:S01]  /*98f0*/  S2R R45, SR_LANEID ;  /* 0x00000000002d7919 */ /* 0x000e220000000000 */
[----:B------:R-:W1:Y:S01]  /*9900*/  S2R R44, SR_LANEID ;  /* 0x00000000002c7919 */ /* 0x000e620000000000 */
[----:B------:R-:W2:Y:S03]  /*9910*/  S2R R69, SR_LANEID ;  /* 0x0000000000457919 */ /* 0x000ea60000000000 */
[C---:B------:R-:W-:Y:S01]  /*9920*/  HMMA.16816.F16 R54, R60.reuse, R50, R54 ;  /* 0x000000323c36723c */ /* 0x040fe20000000836 */
[----:B------:R-:W-:Y:S04]  /*9930*/  STS.128 [R158], R40 ;  /* 0x000000289e007388 */ /* 0x000fe80000000c00 */
[----:B------:R3:W-:Y:S03]  /*9940*/  STS.128 [R158+0x1400], R36 ;  /* 0x001400249e007388 */ /* 0x0007e60000000c00 */
[C---:B------:R-:W-:Y:S01]  /*9950*/  HMMA.16816.F16 R74, R60.reuse, R46, R74 ;  /* 0x0000002e3c4a723c */ /* 0x040fe2000000084a */
[----:B------:R4:W-:Y:S04]  /*9960*/  STS.128 [R157], R32 ;  /* 0x000000209d007388 */ /* 0x0009e80000000c00 */
[----:B------:R-:W-:Y:S03]  /*9970*/  STS.128 [R157+0x80], R28 ;  /* 0x0000801c9d007388 */ /* 0x000fe60000000c00 */
[C---:B------:R-:W-:Y:S01]  /*9980*/  HMMA.16816.F16 R12, R60.reuse, R16, R12 ;  /* 0x000000103c0c723c */ /* 0x040fe2000000080c */
[----:B------:R-:W-:Y:S04]  /*9990*/  STS.128 [R157+0x100], R24 ;  /* 0x000100189d007388 */ /* 0x000fe80000000c00 */
[----:B------:R5:W-:Y:S03]  /*99a0*/  STS.128 [R157+0x180], R20 ;  /* 0x000180149d007388 */ /* 0x000be60000000c00 */
[C---:B------:R-:W-:Y:S01]  /*99b0*/  HMMA.16816.F16 R78, R60.reuse, R18, R78 ;  /* 0x000000123c4e723c */ /* 0x040fe2000000084e */
[----:B------:R-:W-:Y:S01]  /*99c0*/  SHF.R.U32.HI R68, RZ, 0x4, R68 ;  /* 0x00000004ff447819 */ /* 0x000fe20000011644 */
[----:B---3--:R-:W3:Y:S01]  /*99d0*/  LDG.E.128.CONSTANT R36, desc[UR6][R162.64+0x20300] ;  /* 0x02030006a2247981 */ /* 0x008ee2000c1e9d00 */
[----:B------:R-:W-:Y:S05]  /*99e0*/  BAR.SYNC.DEFER_BLOCKING 0x0 ;  /* 0x0000000000007b1d */ /* 0x000fea0000010000 */
[C---:B------:R-:W-:Y:S08]  /*99f0*/  HMMA.16816.F16 R72, R60.reuse, R4, R72 ;  /* 0x000000043c48723c */ /* 0x040ff00000000848 */
[----:B------:R-:W-:Y:S01]  /*9a00*/  HMMA.16816.F16 R76, R60, R6, R76 ;  /* 0x000000063c4c723c */ /* 0x000fe2000000084c */
[----:B------:R-:W2:Y:S01]  /*9a10*/  S2R R60, SR_LANEID ;  /* 0x00000000003c7919 */ /* 0x000ea20000000000 */
[----:B------:R-:W2:Y:S01]  /*9a20*/  S2R R61, SR_LANEID ;  /* 0x00000000003d7919 */ /* 0x000ea20000000000 */
[----:B------:R-:W-:-:S05]  /*9a30*/  IMAD.SHL.U32 R68, R68, 0x8, RZ ;  /* 0x0000000844447824 */ /* 0x000fca00078e00ff */
[-C--:B------:R-:W-:Y:S08]  /*9a40*/  HMMA.16816.F16 R134, R56, R16.reuse, R134 ;  /* 0x000000103886723c */ /* 0x080ff00000000886 */
[----:B------:R-:W-:Y:S01]  /*9a50*/  HMMA.16816.F16 R94, R8, R16, R94 ;  /* 0x00000010085e723c */ /* 0x000fe2000000085e */
[----:B------:R-:W-:Y:S01]  /*9a60*/  IMAD R49, R49, 0x28, R68 ;  /* 0x0000002831317824 */ /* 0x000fe200078e0244 */
[----:B0-----:R-:W-:Y:S01]  /*9a70*/  SHF.R.U32.HI R17, RZ, 0x3, R45 ;  /* 0x00000003ff117819 */ /* 0x001fe2000001162d */
[----:B----4-:R-:W4:Y:S02]  /*9a80*/  LDG.E.128.CONSTANT R32, desc[UR6][R160.64+0xc0000] ;  /* 0x0c000006a0207981 */ /* 0x010f24000c1e9d00 */
[----:B------:R-:W-:-:S03]  /*9a90*/  IMAD.U32 R16, R49, 0x2, R156 ;  /* 0x0000000231107824 */ /* 0x000fc600078e009c */
[-C--:B------:R-:W-:Y:S01]  /*9aa0*/  HMMA.16816.F16 R132, R56, R18.reuse, R132 ;  /* 0x000000123884723c */ /* 0x080fe20000000884 */
[----:B------:R-:W-:Y:S01]  /*9ab0*/  IMAD.SHL.U32 R17, R17, 0x8, RZ ;  /* 0x0000000811117824 */ /* 0x000fe200078e00ff */
[----:B------:R0:W-:Y:S06]  /*9ac0*/  LDSM.16.M88.4 R40, [R16] ;  /* 0x000000001028783b */ /* 0x0001ec0000000200 */
[----:B------:R-:W-:Y:S01]  /*9ad0*/  HMMA.16816.F16 R52, R8, R18, R52 ;  /* 0x000000120834723c */ /* 0x000fe20000000834 */
[----:B-1----:R-:W-:Y:S01]  /*9ae0*/  SHF.R.U32.HI R19, RZ, 0x3, R44 ;  /* 0x00000003ff137819 */ /* 0x002fe2000001162c */
[----:B-----5:R-:W5:Y:S01]  /*9af0*/  LDG.E.128.CONSTANT R20, desc[UR6][R160.64+0xc0180] ;  /* 0x0c018006a0147981 */ /* 0x020f62000c1e9d00 */
[----:B------:R-:W-:-:S02]  /*9b00*/  LOP3.LUT R18, R45, 0x7, RZ, 0xc0, !PT ;  /* 0x000000072d127812 */ /* 0x000fc400078ec0ff */
[----:B0-----:R-:W-:Y:S01]  /*9b10*/  LOP3.LUT R16, R44, 0x7, RZ, 0xc0, !PT ;  /* 0x000000072c107812 */ /* 0x001fe200078ec0ff */
[----:B------:R-:W-:Y:S01]  /*9b20*/  IMAD.SHL.U32 R19, R19, 0x8, RZ ;  /* 0x0000000813137824 */ /* 0x000fe200078e00ff */
[----:B------:R-:W-:Y:S01]  /*9b30*/  SHF.R.U32.HI R45, RZ, 0x4, R45 ;  /* 0x00000004ff2d7819 */ /* 0x000fe2000001162d */
[C---:B------:R-:W-:Y:S01]  /*9b40*/  HMMA.16816.F16 R96, R56.reuse, R50, R96 ;  /* 0x000000323860723c */ /* 0x040fe20000000860 */
[----:B------:R-:W-:Y:S01]  /*9b50*/  SHF.R.U32.HI R44, RZ, 0x4, R44 ;  /* 0x00000004ff2c7819 */ /* 0x000fe2000001162c */
[----:B------:R-:W5:Y:S01]  /*9b60*/  LDG.E.128.CONSTANT R28, desc[UR6][R160.64+0xc0080] ;  /* 0x0c008006a01c7981 */ /* 0x000f62000c1e9d00 */
[----:B--2---:R-:W-:Y:S02]  /*9b70*/  SHF.R.U32.HI R48, RZ, 0x3, R69 ;  /* 0x00000003ff307819 */ /* 0x004fe40000011645 */
[----:B------:R-:W-:Y:S01]  /*9b80*/  LOP3.LUT R18, R17, 0x8, R18, 0xe2, !PT ;  /* 0x0000000811127812 */ /* 0x000fe200078ee212 */
[----:B------:R-:W-:Y:S01]  /*9b90*/  IMAD.SHL.U32 R45, R45, 0x8, RZ ;  /* 0x000000082d2d7824 */ /* 0x000fe200078e00ff */
[----:B------:R-:W-:Y:S01]  /*9ba0*/  LOP3.LUT R17, R19, 0x8, R16, 0xe2, !PT ;  /* 0x0000000813117812 */ /* 0x000fe200078ee210 */
[----:B------:R-:W-:Y:S01]  /*9bb0*/  HMMA.16816.F16 R136, R56, R46, R136 ;  /* 0x0000002e3888723c */ /* 0x000fe20000000888 */
[----:B------:R-:W-:Y:S01]  /*9bc0*/  IMAD.SHL.U32 R44, R44, 0x8, RZ ;  /* 0x000000082c2c7824 */ /* 0x000fe200078e00ff */
[----:B------:R-:W2:Y:S01]  /*9bd0*/  LDG.E.128.CONSTANT R24, desc[UR6][R160.64+0xc0100] ;  /* 0x0c010006a0187981 */ /* 0x000ea2000c1e9d00 */
[----:B------:R-:W-:-:S05]  /*9be0*/  IMAD R45, R18, 0x28, R45 ;  /* 0x00000028122d7824 */ /* 0x000fca00078e022d */
[----:B------:R-:W-:Y:S01]  /*9bf0*/  HMMA.16816.F16 R112, R8, R50, R112 ;  /* 0x000000320870723c */ /* 0x000fe20000000870 */
[----:B------:R-:W-:Y:S01]  /*9c00*/  IMAD.SHL.U32 R51, R48, 0x8, RZ ;  /* 0x0000000830337824 */ /* 0x000fe200078e00ff */
[----:B------:R-:W-:Y:S02]  /*9c10*/  LOP3.LUT R50, R69, 0x7, RZ, 0xc0, !PT ;  /* 0x0000000745327812 */ /* 0x000fe400078ec0ff */
[----:B------:R-:W-:-:S04]  /*9c20*/  SHF.R.U32.HI R48, RZ, 0x3, R61 ;  /* 0x00000003ff307819 */ /* 0x000fc8000001163d */
[----:B------:R-:W-:Y:S01]  /*9c30*/  HMMA.16816.F16 R108, R8, R46, R108 ;  /* 0x0000002e086c723c */ /* 0x000fe2000000086c */
[----:B------:R-:W-:Y:S01]  /*9c40*/  SHF.R.U32.HI R46, RZ, 0x3, R60 ;  /* 0x00000003ff2e7819 */ /* 0x000fe2000001163c */
[----:B------:R-:W-:Y:S01]  /*9c50*/  IMAD R44, R17, 0x108, R44 ;  /* 0x00000108112c7824 */ /* 0x000fe200078e022c */
[----:B------:R-:W-:Y:S01]  /*9c60*/  LOP3.LUT R50, R51, 0x8, R50, 0xe2, !PT ;  /* 0x0000000833327812 */ /* 0x000fe200078ee232 */
[----:B------:R-:W3:Y:S01]  /*9c70*/  LDG.E.128.CONSTANT R16, desc[UR6][R162.64+0x300] ;  /* 0x00030006a2107981 */ /* 0x000ee2000c1e9d00 */
[----:B------:R-:W-:Y:S01]  /*9c80*/  LOP3.LUT R47, R60, 0x7, RZ, 0xc0, !PT ;  /* 0x000000073c2f7812 */ /* 0x000fe200078ec0ff */
[----:B------:R-:W-:Y:S01]  /*9c90*/  IMAD.SHL.U32 R46, R46, 0x8, RZ ;  /* 0x000000082e2e7824 */ /* 0x000fe200078e00ff */
[----:B------:R-:W-:Y:S01]  /*9ca0*/  LOP3.LUT R51, R61, 0x7, RZ, 0xc0, !PT ;  /* 0x000000073d337812 */ /* 0x000fe200078ec0ff */
[----:B------:R-:W-:Y:S01]  /*9cb0*/  IMAD.SHL.U32 R48, R48, 0x8, RZ ;  /* 0x0000000830307824 */ /* 0x000fe200078e00ff */
[----:B------:R-:W-:Y:S02]  /*9cc0*/  SHF.R.U32.HI R69, RZ, 0x4, R69 ;  /* 0x00000004ff457819 */ /* 0x000fe40000011645 */
[----:B------:R-:W-:-:S02]  /*9cd0*/  SHF.R.U32.HI R60, RZ, 0x4, R60 ;  /* 0x00000004ff3c7819 */ /* 0x000fc4000001163c */
[----:B------:R-:W-:Y:S02]  /*9ce0*/  SHF.R.U32.HI R61, RZ, 0x4, R61 ;  /* 0x00000004ff3d7819 */ /* 0x000fe4000001163d */
[----:B------:R-:W-:Y:S01]  /*9cf0*/  LOP3.LUT R47, R46, 0x8, R47, 0xe2, !PT ;  /* 0x000000082e2f7812 */ /* 0x000fe200078ee22f */
[----:B------:R-:W-:Y:S01]  /*9d00*/  IMAD.SHL.U32 R69, R69, 0x8, RZ ;  /* 0x0000000845457824 */ /* 0x000fe200078e00ff */
[----:B------:R-:W-:Y:S01]  /*9d10*/  LOP3.LUT R46, R48, 0x8, R51, 0xe2, !PT ;  /* 0x00000008302e7812 */ /* 0x000fe200078ee233 */
[----:B------:R-:W-:Y:S02]  /*9d20*/  IMAD.SHL.U32 R60, R60, 0x8, RZ ;  /* 0x000000083c3c7824 */ /* 0x000fe400078e00ff */
[----:B------:R-:W-:Y:S02]  /*9d30*/  IMAD.SHL.U32 R61, R61, 0x8, RZ ;  /* 0x000000083d3d7824 */ /* 0x000fe400078e00ff */
[----:B------:R-:W-:Y:S02]  /*9d40*/  IMAD R50, R50, 0x108, R69 ;  /* 0x0000010832327824 */ /* 0x000fe400078e0245 */
[----:B------:R-:W-:-:S02]  /*9d50*/  IMAD R60, R47, 0x108, R60 ;  /* 0x000001082f3c7824 */ /* 0x000fc400078e023c */
[----:B------:R-:W-:Y:S02]  /*9d60*/  IMAD R61, R46, 0x108, R61 ;  /* 0x000001082e3d7824 */ /* 0x000fe400078e023d */
[----:B------:R-:W-:Y:S02]  /*9d70*/  IMAD.U32 R50, R50, 0x2, R155 ;  /* 0x0000000232327824 */ /* 0x000fe400078e009b */
[----:B------:R-:W-:Y:S02]  /*9d80*/  IMAD.U32 R60, R60, 0x2, R143 ;  /* 0x000000023c3c7824 */ /* 0x000fe400078e008f */
[----:B------:R-:W-:Y:S02]  /*9d90*/  IMAD.U32 R61, R61, 0x2, R142 ;  /* 0x000000023d3d7824 */ /* 0x000fe400078e008e */
[----:B------:R-:W-:Y:S01]  /*9da0*/  IMAD.U32 R44, R44, 0x2, R141 ;  /* 0x000000022c2c7824 */ /* 0x000fe200078e008d */
[----:B------:R-:W0:Y:S04]  /*9db0*/  LDSM.16.MT88.4 R88, [R60] ;  /* 0x000000003c58783b */ /* 0x000e280000004200 */
[----:B------:R-:W-:Y:S04]  /*9dc0*/  LDSM.16.MT88.4 R80, [R61] ;  /* 0x000000003d50783b */ /* 0x000fe80000004200 */
[----:B------:R-:W1:Y:S04]  /*9dd0*/  LDSM.16.MT88.4 R48, [R50] ;  /* 0x000000003230783b */ /* 0x000e680000004200 */
[----:B------:R0:W1:Y:S01]  /*9de0*/  LDSM.16.MT88.4 R60, [R44] ;  /* 0x000000002c3c783b */ /* 0x0000620000004200 */
[----:B------:R-:W1:Y:S01]  /*9df0*/  S2R R46, SR_LANEID ;  /* 0x00000000002e7919 */ /* 0x000e620000000000 */
[C---:B------:R-:W-:Y:S08]  /*9e00*/  HMMA.16816.F16 R92, R8.reuse, R4, R92 ;  /* 0x00000004085c723c */ /* 0x040ff0000000085c */
[----:B------:R-:W-:Y:S01]  /*9e10*/  HMMA.16816.F16 R66, R8, R6, R66 ;  /* 0x000000060842723c */ /* 0x000fe20000000842 */
[----:B------:R-:W-:-:S06]  /*9e20*/  IMAD.U32 R8, R45, 0x2, R152 ;  /* 0x000000022d087824 */ /* 0x000fcc00078e0098 */
[----:B------:R-:W1:Y:S01]  /*9e30*/  LDSM.16.M88.4 R8, [R8] ;  /* 0x000000000808783b */ /* 0x000e620000000200 */
[----:B0-----:R-:W0:Y:S01]  /*9e40*/  S2R R44, SR_LANEID ;  /* 0x00000000002c7919 */ /* 0x001e220000000000 */
[----:B------:R-:W-:Y:S08]  /*9e50*/  HMMA.16816.F16 R122, R56, R4, R122 ;  /* 0x00000004387a723c */ /* 0x000ff0000000087a */
[----:B------:R-:W-:Y:S01]  /*9e60*/  HMMA.16816.F16 R116, R40, R88, R116 ;  /* 0x000000582874723c */ /* 0x000fe20000000874 */
[----:B-1----:R-:W-:-:S02]  /*9e70*/  SHF.R.U32.HI R4, RZ, 0x3, R46 ;  /* 0x00000003ff047819 */ /* 0x002fc4000001162e */
[----:B------:R-:W-:-:S05]  /*9e80*/  LOP3.LUT R5, R46, 0x7, RZ, 0xc0, !PT ;  /* 0x000000072e057812 */ /* 0x000fca00078ec0ff */
[----:B------:R-:W-:Y:S01]  /*9e90*/  HMMA.16816.F16 R14, R40, R48, R14 ;  /* 0x00000030280e723c */ /* 0x000fe2000000080e */
[----:B------:R-:W-:Y:S01]  /*9ea0*/  IMAD.SHL.U32 R4, R4, 0x8, RZ ;  /* 0x0000000804047824 */ /* 0x000fe200078e00ff */
[----:B------:R-:W-:-:S06]  /*9eb0*/  SHF.R.U32.HI R46, RZ, 0x4, R46 ;  /* 0x00000004ff2e7819 */ /* 0x000fcc000001162e */
        /* <DEDUP_REMOVED lines=8> */
[----:B------:R-:W1:Y:S01]  /*9f40*/  S2R R41, SR_LANEID ;  /* 0x0000000000297919 */ /* 0x000e620000000000 */
[----:B------:R-:W-:Y:S01]  /*9f50*/  IMAD R5, R5, 0x28, R46 ;  /* 0x0000002805057824 */ /* 0x000fe200078e022e */
[----:B------:R-:W1:Y:S01]  /*9f60*/  S2R R43, SR_LANEID ;  /* 0x00000000002b7919 */ /* 0x000e620000000000 */
[----:B------:R-:W1:Y:S04]  /*9f70*/  S2R R46, SR_LANEID ;  /* 0x00000000002e7919 */ /* 0x000e680000000000 */
[C---:B------:R-:W-:Y:S01]  /*9f80*/  HMMA.16816.F16 R100, R8.reuse, R48, R100 ;  /* 0x000000300864723c */ /* 0x040fe20000000864 */
[----:B------:R-:W1:Y:S07]  /*9f90*/  S2R R40, SR_LANEID ;  /* 0x0000000000287919 */ /* 0x000e6e0000000000 */
[C---:B------:R-:W-:Y:S08]  /*9fa0*/  HMMA.16816.F16 R54, R8.reuse, R50, R54 ;  /* 0x000000320836723c */ /* 0x040ff00000000836 */
[C---:B------:R-:W-:Y:S08]  /*9fb0*/  HMMA.16816.F16 R64, R8.reuse, R88, R64 ;  /* 0x000000580840723c */ /* 0x040ff00000000840 */
[C---:B------:R-:W-:Y:S08]  /*9fc0*/  HMMA.16816.F16 R74, R8.reuse, R90, R74 ;  /* 0x0000005a084a723c */ /* 0x040ff0000000084a */
[C---:B------:R-:W-:Y:S08]  /*9fd0*/  HMMA.16816.F16 R12, R8.reuse, R80, R12 ;  /* 0x00000050080c723c */ /* 0x040ff0000000080c */
[C---:B------:R-:W-:Y:S08]  /*9fe0*/  HMMA.16816.F16 R78, R8.reuse, R82, R78 ;  /* 0x00000052084e723c */ /* 0x040ff0000000084e */
[C---:B------:R-:W-:Y:S08]  /*9ff0*/  HMMA.16816.F16 R72, R8.reuse, R60, R72 ;  /* 0x0000003c0848723c */ /* 0x040ff00000000848 */
[----:B------:R-:W-:Y:S01]  /*a000*/  HMMA.16816.F16 R76, R8, R62, R76 ;  /* 0x0000003e084c723c */ /* 0x000fe2000000084c */
[----:B0-----:R-:W-:-:S02]  /*a010*/  SHF.R.U32.HI R8, RZ, 0x3, R44 ;  /* 0x00000003ff087819 */ /* 0x001fc4000001162c */
[----:B------:R-:W-:-:S03]  /*a020*/  LOP3.LUT R9, R44, 0x7, RZ, 0xc0, !PT ;  /* 0x000000072c097812 */ /* 0x000fc600078ec0ff */
[----:B------:R-:W-:Y:S01]  /*a030*/  IMAD.SHL.U32 R8, R8, 0x8, RZ ;  /* 0x0000000808087824 */ /* 0x000fe200078e00ff */
[----:B------:R-:W0:Y:S04]  /*a040*/  S2R R45, SR_LANEID ;  /* 0x00000000002d7919 */ /* 0x000e280000000000 */
[----:B------:R-:W-:Y:S02]  /*a050*/  LOP3.LUT R11, R8, 0x8, R9, 0xe2, !PT ;  /* 0x00000008080b7812 */ /* 0x000fe400078ee209 */
[----:B-1----:R-:W-:Y:S01]  /*a060*/  SHF.R.U32.HI R8, RZ, 0x3, R41 ;  /* 0x00000003ff087819 */ /* 0x002fe20000011629 */
[----:B------:R-:W1:Y:S01]  /*a070*/  S2R R42, SR_LANEID ;  /* 0x00000000002a7919 */ /* 0x000e620000000000 */
[----:B------:R-:W-:Y:S02]  /*a080*/  SHF.R.U32.HI R44, RZ, 0x4, R44 ;  /* 0x00000004ff2c7819 */ /* 0x000fe4000001162c */
[----:B------:R-:W-:Y:S01]  /*a090*/  LOP3.LUT R9, R41, 0x7, RZ, 0xc0, !PT ;  /* 0x0000000729097812 */ /* 0x000fe200078ec0ff */
[----:B------:R-:W-:-:S02]  /*a0a0*/  IMAD.SHL.U32 R8, R8, 0x8, RZ ;  /* 0x0000000808087824 */ /* 0x000fc400078e00ff */
[----:B------:R-:W-:Y:S02]  /*a0b0*/  IMAD.U32 R5, R5, 0x2, R150 ;  /* 0x0000000205057824 */ /* 0x000fe400078e0096 */
[----:B------:R-:W-:Y:S01]  /*a0c0*/  IMAD.SHL.U32 R44, R44, 0x8, RZ ;  /* 0x000000082c2c7824 */ /* 0x000fe200078e00ff */
[----:B------:R-:W-:Y:S01]  /*a0d0*/  LOP3.LUT R8, R8, 0x8, R9, 0xe2, !PT ;  /* 0x0000000808087812 */ /* 0x000fe200078ee209 */
[----:B------:R-:W-:Y:S01]  /*a0e0*/  HMMA.16816.F16 R120, R56, R6, R120 ;  /* 0x000000063878723c */ /* 0x000fe20000000878 */
[----:B------:R-:W-:Y:S01]  /*a0f0*/  SHF.R.U32.HI R9, RZ, 0x3, R43 ;  /* 0x00000003ff097819 */ /* 0x000fe2000001162b */
[----:B------:R-:W-:Y:S01]  /*a100*/  IMAD R11, R11, 0x28, R44 ;  /* 0x000000280b0b7824 */ /* 0x000fe200078e022c */
[----:B------:R-:W-:Y:S01]  /*a110*/  SHF.R.U32.HI R59, RZ, 0x3, R46 ;  /* 0x00000003ff3b7819 */ /* 0x000fe2000001162e */
[----:B------:R-:W4:Y:S01]  /*a120*/  LDSM.16.M88.4 R4, [R5] ;  /* 0x000000000504783b */ /* 0x000f220000000200 */
[----:B------:R-:W-:Y:S01]  /*a130*/  LOP3.LUT R44, R43, 0x7, RZ, 0xc0, !PT ;  /* 0x000000072b2c7812 */ /* 0x000fe200078ec0ff */
[----:B------:R-:W-:Y:S01]  /*a140*/  IMAD.SHL.U32 R9, R9, 0x8, RZ ;  /* 0x0000000809097824 */ /* 0x000fe200078e00ff */
[----:B------:R-:W-:Y:S01]  /*a150*/  LOP3.LUT R69, R46, 0x7, RZ, 0xc0, !PT ;  /* 0x000000072e457812 */ /* 0x000fe200078ec0ff */
[----:B------:R-:W-:-:S02]  /*a160*/  IMAD.SHL.U32 R70, R59, 0x8, RZ ;  /* 0x000000083b467824 */ /* 0x000fc400078e00ff */
[----:B------:R-:W-:Y:S01]  /*a170*/  IMAD.U32 R68, R11, 0x2, R144 ;  /* 0x000000020b447824 */ /* 0x000fe200078e0090 */
[----:B------:R-:W-:Y:S02]  /*a180*/  LOP3.LUT R44, R9, 0x8, R44, 0xe2, !PT ;  /* 0x00000008092c7812 */ /* 0x000fe400078ee22c */
[----:B------:R-:W-:Y:S02]  /*a190*/  LOP3.LUT R9, R70, 0x8, R69, 0xe2, !PT ;  /* 0x0000000846097812 */ /* 0x000fe400078ee245 */
[----:B------:R-:W-:Y:S01]  /*a1a0*/  SHF.R.U32.HI R10, RZ, 0x3, R40 ;  /* 0x00000003ff0a7819 */ /* 0x000fe20000011628 */
[----:B------:R-:W5:Y:S01]  /*a1b0*/  LDSM.16.M88.4 R68, [R68] ;  /* 0x000000004444783b */ /* 0x000f620000000200 */
[----:B------:R-:W-:-:S03]  /*a1c0*/  LOP3.LUT R56, R40, 0x7, RZ, 0xc0, !PT ;  /* 0x0000000728387812 */ /* 0x000fc600078ec0ff */
[----:B------:R-:W-:Y:S01]  /*a1d0*/  IMAD.SHL.U32 R47, R10, 0x8, RZ ;  /* 0x000000080a2f7824 */ /* 0x000fe200078e00ff */
[----:B0-----:R-:W-:Y:S02]  /*a1e0*/  SHF.R.U32.HI R10, RZ, 0x3, R45 ;  /* 0x00000003ff0a7819 */ /* 0x001fe4000001162d */
[----:B-1----:R-:W-:Y:S02]  /*a1f0*/  SHF.R.U32.HI R57, RZ, 0x3, R42 ;  /* 0x00000003ff397819 */ /* 0x002fe4000001162a */
[----:B------:R-:W-:Y:S01]  /*a200*/  LOP3.LUT R56, R47, 0x8, R56, 0xe2, !PT ;  /* 0x000000082f387812 */ /* 0x000fe200078ee238 */
[----:B------:R-:W-:Y:S01]  /*a210*/  IMAD.SHL.U32 R10, R10, 0x8, RZ ;  /* 0x000000080a0a7824 */ /* 0x000fe200078e00ff */
[----:B------:R-:W-:Y:S01]  /*a220*/  LOP3.LUT R47, R45, 0x7, RZ, 0xc0, !PT ;  /* 0x000000072d2f7812 */ /* 0x000fe200078ec0ff */
[----:B------:R-:W-:Y:S01]  /*a230*/  IMAD.SHL.U32 R57, R57, 0x8, RZ ;  /* 0x0000000839397824 */ /* 0x000fe200078e00ff */
[----:B------:R-:W-:Y:S02]  /*a240*/  LOP3.LUT R58, R42, 0x7, RZ, 0xc0, !PT ;  /* 0x000000072a3a7812 */ /* 0x000fe400078ec0ff */
[----:B------:R-:W-:-:S02]  /*a250*/  LOP3.LUT R11, R10, 0x8, R47, 0xe2, !PT ;  /* 0x000000080a0b7812 */ /* 0x000fc400078ee22f */
[----:B------:R-:W-:Y:S02]  /*a260*/  SHF.R.U32.HI R47, RZ, 0x4, R42 ;  /* 0x00000004ff2f7819 */ /* 0x000fe4000001162a */
[----:B------:R-:W-:Y:S02]  /*a270*/  SHF.R.U32.HI R41, RZ, 0x4, R41 ;  /* 0x00000004ff297819 */ /* 0x000fe40000011629 */
[----:B------:R-:W-:Y:S02]  /*a280*/  SHF.R.U32.HI R43, RZ, 0x4, R43 ;  /* 0x00000004ff2b7819 */ /* 0x000fe4000001162b */
[----:B------:R-:W-:Y:S02]  /*a290*/  SHF.R.U32.HI R45, RZ, 0x4, R45 ;  /* 0x00000004ff2d7819 */ /* 0x000fe4000001162d */
[----:B------:R-:W-:Y:S01]  /*a2a0*/  SHF.R.U32.HI R46, RZ, 0x4, R46 ;  /* 0x00000004ff2e7819 */ /* 0x000fe2000001162e */
[----:B------:R-:W-:Y:S01]  /*a2b0*/  IMAD.SHL.U32 R47, R47, 0x8, RZ ;  /* 0x000000082f2f7824 */ /* 0x000fe200078e00ff */
[----:B------:R-:W-:Y:S01]  /*a2c0*/  LOP3.LUT R10, R57, 0x8, R58, 0xe2, !PT ;  /* 0x00000008390a7812 */ /* 0x000fe200078ee23a */
[----:B------:R-:W-:-:S02]  /*a2d0*/  IMAD.SHL.U32 R41, R41, 0x8, RZ ;  /* 0x0000000829297824 */ /* 0x000fc400078e00ff */
[----:B------:R-:W-:Y:S02]  /*a2e0*/  IMAD.SHL.U32 R43, R43, 0x8, RZ ;  /* 0x000000082b2b7824 */ /* 0x000fe400078e00ff */
[----:B------:R-:W-:Y:S02]  /*a2f0*/  IMAD.SHL.U32 R42, R45, 0x8, RZ ;  /* 0x000000082d2a7824 */ /* 0x000fe400078e00ff */
[----:B------:R-:W-:Y:S01]  /*a300*/  IMAD.SHL.U32 R46, R46, 0x8, RZ ;  /* 0x000000082e2e7824 */ /* 0x000fe200078e00ff */
[----:B------:R-:W-:Y:S01]  /*a310*/  SHF.R.U32.HI R40, RZ, 0x4, R40 ;  /* 0x00000004ff287819 */ /* 0x000fe20000011628 */
[----:B------:R-:W-:Y:S02]  /*a320*/  IMAD R47, R10, 0x108, R47 ;  /* 0x000001080a2f7824 */ /* 0x000fe400078e022f */
[----:B------:R-:W-:Y:S02]  /*a330*/  IMAD R8, R8, 0x28, R41 ;  /* 0x0000002808087824 */ /* 0x000fe400078e0229 */
[----:B------:R-:W-:-:S02]  /*a340*/  IMAD R43, R44, 0x108, R43 ;  /* 0x000001082c2b7824 */ /* 0x000fc400078e022b */
[----:B------:R-:W-:Y:S02]  /*a350*/  IMAD R11, R11, 0x108, R42 ;  /* 0x000001080b0b7824 */ /* 0x000fe400078e022a */
[----:B------:R-:W-:Y:S01]  /*a360*/  IMAD R10, R9, 0x108, R46 ;  /* 0x00000108090a7824 */ /* 0x000fe200078e022e */
[C---:B----4-:R-:W-:Y:S01]  /*a370*/  HMMA.16816.F16 R98, R4.reuse, R48, R98 ;  /* 0x000000300462723c */ /* 0x050fe20000000862 */
[----:B------:R-:W-:Y:S02]  /*a380*/  IMAD.U32 R44, R8, 0x2, R153 ;  /* 0x00000002082c7824 */ /* 0x000fe400078e0099 */
[----:B------:R-:W-:Y:S02]  /*a390*/  IMAD.U32 R43, R43, 0x2, R140 ;  /* 0x000000022b2b7824 */ /* 0x000fe400078e008c */
[----:B------:R-:W-:Y:S02]  /*a3a0*/  IMAD.U32 R11, R11, 0x2, R2 ;  /* 0x000000020b0b7824 */ /* 0x000fe400078e0002 */
[----:B------:R-:W-:Y:S01]  /*a3b0*/  IMAD.U32 R57, R10, 0x2, R3 ;  /* 0x000000020a397824 */ /* 0x000fe200078e0003 */
[C---:B------:R-:W-:Y:S03]  /*a3c0*/  HMMA.16816.F16 R96, R4.reuse, R50, R96 ;  /* 0x000000320460723c */ /* 0x040fe60000000860 */
[----:B------:R-:W-:Y:S05]  /*a3d0*/  LDSM.16.MT88.4 R8, [R11] ;  /* 0x000000000b08783b */ /* 0x000fea0000004200 */
[C---:B------:R-:W-:Y:S08]  /*a3e0*/  HMMA.16816.F16 R138, R4.reuse, R88, R138 ;  /* 0x00000058048a723c */ /* 0x040ff0000000088a */
[C---:B------:R-:W-:Y:S08]  /*a3f0*/  HMMA.16816.F16 R136, R4.reuse, R90, R136 ;  /* 0x0000005a0488723c */ /* 0x040ff00000000888 */
[C---:B------:R-:W-:Y:S08]  /*a400*/  HMMA.16816.F16 R134, R4.reuse, R80, R134 ;  /* 0x000000500486723c */ /* 0x040ff00000000886 */
[C---:B------:R-:W-:Y:S08]  /*a410*/  HMMA.16816.F16 R132, R4.reuse, R82, R132 ;  /* 0x000000520484723c */ /* 0x040ff00000000884 */
[C---:B------:R-:W-:Y:S08]  /*a420*/  HMMA.16816.F16 R122, R4.reuse, R60, R122 ;  /* 0x0000003c047a723c */ /* 0x040ff0000000087a */
[----:B------:R-:W-:Y:S01]  /*a430*/  HMMA.16816.F16 R120, R4, R62, R120 ;  /* 0x0000003e0478723c */ /* 0x000fe20000000878 */
[----:B------:R-:W-:-:S02]  /*a440*/  IMAD.SHL.U32 R5, R40, 0x8, RZ ;  /* 0x0000000828057824 */ /* 0x000fc400078e00ff */
[----:B------:R-:W-:Y:S01]  /*a450*/  IMAD.U32 R4, R47, 0x2, R0 ;  /* 0x000000022f047824 */ /* 0x000fe200078e0000 */
[----:B------:R-:W-:Y:S01]  /*a460*/  LDSM.16.MT88.4 R40, [R43] ;  /* 0x000000002b28783b */ /* 0x000fe20000004200 */
[----:B------:R-:W-:-:S03]  /*a470*/  IMAD R124, R56, 0x28, R5 ;  /* 0x00000028387c7824 */ /* 0x000fc600078e0205 */
[----:B------:R-:W0:Y:S01]  /*a480*/  LDSM.16.M88.4 R44, [R44] ;  /* 0x000000002c2c783b */ /* 0x000e220000000200 */
[----:B-----5:R-:W-:Y:S03]  /*a490*/  HMMA.16816.F16 R114, R68, R48, R114 ;  /* 0x000000304472723c */ /* 0x020fe60000000872 */
[----:B------:R-:W1:Y:S01]  /*a4a0*/  LDSM.16.MT88.4 R4, [R4] ;  /* 0x000000000404783b */ /* 0x000e620000004200 */
[----:B------:R-:W-:-:S03]  /*a4b0*/  IMAD.U32 R48, R124, 0x2, R151 ;  /* 0x000000027c307824 */ /* 0x000fc600078e0097 */
[----:B------:R-:W4:Y:S01]  /*a4c0*/  LDSM.16.MT88.4 R56, [R57] ;  /* 0x000000003938783b */ /* 0x000f220000004200 */
[----:B------:R-:W5:Y:S01]  /*a4d0*/  S2R R124, SR_LANEID ;  /* 0x00000000007c7919 */ /* 0x000f620000000000 */
[C---:B------:R-:W-:Y:S01]  /*a4e0*/  HMMA.16816.F16 R92, R68.reuse, R60, R92 ;  /* 0x0000003c445c723c */ /* 0x040fe2000000085c */
[----:B------:R-:W2:Y:S07]  /*a4f0*/  S2R R61, SR_LANEID ;  /* 0x00000000003d7919 */ /* 0x000eae0000000000 */
[----:B------:R-:W-:Y:S08]  /*a500*/  HMMA.16816.F16 R66, R68, R62, R66 ;  /* 0x0000003e4442723c */ /* 0x000ff00000000842 */
[----:B0-----:R-:W-:Y:S01]  /*a510*/  HMMA.16816.F16 R14, R44, R40, R14 ;  /* 0x000000282c0e723c */ /* 0x001fe2000000080e */
[----:B-----5:R-:W-:-:S07]  /*a520*/  SHF.R.U32.HI R60, RZ, 0x3, R124 ;  /* 0x00000003ff3c7819 */ /* 0x020fce000001167c */
[C---:B------:R-:W-:Y:S08]  /*a530*/  HMMA.16816.F16 R118, R44.reuse, R42, R118 ;  /* 0x0000002a2c76723c */ /* 0x040ff00000000876 */
[C---:B------:R-:W-:Y:S08]  /*a540*/  HMMA.16816.F16 R116, R44.reuse, R8, R116 ;  /* 0x000000082c74723c */ /* 0x040ff00000000874 */
[C---:B------:R-:W-:Y:S08]  /*a550*/  HMMA.16816.F16 R106, R44.reuse, R10, R106 ;  /* 0x0000000a2c6a723c */ /* 0x040ff0000000086a */
[C---:B-1----:R-:W-:Y:S08]  /*a560*/  HMMA.16816.F16 R102, R44.reuse, R4, R102 ;  /* 0x000000042c66723c */ /* 0x042ff00000000866 */
[C---:B------:R-:W-:Y:S08]  /*a570*/  HMMA.16816.F16 R104, R44.reuse, R6, R104 ;  /* 0x000000062c68723c */ /* 0x040ff00000000868 */
[C---:B----4-:R-:W-:Y:S08]  /*a580*/  HMMA.16816.F16 R86, R44.reuse, R56, R86 ;  /* 0x000000382c56723c */ /* 0x050ff00000000856 */
[----:B------:R-:W-:Y:S01]  /*a590*/  HMMA.16816.F16 R84, R44, R58, R84 ;  /* 0x0000003a2c54723c */ /* 0x000fe20000000854 */
[----:B------:R-:W-:Y:S01]  /*a5a0*/  LOP3.LUT R44, R124, 0x7, RZ, 0xc0, !PT ;  /* 0x000000077c2c7812 */ /* 0x000fe200078ec0ff */
[----:B------:R-:W-:Y:S01]  /*a5b0*/  IMAD.SHL.U32 R45, R60, 0x8, RZ ;  /* 0x000000083c2d7824 */ /* 0x000fe200078e00ff */
[----:B------:R-:W-:-:S04]  /*a5c0*/  SHF.R.U32.HI R124, RZ, 0x4, R124 ;  /* 0x00000004ff7c7819 */ /* 0x000fc8000001167c */
[----:B------:R-:W-:Y:S01]  /*a5d0*/  LOP3.LUT R45, R45, 0x8, R44, 0xe2, !PT ;  /* 0x000000082d2d7812 */ /* 0x000fe200078ee22c */
[----:B------:R-:W-:Y:S01]  /*a5e0*/  IMAD.SHL.U32 R124, R124, 0x8, RZ ;  /* 0x000000087c7c7824 */ /* 0x000fe200078e00ff */
[----:B--2---:R-:W-:-:S03]  /*a5f0*/  SHF.R.U32.HI R60, RZ, 0x3, R61 ;  /* 0x00000003ff3c7819 */ /* 0x004fc6000001163d */
[----:B------:R-:W-:-:S04]  /*a600*/  IMAD R124, R45, 0x28, R124 ;  /* 0x000000282d7c7824 */ /* 0x000fc800078e027c */
[----:B------:R-:W-:Y:S01]  /*a610*/  IMAD.U32 R44, R124, 0x2, R145 ;  /* 0x000000027c2c7824 */ /* 0x000fe200078e0091 */
[----:B------:R-:W-:Y:S01]  /*a620*/  LOP3.LUT R62, R61, 0x7, RZ, 0xc0, !PT ;  /* 0x000000073d3e7812 */ /* 0x000fe200078ec0ff */
[----:B------:R-:W-:Y:S01]  /*a630*/  IMAD.SHL.U32 R63, R60, 0x8, RZ ;  /* 0x000000083c3f7824 */ /* 0x000fe200078e00ff */
[----:B------:R-:W-:Y:S01]  /*a640*/  SHF.R.U32.HI R61, RZ, 0x4, R61 ;  /* 0x00000004ff3d7819 */ /* 0x000fe2000001163d */
[C---:B------:R-:W-:Y:S01]  /*a650*/  HMMA.16816.F16 R112, R68.reuse, R50, R112 ;  /* 0x000000324470723c */ /* 0x040fe20000000870 */
[----:B------:R-:W0:Y:S04]  /*a660*/  LDSM.16.M88.4 R48, [R48] ;  /* 0x000000003030783b */ /* 0x000e280000000200 */
[----:B------:R-:W1:Y:S01]  /*a670*/  LDSM.16.M88.4 R44, [R44] ;  /* 0x000000002c2c783b */ /* 0x000e620000000200 */
[----:B------:R-:W-:Y:S01]  /*a680*/  LOP3.LUT R62, R63, 0x8, R62, 0xe2, !PT ;  /* 0x000000083f3e7812 */ /* 0x000fe200078ee23e */
[----:B------:R-:W-:Y:S01]  /*a690*/  IMAD.SHL.U32 R61, R61, 0x8, RZ ;  /* 0x000000083d3d7824 */ /* 0x000fe200078e00ff */
[C---:B------:R-:W-:Y:S01]  /*a6a0*/  HMMA.16816.F16 R110, R68.reuse, R88, R110 ;  /* 0x00000058446e723c */ /* 0x040fe2000000086e */
[----:B------:R-:W2:Y:S07]  /*a6b0*/  S2R R63, SR_LANEID ;  /* 0x00000000003f7919 */ /* 0x000eae0000000000 */
[C---:B------:R-:W-:Y:S08]  /*a6c0*/  HMMA.16816.F16 R108, R68.reuse, R90, R108 ;  /* 0x0000005a446c723c */ /* 0x040ff0000000086c */
[C---:B------:R-:W-:Y:S08]  /*a6d0*/  HMMA.16816.F16 R94, R68.reuse, R80, R94 ;  /* 0x00000050445e723c */ /* 0x040ff0000000085e */
[----:B------:R-:W-:Y:S01]  /*a6e0*/  HMMA.16816.F16 R52, R68, R82, R52 ;  /* 0x000000524434723c */ /* 0x000fe20000000834 */
[----:B------:R-:W-:-:S02]  /*a6f0*/  IMAD R68, R62, 0x28, R61 ;  /* 0x000000283e447824 */ /* 0x000fc400078e023d */
[----:B------:R-:W4:Y:S02]  /*a700*/  S2R R62, SR_LANEID ;  /* 0x00000000003e7919 */ /* 0x000f240000000000 */
[----:B------:R-:W-:-:S03]  /*a710*/  IMAD.U32 R68, R68, 0x2, R159 ;  /* 0x0000000244447824 */ /* 0x000fc600078e009f */
[-C--:B0-----:R-:W-:Y:S01]  /*a720*/  HMMA.16816.F16 R100, R48, R40.reuse, R100 ;  /* 0x000000283064723c */ /* 0x081fe20000000864 */
[----:B--2---:R-:W-:Y:S02]  /*a730*/  LOP3.LUT R81, R63, 0x7, RZ, 0xc0, !PT ;  /* 0x000000073f517812 */ /* 0x004fe400078ec0ff */
[----:B------:R-:W0:Y:S01]  /*a740*/  LDSM.16.M88.4 R68, [R68] ;  /* 0x000000004444783b */ /* 0x000e220000000200 */
[----:B------:R-:W-:Y:S04]  /*a750*/  BAR.SYNC.DEFER_BLOCKING 0x0 ;  /* 0x0000000000007b1d */ /* 0x000fe80000010000 */
        /* <DEDUP_REMOVED lines=8> */
[----:B----4-:R-:W-:-:S07]  /*a7e0*/  SHF.R.U32.HI R46, RZ, 0x3, R62 ;  /* 0x00000003ff2e7819 */ /* 0x010fce000001163e */
        /* <DEDUP_REMOVED lines=9> */
[----:B------:R-:W-:-:S05]  /*a880*/  SHF.R.U32.HI R51, RZ, 0x3, R63 ;  /* 0x00000003ff337819 */ /* 0x000fca000001163f */
[----:B------:R-:W-:Y:S01]  /*a890*/  IMAD.SHL.U32 R82, R51, 0x8, RZ ;  /* 0x0000000833527824 */ /* 0x000fe200078e00ff */
[----:B------:R-:W-:-:S04]  /*a8a0*/  LOP3.LUT R47, R46, 0x8, R47, 0xe2, !PT ;  /* 0x000000082e2f7812 */ /* 0x000fc800078ee22f */
[----:B------:R-:W-:Y:S02]  /*a8b0*/  LOP3.LUT R46, R82, 0x8, R81, 0xe2, !PT ;  /* 0x00000008522e7812 */ /* 0x000fe400078ee251 */
[----:B------:R-:W1:Y:S01]  /*a8c0*/  S2R R81, SR_LANEID ;  /* 0x0000000000517919 */ /* 0x000e620000000000 */
[----:B------:R-:W2:Y:S01]  /*a8d0*/  S2R R60, SR_LANEID ;  /* 0x00000000003c7919 */ /* 0x000ea20000000000 */
[----:B---3--:R-:W-:Y:S04]  /*a8e0*/  STS.128 [R158], R16 ;  /* 0x000000109e007388 */ /* 0x008fe80000000c00 */
[----:B------:R-:W-:Y:S04]  /*a8f0*/  STS.128 [R158+0x1400], R36 ;  /* 0x001400249e007388 */ /* 0x000fe80000000c00 */
[----:B------:R1:W-:Y:S01]  /*a900*/  STS.128 [R157], R32 ;  /* 0x000000209d007388 */ /* 0x0003e20000000c00 */
[----:B0-----:R-:W-:Y:S01]  /*a910*/  HMMA.16816.F16 R110, R68, R8, R110 ;  /* 0x00000008446e723c */ /* 0x001fe2000000086e */
[----:B------:R-:W0:Y:S01]  /*a920*/  S2R R61, SR_LANEID ;  /* 0x00000000003d7919 */ /* 0x000e220000000000 */
[----:B------:R-:W3:Y:S01]  /*a930*/  S2R R80, SR_LANEID ;  /* 0x0000000000507919 */ /* 0x000ee20000000000 */
[----:B------:R4:W-:Y:S01]  /*a940*/  STS.128 [R157+0x180], R20 ;  /* 0x000180149d007388 */ /* 0x0009e20000000c00 */
[----:B-1----:R-:W-:-:S04]  /*a950*/  SHF.R.U32.HI R32, RZ, 0x3, R81 ;  /* 0x00000003ff207819 */ /* 0x002fc80000011651 */
[----:B------:R-:W-:Y:S01]  /*a960*/  HMMA.16816.F16 R94, R68, R4, R94 ;  /* 0x00000004445e723c */ /* 0x000fe2000000085e */
[----:B------:R-:W-:Y:S01]  /*a970*/  LOP3.LUT R8, R81, 0x7, RZ, 0xc0, !PT ;  /* 0x0000000751087812 */ /* 0x000fe200078ec0ff */
[----:B------:R-:W5:Y:S01]  /*a980*/  LDG.E.128.CONSTANT R36, desc[UR6][R162.64+0x340] ;  /* 0x00034006a2247981 */ /* 0x000f62000c1e9d00 */
[----:B------:R-:W-:Y:S01]  /*a990*/  SHF.R.U32.HI R81, RZ, 0x4, R81 ;  /* 0x00000004ff517819 */ /* 0x000fe20000011651 */
[----:B----4-:R-:W-:-:S04]  /*a9a0*/  IMAD.SHL.U32 R21, R32, 0x8, RZ ;  /* 0x0000000820157824 */ /* 0x010fc800078e00ff */
[----:B------:R-:W-:Y:S01]  /*a9b0*/  IMAD.SHL.U32 R81, R81, 0x8, RZ ;  /* 0x0000000851517824 */ /* 0x000fe200078e00ff */
[----:B------:R1:W-:Y:S01]  /*a9c0*/  STS.128 [R157+0x80], R28 ;  /* 0x0000801c9d007388 */ /* 0x0003e20000000c00 */
[----:B------:R-:W-:Y:S01]  /*a9d0*/  LOP3.LUT R20, R21, 0x8, R8, 0xe2, !PT ;  /* 0x0000000815147812 */ /* 0x000fe200078ee208 */
[----:B------:R-:W-:Y:S02]  /*a9e0*/  HMMA.16816.F16 R52, R68, R6, R52 ;  /* 0x000000064434723c */ /* 0x000fe40000000834 */
[----:B------:R4:W-:Y:S02]  /*a9f0*/  STS.128 [R157+0x100], R24 ;  /* 0x000100189d007388 */ /* 0x0009e40000000c00 */
[----:B------:R-:W-:Y:S02]  /*aa00*/  IMAD R81, R20, 0x28, R81 ;  /* 0x0000002814517824 */ /* 0x000fe400078e0251 */
[----:B------:R-:W5:Y:S04]  /*aa10*/  LDG.E.128.CONSTANT R32, desc[UR6][R162.64+0x20340] ;  /* 0x02034006a2207981 */ /* 0x000f68000c1e9d00 */
[----:B------:R-:W5:Y:S04]  /*aa20*/  LDG.E.128.CONSTANT R4, desc[UR6][R160.64+0xd0100] ;  /* 0x0d010006a0047981 */ /* 0x000f68000c1e9d00 */
[----:B-1----:R-:W5:Y:S04]  /*aa30*/  LDG.E.128.CONSTANT R28, desc[UR6][R160.64+0xd0000] ;  /* 0x0d000006a01c7981 */ /* 0x002f68000c1e9d00 */
[----:B----4-:R-:W4:Y:S04]  /*aa40*/  LDG.E.128.CONSTANT R24, desc[UR6][R160.64+0xd0080] ;  /* 0x0d008006a0187981 */ /* 0x010f28000c1e9d00 */
[----:B------:R-:W4:Y:S01]  /*aa50*/  LDG.E.128.CONSTANT R20, desc[UR6][R160.64+0xd0180] ;  /* 0x0d018006a0147981 */ /* 0x000f22000c1e9d00 */
[----:B--2---:R-:W-:-:S02]  /*aa60*/  SHF.R.U32.HI R48, RZ, 0x3, R60 ;  /* 0x00000003ff307819 */ /* 0x004fc4000001163c */
[----:B------:R-:W-:Y:S01]  /*aa70*/  LOP3.LUT R49, R60, 0x7, RZ, 0xc0, !PT ;  /* 0x000000073c317812 */ /* 0x000fe200078ec0ff */
[----:B------:R-:W-:Y:S02]  /*aa80*/  BAR.SYNC.DEFER_BLOCKING 0x0 ;  /* 0x0000000000007b1d */ /* 0x000fe40000010000 */
[----:B------:R-:W-:Y:S01]  /*aa90*/  IMAD.SHL.U32 R48, R48, 0x8, RZ ;  /* 0x0000000830307824 */ /* 0x000fe200078e00ff */
[----:B0-----:R-:W-:-:S04]  /*aaa0*/  SHF.R.U32.HI R44, RZ, 0x3, R61 ;  /* 0x00000003ff2c7819 */ /* 0x001fc8000001163d */
[----:B------:R-:W-:Y:S02]  /*aab0*/  LOP3.LUT R48, R48, 0x8, R49, 0xe2, !PT ;  /* 0x0000000830307812 */ /* 0x000fe400078ee231 */
[--C-:B---3--:R-:W-:Y:S01]  /*aac0*/  SHF.R.U32.HI R49, RZ, 0x3, R80.reuse ;  /* 0x00000003ff317819 */ /* 0x108fe20000011650 */
[----:B------:R-:W-:Y:S01]  /*aad0*/  IMAD.SHL.U32 R44, R44, 0x8, RZ ;  /* 0x000000082c2c7824 */ /* 0x000fe200078e00ff */
[----:B------:R-:W-:Y:S02]  /*aae0*/  LOP3.LUT R45, R61, 0x7, RZ, 0xc0, !PT ;  /* 0x000000073d2d7812 */ /* 0x000fe400078ec0ff */
[----:B------:R-:W-:Y:S01]  /*aaf0*/  LOP3.LUT R50, R80, 0x7, RZ, 0xc0, !PT ;  /* 0x0000000750327812 */ /* 0x000fe200078ec0ff */
[----:B------:R-:W-:Y:S01]  /*ab00*/  IMAD.SHL.U32 R49, R49, 0x8, RZ ;  /* 0x0000000831317824 */ /* 0x000fe200078e00ff */
[----:B------:R-:W-:Y:S02]  /*ab10*/  SHF.R.U32.HI R61, RZ, 0x4, R61 ;  /* 0x00000004ff3d7819 */ /* 0x000fe4000001163d */
[----:B------:R-:W-:-:S02]  /*ab20*/  SHF.R.U32.HI R80, RZ, 0x4, R80 ;  /* 0x00000004ff507819 */ /* 0x000fc40000011650 */
[----:B------:R-:W-:Y:S02]  /*ab30*/  SHF.R.U32.HI R62, RZ, 0x4, R62 ;  /* 0x00000004ff3e7819 */ /* 0x000fe4000001163e */
[----:B------:R-:W-:Y:S02]  /*ab40*/  SHF.R.U32.HI R63, RZ, 0x4, R63 ;  /* 0x00000004ff3f7819 */ /* 0x000fe4000001163f */
[----:B------:R-:W-:Y:S02]  /*ab50*/  SHF.R.U32.HI R60, RZ, 0x4, R60 ;  /* 0x00000004ff3c7819 */ /* 0x000fe4000001163c */
[----:B------:R-:W-:Y:S01]  /*ab60*/  LOP3.LUT R44, R44, 0x8, R45, 0xe2, !PT ;  /* 0x000000082c2c7812 */ /* 0x000fe200078ee22d */
[----:B------:R-:W-:Y:S01]  /*ab70*/  IMAD.SHL.U32 R61, R61, 0x8, RZ ;  /* 0x000000083d3d7824 */ /* 0x000fe200078e00ff */
[----:B------:R-:W-:Y:S01]  /*ab80*/  LOP3.LUT R45, R49, 0x8, R50, 0xe2, !PT ;  /* 0x00000008312d7812 */ /* 0x000fe200078ee232 */
[----:B------:R-:W-:Y:S01]  /*ab90*/  IMAD.SHL.U32 R80, R80, 0x8, RZ ;  /* 0x0000000850507824 */ /* 0x000fe200078e00ff */
[----:B------:R-:W-:Y:S01]  /*aba0*/  HMMA.16816.F16 R114, R68, R40, R114 ;  /* 0x000000284472723c */ /* 0x000fe20000000872 */
[----:B------:R-:W-:-:S02]  /*abb0*/  IMAD.SHL.U32 R62, R62, 0x8, RZ ;  /* 0x000000083e3e7824 */ /* 0x000fc400078e00ff */
[----:B------:R-:W-:Y:S02]  /*abc0*/  IMAD.SHL.U32 R63, R63, 0x8, RZ ;  /* 0x000000083f3f7824 */ /* 0x000fe400078e00ff */
[----:B------:R-:W-:Y:S02]  /*abd0*/  IMAD.SHL.U32 R41, R60, 0x8, RZ ;  /* 0x000000083c297824 */ /* 0x000fe400078e00ff */
[----:B------:R-:W-:Y:S02]  /*abe0*/  IMAD R44, R44, 0x108, R61 ;  /* 0x000001082c2c7824 */ /* 0x000fe400078e023d */
[----:B------:R-:W-:Y:S02]  /*abf0*/  IMAD R45, R45, 0x108, R80 ;  /* 0x000001082d2d7824 */ /* 0x000fe400078e0250 */
[----:B------:R-:W-:Y:S02]  /*ac00*/  IMAD R62, R47, 0x108, R62 ;  /* 0x000001082f3e7824 */ /* 0x000fe400078e023e */
[----:B------:R-:W-:-:S02]  /*ac10*/  IMAD R80, R46, 0x108, R63 ;  /* 0x000001082e507824 */ /* 0x000fc400078e023f */
[----:B------:R-:W-:Y:S02]  /*ac20*/  IMAD R41, R48, 0x28, R41 ;  /* 0x0000002830297824 */ /* 0x000fe400078e0229 */
[----:B------:R-:W-:Y:S02]  /*ac30*/  IMAD.U32 R48, R44, 0x2, R155 ;  /* 0x000000022c307824 */ /* 0x000fe400078e009b */
[----:B------:R-:W-:Y:S02]  /*ac40*/  IMAD.U32 R44, R62, 0x2, R143 ;  /* 0x000000023e2c7824 */ /* 0x000fe400078e008f */
[----:B------:R-:W-:Y:S02]  /*ac50*/  IMAD.U32 R40, R45, 0x2, R142 ;  /* 0x000000022d287824 */ /* 0x000fe400078e008e */
[----:B------:R-:W-:Y:S01]  /*ac60*/  IMAD.U32 R9, R80, 0x2, R141 ;  /* 0x0000000250097824 */ /* 0x000fe200078e008d */
[C---:B------:R-:W-:Y:S01]  /*ac70*/  HMMA.16816.F16 R112, R68.reuse, R42, R112 ;  /* 0x0000002a4470723c */ /* 0x040fe20000000870 */
[----:B------:R-:W-:Y:S01]  /*ac80*/  IMAD.U32 R60, R41, 0x2, R156 ;  /* 0x00000002293c7824 */ /* 0x000fe200078e009c */
[----:B------:R-:W-:Y:S04]  /*ac90*/  LDSM.16.MT88.4 R48, [R48] ;  /* 0x000000003030783b */ /* 0x000fe80000004200 */
[----:B------:R0:W1:Y:S02]  /*aca0*/  LDSM.16.M88.4 R16, [R60] ;  /* 0x000000003c10783b */ /* 0x0000640000000200 */
[C---:B------:R-:W-:Y:S02]  /*acb0*/  HMMA.16816.F16 R108, R68.reuse, R10, R108 ;  /* 0x0000000a446c723c */ /* 0x040fe4000000086c */
[----:B------:R-:W2:Y:S04]  /*acc0*/  LDSM.16.MT88.4 R44, [R44] ;  /* 0x000000002c2c783b */ /* 0x000ea80000004200 */
[----:B------:R-:W3:Y:S04]  /*acd0*/  LDSM.16.MT88.4 R40, [R40] ;  /* 0x000000002828783b */ /* 0x000ee80000004200 */
[----:B------:R-:W3:Y:S01]  /*ace0*/  LDSM.16.MT88.4 R8, [R9] ;  /* 0x000000000908783b */ /* 0x000ee20000004200 */
[----:B0-----:R-:W-:Y:S01]  /*acf0*/  IMAD.U32 R60, R81, 0x2, R152 ;  /* 0x00000002513c7824 */ /* 0x001fe200078e0098 */
[----:B------:R-:W0:Y:S01]  /*ad00*/  S2R R80, SR_LANEID ;  /* 0x0000000000507919 */ /* 0x000e220000000000 */
[----:B------:R-:W3:Y:S01]  /*ad10*/  S2R R81, SR_LANEID ;  /* 0x0000000000517919 */ /* 0x000ee20000000000 */
[----:B------:R-:W-:Y:S03]  /*ad20*/  HMMA.16816.F16 R92, R68, R56, R92 ;  /* 0x00000038445c723c */ /* 0x000fe6000000085c */
[----:B------:R-:W3:Y:S05]  /*ad30*/  LDSM.16.M88.4 R60, [R60] ;  /* 0x000000003c3c783b */ /* 0x000eea0000000200 */
[----:B-1----:R-:W-:Y:S01]  /*ad40*/  HMMA.16816.F16 R14, R16, R48, R14 ;  /* 0x00000030100e723c */ /* 0x002fe2000000080e */
[----:B0-----:R-:W-:-:S07]  /*ad50*/  SHF.R.U32.HI R56, RZ, 0x3, R80 ;  /* 0x00000003ff387819 */ /* 0x001fce0000011650 */
[----:B------:R-:W-:Y:S01]  /*ad60*/  HMMA.16816.F16 R118, R16, R50, R118 ;  /* 0x000000321076723c */ /* 0x000fe20000000876 */
[----:B------:R-:W-:Y:S02]  /*ad70*/  LOP3.LUT R57, R80, 0x7, RZ, 0xc0, !PT ;  /* 0x0000000750397812 */ /* 0x000fe400078ec0ff */
[----:B------:R-:W-:Y:S01]  /*ad80*/  SHF.R.U32.HI R80, RZ, 0x4, R80 ;  /* 0x00000004ff507819 */ /* 0x000fe20000011650 */
[----:B------:R-:W-:-:S04]  /*ad90*/  IMAD.SHL.U32 R56, R56, 0x8, RZ ;  /* 0x0000000838387824 */ /* 0x000fc800078e00ff */
[----:B--2---:R-:W-:Y:S01]  /*ada0*/  HMMA.16816.F16 R116, R16, R44, R116 ;  /* 0x0000002c1074723c */ /* 0x004fe20000000874 */
[----:B------:R-:W-:-:S07]  /*adb0*/  LOP3.LUT R57, R56, 0x8, R57, 0xe2, !PT ;  /* 0x0000000838397812 */ /* 0x000fce00078ee239 */
[C---:B------:R-:W-:Y:S08]  /*adc0*/  HMMA.16816.F16 R106, R16.reuse, R46, R106 ;  /* 0x0000002e106a723c */ /* 0x040ff0000000086a */
[C---:B---3--:R-:W-:Y:S08]  /*add0*/  HMMA.16816.F16 R102, R16.reuse, R40, R102 ;  /* 0x000000281066723c */ /* 0x048ff00000000866 */
[C---:B------:R-:W-:Y:S08]  /*ade0*/  HMMA.16816.F16 R104, R16.reuse, R42, R104 ;  /* 0x0000002a1068723c */ /* 0x040ff00000000868 */
[C---:B------:R-:W-:Y:S08]  /*adf0*/  HMMA.16816.F16 R86, R16.reuse, R8, R86 ;  /* 0x000000081056723c */ /* 0x040ff00000000856 */
[----:B------:R-:W-:Y:S01]  /*ae00*/  HMMA.16816.F16 R84, R16, R10, R84 ;  /* 0x0000000a1054723c */ /* 0x000fe20000000854 */
[----:B------:R-:W-:-:S02]  /*ae10*/  SHF.R.U32.HI R16, RZ, 0x3, R81 ;  /* 0x00000003ff107819 */ /* 0x000fc40000011651 */
[----:B------:R-:W-:Y:S01]  /*ae20*/  LOP3.LUT R17, R81, 0x7, RZ, 0xc0, !PT ;  /* 0x0000000751117812 */ /* 0x000fe200078ec0ff */
[----:B------:R-:W-:Y:S01]  /*ae30*/  IMAD.SHL.U32 R80, R80, 0x8, RZ ;  /* 0x0000000850507824 */ /* 0x000fe200078e00ff */
[----:B------:R-:W-:Y:S01]  /*ae40*/  SHF.R.U32.HI R81, RZ, 0x4, R81 ;  /* 0x00000004ff517819 */ /* 0x000fe20000011651 */
[----:B------:R-:W-:Y:S02]  /*ae50*/  IMAD.SHL.U32 R16, R16, 0x8, RZ ;  /* 0x0000000810107824 */ /* 0x000fe400078e00ff */
[----:B------:R-:W-:Y:S02]  /*ae60*/  IMAD R57, R57, 0x28, R80 ;  /* 0x0000002839397824 */ /* 0x000fe400078e0250 */
[----:B------:R-:W-:Y:S01]  /*ae70*/  IMAD.SHL.U32 R81, R81, 0x8, RZ ;  /* 0x0000000851517824 */ /* 0x000fe200078e00ff */
[----:B------:R-:W-:Y:S01]  /*ae80*/  LOP3.LUT R16, R16, 0x8, R17, 0xe2, !PT ;  /* 0x0000000810107812 */ /* 0x000fe200078ee211 */
[----:B------:R-:W-:-:S04]  /*ae90*/  IMAD.U32 R57, R57, 0x2, R150 ;  /* 0x0000000239397824 */ /* 0x000fc800078e0096 */
[----:B------:R-:W-:Y:S01]  /*aea0*/  IMAD R81, R16, 0x28, R81 ;  /* 0x0000002810517824 */ /* 0x000fe200078e0251 */
[----:B------:R-:W-:Y:S01]  /*aeb0*/  HMMA.16816.F16 R66, R68, R58, R66 ;  /* 0x0000003a4442723c */ /* 0x000fe20000000842 */
[----:B------:R-:W0:Y:S02]  /*aec0*/  LDSM.16.M88.4 R56, [R57] ;  /* 0x000000003938783b */ /* 0x000e240000000200 */
[----:B------:R-:W-:-:S06]  /*aed0*/  IMAD.U32 R16, R81, 0x2, R144 ;  /* 0x0000000251107824 */ /* 0x000fcc00078e0090 */
[----:B------:R-:W1:Y:S01]  /*aee0*/  LDSM.16.M88.4 R16, [R16] ;  /* 0x000000001010783b */ /* 0x000e620000000200 */
[----:B------:R-:W2:Y:S01]  /*aef0*/  S2R R68, SR_LANEID ;  /* 0x0000000000447919 */ /* 0x000ea20000000000 */
        /* <DEDUP_REMOVED lines=8> */
[----:B------:R-:W3:Y:S01]  /*af80*/  S2R R60, SR_LANEID ;  /* 0x00000000003c7919 */ /* 0x000ee20000000000 */
[----:B------:R-:W5:Y:S06]  /*af90*/  S2R R61, SR_LANEID ;  /* 0x00000000003d7919 */ /* 0x000f6c0000000000 */
        /* <DEDUP_REMOVED lines=10> */
[----:B--2---:R-:W-:-:S02]  /*b040*/  SHF.R.U32.HI R48, RZ, 0x3, R68 ;  /* 0x00000003ff307819 */ /* 0x004fc40000011644 */
[----:B------:R-:W-:-:S03]  /*b050*/  LOP3.LUT R49, R68, 0x7, RZ, 0xc0, !PT ;  /* 0x0000000744317812 */ /* 0x000fc600078ec0ff */
[----:B------:R-:W-:-:S05]  /*b060*/  IMAD.SHL.U32 R48, R48, 0x8, RZ ;  /* 0x0000000830307824 */ /* 0x000fca00078e00ff */
[----:B------:R-:W-:Y:S02]  /*b070*/  LOP3.LUT R49, R48, 0x8, R49, 0xe2, !PT ;  /* 0x0000000830317812 */ /* 0x000fe400078ee231 */
[--C-:B---3--:R-:W-:Y:S01]  /*b080*/  SHF.R.U32.HI R48, RZ, 0x3, R60.reuse ;  /* 0x00000003ff307819 */ /* 0x108fe2000001163c */
[----:B------:R-:W-:Y:S01]  /*b090*/  HMMA.16816.F16 R110, R16, R44, R110 ;  /* 0x0000002c106e723c */ /* 0x000fe2000000086e */
[----:B------:R-:W1:Y:S01]  /*b0a0*/  S2R R57, SR_LANEID ;  /* 0x0000000000397919 */ /* 0x000e620000000000 */
[----:B------:R-:W-:Y:S02]  /*b0b0*/  LOP3.LUT R44, R60, 0x7, RZ, 0xc0, !PT ;  /* 0x000000073c2c7812 */ /* 0x000fe400078ec0ff */
[----:B------:R-:W-:Y:S01]  /*b0c0*/  IMAD.SHL.U32 R45, R48, 0x8, RZ ;  /* 0x00000008302d7824 */ /* 0x000fe200078e00ff */
[----:B------:R-:W-:Y:S01]  /*b0d0*/  SHF.R.U32.HI R60, RZ, 0x4, R60 ;  /* 0x00000004ff3c7819 */ /* 0x000fe2000001163c */
[----:B------:R-:W2:Y:S03]  /*b0e0*/  S2R R58, SR_LANEID ;  /* 0x00000000003a7919 */ /* 0x000ea60000000000 */
[----:B------:R-:W-:-:S02]  /*b0f0*/  LOP3.LUT R45, R45, 0x8, R44, 0xe2, !PT ;  /* 0x000000082d2d7812 */ /* 0x000fc400078ee22c */
[--C-:B-----5:R-:W-:Y:S01]  /*b100*/  SHF.R.U32.HI R44, RZ, 0x3, R61.reuse ;  /* 0x00000003ff2c7819 */ /* 0x120fe2000001163d */
[C---:B------:R-:W-:Y:S01]  /*b110*/  HMMA.16816.F16 R108, R16.reuse, R46, R108 ;  /* 0x0000002e106c723c */ /* 0x040fe2000000086c */
[----:B------:R-:W-:Y:S01]  /*b120*/  IMAD.SHL.U32 R60, R60, 0x8, RZ ;  /* 0x000000083c3c7824 */ /* 0x000fe200078e00ff */
[----:B------:R-:W-:Y:S02]  /*b130*/  LOP3.LUT R46, R61, 0x7, RZ, 0xc0, !PT ;  /* 0x000000073d2e7812 */ /* 0x000fe400078ec0ff */
[----:B------:R-:W-:Y:S01]  /*b140*/  IMAD.SHL.U32 R47, R44, 0x8, RZ ;  /* 0x000000082c2f7824 */ /* 0x000fe200078e00ff */
[----:B------:R-:W-:Y:S02]  /*b150*/  SHF.R.U32.HI R61, RZ, 0x4, R61 ;  /* 0x00000004ff3d7819 */ /* 0x000fe4000001163d */
[----:B0-----:R-:W-:Y:S01]  /*b160*/  SHF.R.U32.HI R59, RZ, 0x3, R56 ;  /* 0x00000003ff3b7819 */ /* 0x001fe20000011638 */
[----:B------:R-:W-:Y:S01]  /*b170*/  IMAD R45, R45, 0x108, R60 ;  /* 0x000001082d2d7824 */ /* 0x000fe200078e023c */
[----:B------:R-:W-:Y:S01]  /*b180*/  LOP3.LUT R60, R47, 0x8, R46, 0xe2, !PT ;  /* 0x000000082f3c7812 */ /* 0x000fe200078ee22e */
[----:B------:R-:W-:Y:S01]  /*b190*/  IMAD.SHL.U32 R61, R61, 0x8, RZ ;  /* 0x000000083d3d7824 */ /* 0x000fe200078e00ff */
[----:B------:R-:W-:Y:S01]  /*b1a0*/  HMMA.16816.F16 R94, R16, R40, R94 ;  /* 0x00000028105e723c */ /* 0x000fe2000000085e */
[----:B------:R-:W-:Y:S01]  /*b1b0*/  IMAD.SHL.U32 R59, R59, 0x8, RZ ;  /* 0x000000083b3b7824 */ /* 0x000fe200078e00ff */
[----:B------:R-:W-:Y:S01]  /*b1c0*/  LOP3.LUT R40, R56, 0x7, RZ, 0xc0, !PT ;  /* 0x0000000738287812 */ /* 0x000fe200078ec0ff */
[----:B------:R-:W-:-:S03]  /*b1d0*/  IMAD R61, R60, 0x108, R61 ;  /* 0x000001083c3d7824 */ /* 0x000fc600078e023d */
[----:B------:R-:W-:Y:S02]  /*b1e0*/  LOP3.LUT R60, R59, 0x8, R40, 0xe2, !PT ;  /* 0x000000083b3c7812 */ /* 0x000fe400078ee228 */
[----:B------:R-:W-:Y:S01]  /*b1f0*/  SHF.R.U32.HI R59, RZ, 0x4, R56 ;  /* 0x00000004ff3b7819 */ /* 0x000fe20000011638 */
[----:B------:R-:W-:-:S04]  /*b200*/  IMAD.U32 R40, R61, 0x2, R2 ;  /* 0x000000023d287824 */ /* 0x000fc800078e0002 */
[----:B------:R-:W-:Y:S01]  /*b210*/  IMAD.SHL.U32 R59, R59, 0x8, RZ ;  /* 0x000000083b3b7824 */ /* 0x000fe200078e00ff */
[----:B-1----:R-:W-:-:S03]  /*b220*/  SHF.R.U32.HI R61, RZ, 0x3, R57 ;  /* 0x00000003ff3d7819 */ /* 0x002fc60000011639 */
[----:B------:R-:W-:Y:S02]  /*b230*/  IMAD R59, R60, 0x108, R59 ;  /* 0x000001083c3b7824 */ /* 0x000fe400078e023b */
[----:B------:R-:W0:Y:S01]  /*b240*/  S2R R60, SR_LANEID ;  /* 0x00000000003c7919 */ /* 0x000e220000000000 */
[----:B------:R-:W-:Y:S01]  /*b250*/  HMMA.16816.F16 R112, R16, R50, R112 ;  /* 0x000000321070723c */ /* 0x000fe20000000870 */
[----:B------:R-:W-:Y:S01]  /*b260*/  LOP3.LUT R62, R57, 0x7, RZ, 0xc0, !PT ;  /* 0x00000007393e7812 */ /* 0x000fe200078ec0ff */
[----:B------:R-:W-:Y:S01]  /*b270*/  IMAD.SHL.U32 R61, R61, 0x8, RZ ;  /* 0x000000083d3d7824 */ /* 0x000fe200078e00ff */
[----:B------:R-:W-:-:S05]  /*b280*/  SHF.R.U32.HI R57, RZ, 0x4, R57 ;  /* 0x00000004ff397819 */ /* 0x000fca0000011639 */
[----:B------:R-:W-:Y:S01]  /*b290*/  HMMA.16816.F16 R52, R16, R42, R52 ;  /* 0x0000002a1034723c */ /* 0x000fe20000000834 */
[----:B------:R-:W-:Y:S01]  /*b2a0*/  LOP3.LUT R62, R61, 0x8, R62, 0xe2, !PT ;  /* 0x000000083d3e7812 */ /* 0x000fe200078ee23e */
[----:B------:R-:W-:-:S06]  /*b2b0*/  IMAD.SHL.U32 R57, R57, 0x8, RZ ;  /* 0x0000000839397824 */ /* 0x000fcc00078e00ff */
[----:B------:R-:W-:Y:S01]  /*b2c0*/  HMMA.16816.F16 R92, R16, R8, R92 ;  /* 0x00000008105c723c */ /* 0x000fe2000000085c */
[----:B------:R-:W-:-:S07]  /*b2d0*/  SHF.R.U32.HI R68, RZ, 0x4, R68 ;  /* 0x00000004ff447819 */ /* 0x000fce0000011644 */
[----:B------:R-:W-:Y:S01]  /*b2e0*/  HMMA.16816.F16 R66, R16, R10, R66 ;  /* 0x0000000a1042723c */ /* 0x000fe20000000842 */
[----:B--2---:R-:W-:Y:S01]  /*b2f0*/  SHF.R.U32.HI R16, RZ, 0x3, R58 ;  /* 0x00000003ff107819 */ /* 0x004fe2000001163a */
[----:B------:R-:W-:Y:S01]  /*b300*/  IMAD.U32 R48, R45, 0x2, R140 ;  /* 0x000000022d307824 */ /* 0x000fe200078e008c */
[----:B------:R-:W-:Y:S01]  /*b310*/  LOP3.LUT R17, R58, 0x7, RZ, 0xc0, !PT ;  /* 0x000000073a117812 */ /* 0x000fe200078ec0ff */
[----:B------:R-:W-:Y:S01]  /*b320*/  LDSM.16.MT88.4 R40, [R40] ;  /* 0x000000002828783b */ /* 0x000fe20000004200 */
[----:B------:R-:W-:Y:S01]  /*b330*/  SHF.R.U32.HI R58, RZ, 0x4, R58 ;  /* 0x00000004ff3a7819 */ /* 0x000fe2000001163a */
[----:B------:R-:W-:Y:S02]  /*b340*/  IMAD.SHL.U32 R18, R16, 0x8, RZ ;  /* 0x0000000810127824 */ /* 0x000fe400078e00ff */
[----:B------:R-:W-:Y:S02]  /*b350*/  IMAD R62, R62, 0x108, R57 ;  /* 0x000001083e3e7824 */ /* 0x000fe400078e0239 */
[----:B------:R-:W-:Y:S01]  /*b360*/  IMAD.U32 R8, R59, 0x2, R0 ;  /* 0x000000023b087824 */ /* 0x000fe200078e0000 */
[----:B------:R-:W-:Y:S01]  /*b370*/  LOP3.LUT R57, R18, 0x8, R17, 0xe2, !PT ;  /* 0x0000000812397812 */ /* 0x000fe200078ee211 */
[----:B------:R-:W-:Y:S01]  /*b380*/  IMAD.SHL.U32 R68, R68, 0x8, RZ ;  /* 0x0000000844447824 */ /* 0x000fe200078e00ff */
[----:B------:R-:W-:Y:S01]  /*b390*/  SHF.R.U32.HI R59, RZ, 0x3, R56 ;  /* 0x00000003ff3b7819 */ /* 0x000fe20000011638 */
[----:B------:R-:W-:-:S02]  /*b3a0*/  IMAD.SHL.U32 R58, R58, 0x8, RZ ;  /* 0x000000083a3a7824 */ /* 0x000fc400078e00ff */
[----:B------:R-:W-:Y:S01]  /*b3b0*/  IMAD R68, R49, 0x28, R68 ;  /* 0x0000002831447824 */ /* 0x000fe200078e0244 */
[----:B------:R-:W-:Y:S01]  /*b3c0*/  LDSM.16.MT88.4 R8, [R8] ;  /* 0x000000000808783b */ /* 0x000fe20000004200 */
[----:B------:R-:W-:Y:S02]  /*b3d0*/  IMAD.U32 R16, R62, 0x2, R3 ;  /* 0x000000023e107824 */ /* 0x000fe400078e0003 */
[----:B------:R-:W-:Y:S01]  /*b3e0*/  IMAD R58, R57, 0x28, R58 ;  /* 0x00000028393a7824 */ /* 0x000fe200078e023a */
[----:B------:R-:W-:Y:S01]  /*b3f0*/  LOP3.LUT R57, R56, 0x7, RZ, 0xc0, !PT ;  /* 0x0000000738397812 */ /* 0x000fe200078ec0ff */
[----:B------:R-:W-:Y:S01]  /*b400*/  IMAD.SHL.U32 R62, R59, 0x8, RZ ;  /* 0x000000083b3e7824 */ /* 0x000fe200078e00ff */
[----:B------:R-:W-:Y:S01]  /*b410*/  SHF.R.U32.HI R56, RZ, 0x4, R56 ;  /* 0x00000004ff387819 */ /* 0x000fe20000011638 */
[----:B------:R-:W-:Y:S01]  /*b420*/  IMAD.U32 R44, R68, 0x2, R153 ;  /* 0x00000002442c7824 */ /* 0x000fe200078e0099 */
[----:B------:R-:W-:Y:S01]  /*b430*/  LDSM.16.MT88.4 R48, [R48] ;  /* 0x000000003030783b */ /* 0x000fe20000004200 */
[----:B------:R-:W-:Y:S01]  /*b440*/  IMAD.U32 R58, R58, 0x2, R151 ;  /* 0x000000023a3a7824 */ /* 0x000fe200078e0097 */
[----:B------:R-:W-:Y:S01]  /*b450*/  LOP3.LUT R57, R62, 0x8, R57, 0xe2, !PT ;  /* 0x000000083e397812 */ /* 0x000fe200078ee239 */
[----:B------:R-:W-:Y:S01]  /*b460*/  IMAD.SHL.U32 R56, R56, 0x8, RZ ;  /* 0x0000000838387824 */ /* 0x000fe200078e00ff */
[----:B------:R-:W-:Y:S03]  /*b470*/  LDSM.16.MT88.4 R16, [R16] ;  /* 0x000000001010783b */ /* 0x000fe60000004200 */
[----:B------:R-:W-:Y:S01]  /*b480*/  IMAD R56, R57, 0x28, R56 ;  /* 0x0000002839387824 */ /* 0x000fe200078e0238 */
[----:B------:R-:W1:Y:S01]  /*b490*/  LDSM.16.M88.4 R44, [R44] ;  /* 0x000000002c2c783b */ /* 0x000e620000000200 */
[----:B0-----:R-:W-:-:S03]  /*b4a0*/  SHF.R.U32.HI R57, RZ, 0x3, R60 ;  /* 0x00000003ff397819 */ /* 0x001fc6000001163c */
[----:B------:R-:W0:Y:S01]  /*b4b0*/  LDSM.16.M88.4 R68, [R58] ;  /* 0x000000003a44783b */ /* 0x000e220000000200 */
[----:B------:R-:W-:Y:S01]  /*b4c0*/  LOP3.LUT R59, R60, 0x7, RZ, 0xc0, !PT ;  /* 0x000000073c3b7812 */ /* 0x000fe200078ec0ff */
[----:B------:R-:W-:Y:S01]  /*b4d0*/  IMAD.SHL.U32 R62, R57, 0x8, RZ ;  /* 0x00000008393e7824 */ /* 0x000fe200078e00ff */
[----:B------:R-:W-:-:S04]  /*b4e0*/  SHF.R.U32.HI R60, RZ, 0x4, R60 ;  /* 0x00000004ff3c7819 */ /* 0x000fc8000001163c */
[----:B------:R-:W-:Y:S01]  /*b4f0*/  LOP3.LUT R61, R62, 0x8, R59, 0xe2, !PT ;  /* 0x000000083e3d7812 */ /* 0x000fe200078ee23b */
[----:B------:R-:W-:-:S04]  /*b500*/  IMAD.SHL.U32 R60, R60, 0x8, RZ ;  /* 0x000000083c3c7824 */ /* 0x000fc800078e00ff */
[----:B------:R-:W-:Y:S02]  /*b510*/  IMAD R60, R61, 0x28, R60 ;  /* 0x000000283d3c7824 */ /* 0x000fe400078e023c */
[----:B------:R-:W-:Y:S02]  /*b520*/  IMAD.U32 R56, R56, 0x2, R145 ;  /* 0x0000000238387824 */ /* 0x000fe400078e0091 */
[----:B------:R-:W-:-:S04]  /*b530*/  IMAD.U32 R60, R60, 0x2, R159 ;  /* 0x000000023c3c7824 */ /* 0x000fc800078e009f */
[----:B------:R-:W2:Y:S04]  /*b540*/  LDSM.16.M88.4 R56, [R56] ;  /* 0x000000003838783b */ /* 0x000ea80000000200 */
[----:B------:R-:W3:Y:S01]  /*b550*/  LDSM.16.M88.4 R60, [R60] ;  /* 0x000000003c3c783b */ /* 0x000ee20000000200 */
[----:B------:R-:W5:Y:S01]  /*b560*/  S2R R80, SR_LANEID ;  /* 0x0000000000507919 */ /* 0x000f620000000000 */
[----:B------:R-:W4:Y:S01]  /*b570*/  S2R R81, SR_LANEID ;  /* 0x0000000000517919 */ /* 0x000f220000000000 */
[C---:B-1----:R-:W-:Y:S01]  /*b580*/  HMMA.16816.F16 R14, R44.reuse, R48, R14 ;  /* 0x000000302c0e723c */ /* 0x042fe2000000080e */
[----:B------:R-:W-:Y:S07]  /*b590*/  BAR.SYNC.DEFER_BLOCKING 0x0 ;  /* 0x0000000000007b1d */ /* 0x000fee0000010000 */
[C---:B------:R-:W-:Y:S08]  /*b5a0*/  HMMA.16816.F16 R118, R44.reuse, R50, R118 ;  /* 0x000000322c76723c */ /* 0x040ff00000000876 */
[C---:B------:R-:W-:Y:S08]  /*b5b0*/  HMMA.16816.F16 R116, R44.reuse, R40, R116 ;  /* 0x000000282c74723c */ /* 0x040ff00000000874 */
[C---:B------:R-:W-:Y:S08]  /*b5c0*/  HMMA.16816.F16 R106, R44.reuse, R42, R106 ;  /* 0x0000002a2c6a723c */ /* 0x040ff0000000086a */
[C---:B------:R-:W-:Y:S08]  /*b5d0*/  HMMA.16816.F16 R102, R44.reuse, R8, R102 ;  /* 0x000000082c66723c */ /* 0x040ff00000000866 */
[C---:B------:R-:W-:Y:S08]  /*b5e0*/  HMMA.16816.F16 R104, R44.reuse, R10, R104 ;  /* 0x0000000a2c68723c */ /* 0x040ff00000000868 */
[C---:B------:R-:W-:Y:S08]  /*b5f0*/  HMMA.16816.F16 R86, R44.reuse, R16, R86 ;  /* 0x000000102c56723c */ /* 0x040ff00000000856 */
[----:B------:R-:W-:Y:S08]  /*b600*/  HMMA.16816.F16 R84, R44, R18, R84 ;  /* 0x000000122c54723c */ /* 0x000ff00000000854 */
        /* <DEDUP_REMOVED lines=10> */
[----:B------:R-:W1:Y:S05]  /*b6b0*/  S2R R68, SR_LANEID ;  /* 0x0000000000447919 */ /* 0x000e6a0000000000 */
[-C--:B--2---:R-:W-:Y:S01]  /*b6c0*/  HMMA.16816.F16 R138, R56, R40.reuse, R138 ;  /* 0x00000028388a723c */ /* 0x084fe2000000088a */
[----:B------:R-:W-:Y:S07]  /*b6d0*/  STS.128 [R158], R36 ;  /* 0x000000249e007388 */ /* 0x000fee0000000c00 */
[----:B---3--:R-:W-:Y:S01]  /*b6e0*/  HMMA.16816.F16 R110, R60, R40, R110 ;  /* 0x000000283c6e723c */ /* 0x008fe2000000086e */
[----:B-----5:R-:W-:Y:S01]  /*b6f0*/  SHF.R.U32.HI R40, RZ, 0x3, R80 ;  /* 0x00000003ff287819 */ /* 0x020fe20000011650 */
[----:B------:R2:W-:Y:S04]  /*b700*/  STS.128 [R158+0x1400], R32 ;  /* 0x001400209e007388 */ /* 0x0005e80000000c00 */
[----:B------:R3:W-:Y:S02]  /*b710*/  STS.128 [R157], R28 ;  /* 0x0000001c9d007388 */ /* 0x0007e40000000c00 */
[----:B------:R-:W-:Y:S02]  /*b720*/  HMMA.16816.F16 R98, R56, R48, R98 ;  /* 0x000000303862723c */ /* 0x000fe40000000862 */
[----:B----4-:R-:W-:Y:S01]  /*b730*/  STS.128 [R157+0x80], R24 ;  /* 0x000080189d007388 */ /* 0x010fe20000000c00 */
[----:B------:R-:W-:-:S03]  /*b740*/  IMAD.SHL.U32 R40, R40, 0x8, RZ ;  /* 0x0000000828287824 */ /* 0x000fc600078e00ff */
[----:B------:R-:W-:Y:S02]  /*b750*/  STS.128 [R157+0x100], R4 ;  /* 0x000100049d007388 */ /* 0x000fe40000000c00 */
[----:B------:R-:W-:Y:S01]  /*b760*/  HMMA.16816.F16 R114, R60, R48, R114 ;  /* 0x000000303c72723c */ /* 0x000fe20000000872 */
[----:B------:R-:W-:Y:S01]  /*b770*/  SHF.R.U32.HI R48, RZ, 0x3, R81 ;  /* 0x00000003ff307819 */ /* 0x000fe20000011651 */
[----:B------:R4:W-:Y:S01]  /*b780*/  STS.128 [R157+0x180], R20 ;  /* 0x000180149d007388 */ /* 0x0009e20000000c00 */
[----:B------:R-:W-:Y:S02]  /*b790*/  LOP3.LUT R41, R80, 0x7, RZ, 0xc0, !PT ;  /* 0x0000000750297812 */ /* 0x000fe400078ec0ff */
[----:B------:R-:W-:Y:S01]  /*b7a0*/  LOP3.LUT R49, R81, 0x7, RZ, 0xc0, !PT ;  /* 0x0000000751317812 */ /* 0x000fe200078ec0ff */
[----:B------:R-:W-:Y:S02]  /*b7b0*/  IMAD.SHL.U32 R48, R48, 0x8, RZ ;  /* 0x0000000830307824 */ /* 0x000fe400078e00ff */
[----:B------:R-:W-:Y:S01]  /*b7c0*/  HMMA.16816.F16 R136, R56, R42, R136 ;  /* 0x0000002a3888723c */ /* 0x000fe20000000888 */
[----:B------:R-:W-:Y:S01]  /*b7d0*/  SHF.R.U32.HI R80, RZ, 0x4, R80 ;  /* 0x00000004ff507819 */ /* 0x000fe20000011650 */
[----:B--2---:R-:W2:Y:S01]  /*b7e0*/  LDG.E.128.CONSTANT R32, desc[UR6][R160.64+0xe0100] ;  /* 0x0e010006a0207981 */ /* 0x004ea2000c1e9d00 */
[----:B------:R-:W-:-:S05]  /*b7f0*/  LOP3.LUT R41, R40, 0x8, R41, 0xe2, !PT ;  /* 0x0000000828297812 */ /* 0x000fca00078ee229 */
[----:B------:R-:W-:Y:S01]  /*b800*/  HMMA.16816.F16 R108, R60, R42, R108 ;  /* 0x0000002a3c6c723c */ /* 0x000fe2000000086c */
[----:B0-----:R-:W-:Y:S01]  /*b810*/  SHF.R.U32.HI R42, RZ, 0x3, R69 ;  /* 0x00000003ff2a7819 */ /* 0x001fe20000011645 */
[----:B---3--:R-:W3:Y:S01]  /*b820*/  LDG.E.128.CONSTANT R28, desc[UR6][R160.64+0xe0180] ;  /* 0x0e018006a01c7981 */ /* 0x008ee2000c1e9d00 */
[----:B------:R-:W-:Y:S02]  /*b830*/  LOP3.LUT R40, R48, 0x8, R49, 0xe2, !PT ;  /* 0x0000000830287812 */ /* 0x000fe400078ee231 */
[----:B------:R-:W-:Y:S01]  /*b840*/  LOP3.LUT R43, R69, 0x7, RZ, 0xc0, !PT ;  /* 0x00000007452b7812 */ /* 0x000fe200078ec0ff */
[----:B------:R-:W-:Y:S01]  /*b850*/  IMAD.SHL.U32 R42, R42, 0x8, RZ ;  /* 0x000000082a2a7824 */ /* 0x000fe200078e00ff */
[----:B------:R-:W-:Y:S02]  /*b860*/  SHF.R.U32.HI R81, RZ, 0x4, R81 ;  /* 0x00000004ff517819 */ /* 0x000fe40000011651 */
[--C-:B-1----:R-:W-:Y:S02]  /*b870*/  SHF.R.U32.HI R48, RZ, 0x3, R70.reuse ;  /* 0x00000003ff307819 */ /* 0x102fe40000011646 */
[----:B------:R-:W-:Y:S01]  /*b880*/  SHF.R.U32.HI R69, RZ, 0x4, R69 ;  /* 0x00000004ff457819 */ /* 0x000fe20000011645 */
[----:B------:R-:W-:Y:S01]  /*b890*/  IMAD.SHL.U32 R80, R80, 0x8, RZ ;  /* 0x0000000850507824 */ /* 0x000fe200078e00ff */
[----:B------:R-:W-:Y:S01]  /*b8a0*/  HMMA.16816.F16 R134, R56, R8, R134 ;  /* 0x000000083886723c */ /* 0x000fe20000000886 */
[----:B------:R-:W-:Y:S01]  /*b8b0*/  LOP3.LUT R42, R42, 0x8, R43, 0xe2, !PT ;  /* 0x000000082a2a7812 */ /* 0x000fe200078ee22b */
[----:B------:R-:W-:Y:S01]  /*b8c0*/  IMAD.SHL.U32 R48, R48, 0x8, RZ ;  /* 0x0000000830307824 */ /* 0x000fe200078e00ff */
[----:B------:R-:W-:Y:S01]  /*b8d0*/  LOP3.LUT R49, R70, 0x7, RZ, 0xc0, !PT ;  /* 0x0000000746317812 */ /* 0x000fe200078ec0ff */
[----:B------:R-:W-:Y:S01]  /*b8e0*/  IMAD.SHL.U32 R81, R81, 0x8, RZ ;  /* 0x0000000851517824 */ /* 0x000fe200078e00ff */
[----:B------:R-:W-:Y:S01]  /*b8f0*/  SHF.R.U32.HI R70, RZ, 0x4, R70 ;  /* 0x00000004ff467819 */ /* 0x000fe20000011646 */
[----:B------:R-:W-:-:S02]  /*b900*/  IMAD.SHL.U32 R69, R69, 0x8, RZ ;  /* 0x0000000845457824 */ /* 0x000fc400078e00ff */
[----:B------:R-:W-:Y:S01]  /*b910*/  HMMA.16816.F16 R94, R60, R8, R94 ;  /* 0x000000083c5e723c */ /* 0x000fe2000000085e */
[----:B------:R-:W-:Y:S01]  /*b920*/  SHF.R.U32.HI R8, RZ, 0x3, R68 ;  /* 0x00000003ff087819 */ /* 0x000fe20000011644 */
[----:B------:R-:W-:Y:S01]  /*b930*/  IMAD R41, R41, 0x28, R80 ;  /* 0x0000002829297824 */ /* 0x000fe200078e0250 */
[----:B------:R-:W-:Y:S01]  /*b940*/  LOP3.LUT R9, R68, 0x7, RZ, 0xc0, !PT ;  /* 0x0000000744097812 */ /* 0x000fe200078ec0ff */
[----:B------:R-:W-:Y:S01]  /*b950*/  IMAD R40, R40, 0x108, R81 ;  /* 0x0000010828287824 */ /* 0x000fe200078e0251 */
[----:B------:R-:W-:Y:S01]  /*b960*/  LOP3.LUT R49, R48, 0x8, R49, 0xe2, !PT ;  /* 0x0000000830317812 */ /* 0x000fe200078ee231 */
[----:B------:R-:W-:Y:S02]  /*b970*/  IMAD.SHL.U32 R8, R8, 0x8, RZ ;  /* 0x0000000808087824 */ /* 0x000fe400078e00ff */
[----:B------:R-:W-:Y:S02]  /*b980*/  IMAD R42, R42, 0x108, R69 ;  /* 0x000001082a2a7824 */ /* 0x000fe400078e0245 */
[----:B------:R-:W-:Y:S01]  /*b990*/  IMAD.U32 R36, R41, 0x2, R156 ;  /* 0x0000000229247824 */ /* 0x000fe200078e009c */
[----:B------:R-:W-:Y:S01]  /*b9a0*/  BAR.SYNC.DEFER_BLOCKING 0x0 ;  /* 0x0000000000007b1d */ /* 0x000fe20000010000 */
[----:B------:R-:W-:Y:S01]  /*b9b0*/  IMAD.SHL.U32 R70, R70, 0x8, RZ ;  /* 0x0000000846467824 */ /* 0x000fe200078e00ff */
[----:B------:R-:W-:Y:S01]  /*b9c0*/  HMMA.16816.F16 R96, R56, R50, R96 ;  /* 0x000000323860723c */ /* 0x000fe20000000860 */
[----:B------:R-:W-:Y:S01]  /*b9d0*/  LOP3.LUT R73, R8, 0x8, R9, 0xe2, !PT ;  /* 0x0000000808497812 */ /* 0x000fe200078ee209 */
[----:B----4-:R-:W-:-:S02]  /*b9e0*/  IMAD.U32 R20, R42, 0x2, R143 ;  /* 0x000000022a147824 */ /* 0x010fc400078e008f */
[----:B------:R-:W-:-:S04]  /*b9f0*/  IMAD R27, R49, 0x108, R70 ;  /* 0x00000108311b7824 */ /* 0x000fc800078e0246 */
[C---:B------:R-:W-:Y:S01]  /*ba00*/  HMMA.16816.F16 R132, R56.reuse, R10, R132 ;  /* 0x0000000a3884723c */ /* 0x040fe20000000884 */
[----:B------:R-:W0:Y:S07]  /*ba10*/  S2R R72, SR_LANEID ;  /* 0x0000000000487919 */ /* 0x000e2e0000000000 */
[C---:B------:R-:W-:Y:S01]  /*ba20*/  HMMA.16816.F16 R122, R56.reuse, R16, R122 ;  /* 0x00000010387a723c */ /* 0x040fe2000000087a */
[----:B------:R1:W-:Y:S07]  /*ba30*/  LDSM.16.M88.4 R4, [R36] ;  /* 0x000000002404783b */ /* 0x0003ee0000000200 */
[----:B------:R-:W-:Y:S01]  /*ba40*/  HMMA.16816.F16 R120, R56, R18, R120 ;  /* 0x000000123878723c */ /* 0x000fe20000000878 */
[----:B------:R-:W-:-:S07]  /*ba50*/  IMAD.U32 R56, R40, 0x2, R155 ;  /* 0x0000000228387824 */ /* 0x000fce00078e009b */
[C---:B------:R-:W-:Y:S01]  /*ba60*/  HMMA.16816.F16 R52, R60.reuse, R10, R52 ;  /* 0x0000000a3c34723c */ /* 0x040fe20000000834 */
[----:B------:R-:W4:Y:S04]  /*ba70*/  LDG.E.128.CONSTANT R8, desc[UR6][R162.64+0x380] ;  /* 0x00038006a2087981 */ /* 0x000f28000c1e9d00 */
[----:B------:R-:W5:Y:S03]  /*ba80*/  LDG.E.128.CONSTANT R40, desc[UR6][R162.64+0x20380] ;  /* 0x02038006a2287981 */ /* 0x000f66000c1e9d00 */
[C---:B------:R-:W-:Y:S01]  /*ba90*/  HMMA.16816.F16 R112, R60.reuse, R50, R112 ;  /* 0x000000323c70723c */ /* 0x040fe20000000870 */
[----:B------:R-:W2:Y:S04]  /*baa0*/  LDG.E.128.CONSTANT R48, desc[UR6][R160.64+0xe0000] ;  /* 0x0e000006a0307981 */ /* 0x000ea8000c1e9d00 */
[----:B-1----:R-:W3:Y:S01]  /*bab0*/  LDG.E.128.CONSTANT R36, desc[UR6][R160.64+0xe0080] ;  /* 0x0e008006a0247981 */ /* 0x002ee2000c1e9d00 */
[----:B------:R-:W1:Y:S01]  /*bac0*/  S2R R71, SR_LANEID ;  /* 0x0000000000477919 */ /* 0x000e620000000000 */
[----:B------:R-:W1:Y:S01]  /*bad0*/  S2R R69, SR_LANEID ;  /* 0x0000000000457919 */ /* 0x000e620000000000 */
[----:B0-----:R-:W-:Y:S01]  /*bae0*/  SHF.R.U32.HI R24, RZ, 0x3, R72 ;  /* 0x00000003ff187819 */ /* 0x001fe20000011648 */
[----:B------:R-:W-:Y:S01]  /*baf0*/  HMMA.16816.F16 R92, R60, R16, R92 ;  /* 0x000000103c5c723c */ /* 0x000fe2000000085c */
[----:B------:R-:W-:-:S02]  /*bb00*/  LOP3.LUT R25, R72, 0x7, RZ, 0xc0, !PT ;  /* 0x0000000748197812 */ /* 0x000fc400078ec0ff */
[----:B------:R-:W-:Y:S01]  /*bb10*/  SHF.R.U32.HI R68, RZ, 0x4, R68 ;  /* 0x00000004ff447819 */ /* 0x000fe20000011644 */
[----:B------:R-:W-:Y:S01]  /*bb20*/  IMAD.SHL.U32 R24, R24, 0x8, RZ ;  /* 0x0000000818187824 */ /* 0x000fe200078e00ff */
[----:B------:R-:W-:-:S03]  /*bb30*/  SHF.R.U32.HI R72, RZ, 0x4, R72 ;  /* 0x00000004ff487819 */ /* 0x000fc60000011648 */
[----:B------:R-:W-:Y:S01]  /*bb40*/  HMMA.16816.F16 R66, R60, R18, R66 ;  /* 0x000000123c42723c */ /* 0x000fe20000000842 */
[----:B------:R-:W-:Y:S01]  /*bb50*/  IMAD.SHL.U32 R68, R68, 0x8, RZ ;  /* 0x0000000844447824 */ /* 0x000fe200078e00ff */
[----:B------:R-:W-:Y:S01]  /*bb60*/  LOP3.LUT R17, R24, 0x8, R25, 0xe2, !PT ;  /* 0x0000000818117812 */ /* 0x000fe200078ee219 */
[----:B------:R-:W-:Y:S01]  /*bb70*/  IMAD.SHL.U32 R72, R72, 0x8, RZ ;  /* 0x0000000848487824 */ /* 0x000fe200078e00ff */
[----:B------:R-:W0:Y:S01]  /*bb80*/  LDSM.16.MT88.4 R56, [R56] ;  /* 0x000000003838783b */ /* 0x000e220000004200 */
[----:B------:R-:W-:Y:S02]  /*bb90*/  IMAD R68, R73, 0x108, R68 ;  /* 0x0000010849447824 */ /* 0x000fe400078e0244 */
[----:B------:R-:W-:Y:S01]  /*bba0*/  IMAD R17, R17, 0x28, R72 ;  /* 0x0000002811117824 */ /* 0x000fe200078e0248 */
[----:B------:R-:W0:Y:S01]  /*bbb0*/  LDSM.16.MT88.4 R20, [R20] ;  /* 0x000000001414783b */ /* 0x000e220000004200 */
[----:B-1----:R-:W-:Y:S02]  /*bbc0*/  SHF.R.U32.HI R16, RZ, 0x3, R71 ;  /* 0x00000003ff107819 */ /* 0x002fe40000011647 */
[----:B------:R-:W-:-:S02]  /*bbd0*/  LOP3.LUT R18, R71, 0x7, RZ, 0xc0, !PT ;  /* 0x0000000747127812 */ /* 0x000fc400078ec0ff */
[----:B------:R-:W-:Y:S01]  /*bbe0*/  SHF.R.U32.HI R71, RZ, 0x4, R71 ;  /* 0x00000004ff477819 */ /* 0x000fe20000011647 */
[----:B------:R-:W-:Y:S02]  /*bbf0*/  IMAD.SHL.U32 R19, R16, 0x8, RZ ;  /* 0x0000000810137824 */ /* 0x000fe400078e00ff */
[----:B------:R-:W-:Y:S02]  /*bc00*/  IMAD.U32 R27, R27, 0x2, R142 ;  /* 0x000000021b1b7824 */ /* 0x000fe400078e008e */
[----:B------:R-:W-:Y:S01]  /*bc10*/  IMAD.SHL.U32 R71, R71, 0x8, RZ ;  /* 0x0000000847477824 */ /* 0x000fe200078e00ff */
[----:B------:R-:W-:Y:S01]  /*bc20*/  LOP3.LUT R60, R19, 0x8, R18, 0xe2, !PT ;  /* 0x00000008133c7812 */ /* 0x000fe200078ee212 */
[----:B------:R-:W-:Y:S02]  /*bc30*/  IMAD.U32 R16, R68, 0x2, R141 ;  /* 0x0000000244107824 */ /* 0x000fe400078e008d */
[----:B------:R-:W-:Y:S01]  /*bc40*/  IMAD.U32 R72, R17, 0x2, R152 ;  /* 0x0000000211487824 */ /* 0x000fe200078e0098 */
[----:B------:R-:W1:Y:S01]  /*bc50*/  LDSM.16.MT88.4 R24, [R27] ;  /* 0x000000001b18783b */ /* 0x000e620000004200 */
[----:B------:R-:W-:Y:S01]  /*bc60*/  IMAD R71, R60, 0x28, R71 ;  /* 0x000000283c477824 */ /* 0x000fe200078e0247 */
[----:B------:R-:W-:-:S02]  /*bc70*/  SHF.R.U32.HI R60, RZ, 0x3, R69 ;  /* 0x00000003ff3c7819 */ /* 0x000fc40000011645 */
[----:B------:R-:W1:Y:S01]  /*bc80*/  LDSM.16.MT88.4 R16, [R16] ;  /* 0x000000001010783b */ /* 0x000e620000004200 */
[----:B------:R-:W-:-:S03]  /*bc90*/  LOP3.LUT R61, R69, 0x7, RZ, 0xc0, !PT ;  /* 0x00000007453d7812 */ /* 0x000fc600078ec0ff */
[----:B------:R-:W1:Y:S01]  /*bca0*/  LDSM.16.M88.4 R72, [R72] ;  /* 0x000000004848783b */ /* 0x000e620000000200 */
[----:B------:R-:W-:Y:S01]  /*bcb0*/  IMAD.SHL.U32 R68, R60, 0x8, RZ ;  /* 0x000000083c447824 */ /* 0x000fe200078e00ff */
[----:B------:R-:W-:-:S04]  /*bcc0*/  SHF.R.U32.HI R69, RZ, 0x4, R69 ;  /* 0x00000004ff457819 */ /* 0x000fc80000011645 */
[----:B------:R-:W-:Y:S01]  /*bcd0*/  LOP3.LUT R68, R68, 0x8, R61, 0xe2, !PT ;  /* 0x0000000844447812 */ /* 0x000fe200078ee23d */
[----:B------:R-:W-:-:S04]  /*bce0*/  IMAD.SHL.U32 R69, R69, 0x8, RZ ;  /* 0x0000000845457824 */ /* 0x000fc800078e00ff */
[----:B------:R-:W-:Y:S02]  /*bcf0*/  IMAD R69, R68, 0x28, R69 ;  /* 0x0000002844457824 */ /* 0x000fe400078e0245 */
[----:B------:R-:W-:Y:S02]  /*bd00*/  IMAD.U32 R60, R71, 0x2, R150 ;  /* 0x00000002473c7824 */ /* 0x000fe400078e0096 */
[----:B------:R-:W-:-:S04]  /*bd10*/  IMAD.U32 R69, R69, 0x2, R144 ;  /* 0x0000000245457824 */ /* 0x000fc800078e0090 */
[----:B------:R-:W1:Y:S04]  /*bd20*/  LDSM.16.M88.4 R60, [R60] ;  /* 0x000000003c3c783b */ /* 0x000e680000000200 */
[----:B------:R-:W1:Y:S01]  /*bd30*/  LDSM.16.M88.4 R68, [R69] ;  /* 0x000000004544783b */ /* 0x000e620000000200 */
[C---:B0-----:R-:W-:Y:S01]  /*bd40*/  HMMA.16816.F16 R14, R4.reuse, R56, R14 ;  /* 0x00000038040e723c */ /* 0x041fe2000000080e */
[----:B------:R-:W0:Y:S07]  /*bd50*/  S2R R81, SR_LANEID ;  /* 0x0000000000517919 */ /* 0x000e2e0000000000 */
[C---:B------:R-:W-:Y:S08]  /*bd60*/  HMMA.16816.F16 R118, R4.reuse, R58, R118 ;  /* 0x0000003a0476723c */ /* 0x040ff00000000876 */
[C---:B------:R-:W-:Y:S08]  /*bd70*/  HMMA.16816.F16 R116, R4.reuse, R20, R116 ;  /* 0x000000140474723c */ /* 0x040ff00000000874 */
[C---:B------:R-:W-:Y:S08]  /*bd80*/  HMMA.16816.F16 R106, R4.reuse, R22, R106 ;  /* 0x00000016046a723c */ /* 0x040ff0000000086a */
[C---:B-1----:R-:W-:Y:S08]  /*bd90*/  HMMA.16816.F16 R102, R4.reuse, R24, R102 ;  /* 0x000000180466723c */ /* 0x042ff00000000866 */
[C---:B------:R-:W-:Y:S08]  /*bda0*/  HMMA.16816.F16 R104, R4.reuse, R26, R104 ;  /* 0x0000001a0468723c */ /* 0x040ff00000000868 */
[C---:B------:R-:W-:Y:S08]  /*bdb0*/  HMMA.16816.F16 R86, R4.reuse, R16, R86 ;  /* 0x000000100456723c */ /* 0x040ff00000000856 */
[----:B------:R-:W-:Y:S08]  /*bdc0*/  HMMA.16816.F16 R84, R4, R18, R84 ;  /* 0x000000120454723c */ /* 0x000ff00000000854 */
        /* <DEDUP_REMOVED lines=9> */
[----:B------:R-:W1:Y:S06]  /*be60*/  S2R R80, SR_LANEID ;  /* 0x0000000000507919 */ /* 0x000e6c0000000000 */
[-C--:B------:R-:W-:Y:S01]  /*be70*/  HMMA.16816.F16 R98, R60, R56.reuse, R98 ;  /* 0x000000383c62723c */ /* 0x080fe20000000862 */
[----:B------:R-:W4:Y:S07]  /*be80*/  S2R R73, SR_LANEID ;  /* 0x0000000000497919 */ /* 0x000f2e0000000000 */
[----:B------:R-:W-:Y:S01]  /*be90*/  HMMA.16816.F16 R114, R68, R56, R114 ;  /* 0x000000384472723c */ /* 0x000fe20000000872 */
[----:B------:R-:W4:Y:S07]  /*bea0*/  S2R R56, SR_LANEID ;  /* 0x0000000000387919 */ /* 0x000f2e0000000000 */
        /* <DEDUP_REMOVED lines=12> */
[----:B------:R-:W-:Y:S01]  /*bf70*/  SHF.R.U32.HI R57, RZ, 0x3, R80 ;  /* 0x00000003ff397819 */ /* 0x000fe20000011650 */
        /* <DEDUP_REMOVED lines=15> */
[----:B----4-:R-:W-:Y:S01]  /*c070*/  SHF.R.U32.HI R21, RZ, 0x3, R56 ;  /* 0x00000003ff157819 */ /* 0x010fe20000011638 */
[----:B------:R-:W-:Y:S01]  /*c080*/  IMAD.SHL.U32 R80, R80, 0x8, RZ ;  /* 0x0000000850507824 */ /* 0x000fe200078e00ff */
[----:B------:R-:W-:-:S03]  /*c090*/  SHF.R.U32.HI R24, RZ, 0x3, R73 ;  /* 0x00000003ff187819 */ /* 0x000fc60000011649 */
        /* <DEDUP_REMOVED lines=9> */
[----:B------:R-:W1:Y:S01]  /*c130*/  S2R R76, SR_LANEID ;  /* 0x00000000004c7919 */ /* 0x000e620000000000 */
[----:B------:R-:W-:Y:S01]  /*c140*/  LOP3.LUT R57, R58, 0x8, R57, 0xe2, !PT ;  /* 0x000000083a397812 */ /* 0x000fe200078ee239 */
[----:B------:R-:W-:Y:S01]  /*c150*/  IMAD.SHL.U32 R81, R81, 0x8, RZ ;  /* 0x0000000851517824 */ /* 0x000fe200078e00ff */
[----:B------:R-:W-:Y:S01]  /*c160*/  LOP3.LUT R78, R27, 0x8, R26, 0xe2, !PT ;  /* 0x000000081b4e7812 */ /* 0x000fe200078ee21a */
[----:B------:R-:W-:Y:S01]  /*c170*/  IMAD.SHL.U32 R56, R56, 0x8, RZ ;  /* 0x0000000838387824 */ /* 0x000fe200078e00ff */
[----:B------:R-:W-:Y:S01]  /*c180*/  HMMA.16816.F16 R92, R68, R16, R92 ;  /* 0x00000010445c723c */ /* 0x000fe2000000085c */
[----:B------:R-:W-:Y:S01]  /*c190*/  IMAD.SHL.U32 R73, R73, 0x8, RZ ;  /* 0x0000000849497824 */ /* 0x000fe200078e00ff */
[----:B------:R-:W-:Y:S01]  /*c1a0*/  SHF.R.U32.HI R16, RZ, 0x3, R74 ;  /* 0x00000003ff107819 */ /* 0x000fe2000001164a */
[----:B------:R-:W-:-:S02]  /*c1b0*/  IMAD R81, R60, 0x108, R81 ;  /* 0x000001083c517824 */ /* 0x000fc400078e0251 */
[----:B------:R-:W-:Y:S02]  /*c1c0*/  IMAD R25, R57, 0x108, R56 ;  /* 0x0000010839197824 */ /* 0x000fe400078e0238 */
[----:B------:R-:W-:Y:S02]  /*c1d0*/  IMAD R78, R78, 0x108, R73 ;  /* 0x000001084e4e7824 */ /* 0x000fe400078e0249 */
[----:B------:R-:W-:Y:S01]  /*c1e0*/  IMAD.U32 R20, R80, 0x2, R153 ;  /* 0x0000000250147824 */ /* 0x000fe200078e0099 */
[----:B------:R-:W-:Y:S01]  /*c1f0*/  LOP3.LUT R17, R74, 0x7, RZ, 0xc0, !PT ;  /* 0x000000074a117812 */ /* 0x000fe200078ec0ff */
[----:B------:R-:W-:Y:S02]  /*c200*/  IMAD.SHL.U32 R80, R16, 0x8, RZ ;  /* 0x0000000810507824 */ /* 0x000fe400078e00ff */
[----:B------:R-:W-:Y:S02]  /*c210*/  IMAD.U32 R60, R81, 0x2, R140 ;  /* 0x00000002513c7824 */ /* 0x000fe400078e008c */
[----:B------:R-:W-:-:S02]  /*c220*/  IMAD.U32 R59, R59, 0x2, R2 ;  /* 0x000000023b3b7824 */ /* 0x000fc400078e0002 */
[----:B------:R-:W-:Y:S02]  /*c230*/  IMAD.U32 R25, R25, 0x2, R0 ;  /* 0x0000000219197824 */ /* 0x000fe400078e0000 */
[----:B------:R-:W-:Y:S01]  /*c240*/  IMAD.U32 R16, R78, 0x2, R3 ;  /* 0x000000024e107824 */ /* 0x000fe200078e0003 */
[----:B------:R-:W-:Y:S01]  /*c250*/  SHF.R.U32.HI R74, RZ, 0x4, R74 ;  /* 0x00000004ff4a7819 */ /* 0x000fe2000001164a */
[C---:B------:R-:W-:Y:S01]  /*c260*/  HMMA.16816.F16 R108, R68.reuse, R22, R108 ;  /* 0x00000016446c723c */ /* 0x040fe2000000086c */
[----:B------:R-:W-:Y:S03]  /*c270*/  LDSM.16.M88.4 R20, [R20] ;  /* 0x000000001414783b */ /* 0x000fe60000000200 */
[----:B------:R-:W-:Y:S01]  /*c280*/  IMAD.SHL.U32 R74, R74, 0x8, RZ ;  /* 0x000000084a4a7824 */ /* 0x000fe200078e00ff */
[----:B------:R-:W4:Y:S03]  /*c290*/  LDSM.16.MT88.4 R60, [R60] ;  /* 0x000000003c3c783b */ /* 0x000f260000004200 */
[----:B------:R-:W-:Y:S01]  /*c2a0*/  HMMA.16816.F16 R66, R68, R18, R66 ;  /* 0x000000124442723c */ /* 0x000fe20000000842 */
[----:B------:R-:W-:Y:S01]  /*c2b0*/  LOP3.LUT R69, R80, 0x8, R17, 0xe2, !PT ;  /* 0x0000000850457812 */ /* 0x000fe200078ee211 */
[----:B------:R-:W5:Y:S01]  /*c2c0*/  LDSM.16.MT88.4 R56, [R59] ;  /* 0x000000003b38783b */ /* 0x000f620000004200 */
[----:B0-----:R-:W-:-:S03]  /*c2d0*/  SHF.R.U32.HI R68, RZ, 0x3, R72 ;  /* 0x00000003ff447819 */ /* 0x001fc60000011648 */
[----:B------:R-:W0:Y:S04]  /*c2e0*/  LDSM.16.MT88.4 R24, [R25] ;  /* 0x000000001918783b */ /* 0x000e280000004200 */
[----:B------:R-:W2:Y:S01]  /*c2f0*/  LDSM.16.MT88.4 R16, [R16] ;  /* 0x000000001010783b */ /* 0x000ea20000004200 */
        /* <DEDUP_REMOVED lines=16> */
[C---:B----4-:R-:W-:Y:S01]  /*c400*/  HMMA.16816.F16 R14, R20.reuse, R60, R14 ;  /* 0x0000003c140e723c */ /* 0x050fe2000000080e */
[----:B------:R-:W-:Y:S01]  /*c410*/  IMAD.U32 R78, R76, 0x2, R159 ;  /* 0x000000024c4e7824 */ /* 0x000fe200078e009f */
[----:B------:R-:W1:Y:S04]  /*c420*/  LDSM.16.M88.4 R72, [R74] ;  /* 0x000000004a48783b */ /* 0x000e680000000200 */
[----:B------:R-:W4:Y:S02]  /*c430*/  LDSM.16.M88.4 R68, [R68] ;  /* 0x000000004444783b */ /* 0x000f240000000200 */
[C---:B------:R-:W-:Y:S08]  /*c440*/  HMMA.16816.F16 R118, R20.reuse, R62, R118 ;  /* 0x0000003e1476723c */ /* 0x040ff00000000876 */
[C---:B-----5:R-:W-:Y:S08]  /*c450*/  HMMA.16816.F16 R116, R20.reuse, R56, R116 ;  /* 0x000000381474723c */ /* 0x060ff00000000874 */
[C---:B------:R-:W-:Y:S08]  /*c460*/  HMMA.16816.F16 R106, R20.reuse, R58, R106 ;  /* 0x0000003a146a723c */ /* 0x040ff0000000086a */
[C---:B0-----:R-:W-:Y:S08]  /*c470*/  HMMA.16816.F16 R102, R20.reuse, R24, R102 ;  /* 0x000000181466723c */ /* 0x041ff00000000866 */
[C---:B------:R-:W-:Y:S08]  /*c480*/  HMMA.16816.F16 R104, R20.reuse, R26, R104 ;  /* 0x0000001a1468723c */ /* 0x040ff00000000868 */
[C---:B--2---:R-:W-:Y:S08]  /*c490*/  HMMA.16816.F16 R86, R20.reuse, R16, R86 ;  /* 0x000000101456723c */ /* 0x044ff00000000856 */
[----:B------:R-:W-:Y:S01]  /*c4a0*/  HMMA.16816.F16 R84, R20, R18, R84 ;  /* 0x000000121454723c */ /* 0x000fe20000000854 */
[----:B------:R-:W0:Y:S01]  /*c4b0*/  LDSM.16.M88.4 R20, [R78] ;  /* 0x000000004e14783b */ /* 0x000e220000000200 */
[----:B------:R-:W2:Y:S06]  /*c4c0*/  S2R R76, SR_LANEID ;  /* 0x00000000004c7919 */ /* 0x000eac0000000000 */
[-C--:B-1----:R-:W-:Y:S01]  /*c4d0*/  HMMA.16816.F16 R64, R72, R56.reuse, R64 ;  /* 0x000000384840723c */ /* 0x082fe20000000840 */
[----:B------:R-:W1:Y:S01]  /*c4e0*/  S2R R77, SR_LANEID ;  /* 0x00000000004d7919 */ /* 0x000e620000000000 */
[----:B------:R-:W-:Y:S06]  /*c4f0*/  BAR.SYNC.DEFER_BLOCKING 0x0 ;  /* 0x0000000000007b1d */ /* 0x000fec0000010000 */
[----:B----4-:R-:W-:Y:S08]  /*c500*/  HMMA.16816.F16 R138, R68, R56, R138 ;  /* 0x00000038448a723c */ /* 0x010ff0000000088a */
[C---:B------:R-:W-:Y:S08]  /*c510*/  HMMA.16816.F16 R100, R72.reuse, R60, R100 ;  /* 0x0000003c4864723c */ /* 0x040ff00000000864 */
[----:B------:R-:W-:Y:S08]  /*c520*/  HMMA.16816.F16 R54, R72, R62, R54 ;  /* 0x0000003e4836723c */ /* 0x000ff00000000836 */
[----:B0-----:R-:W-:Y:S01]  /*c530*/  HMMA.16816.F16 R110, R20, R56, R110 ;  /* 0x00000038146e723c */ /* 0x001fe2000000086e */
[----:B--2---:R-:W-:-:S02]  /*c540*/  SHF.R.U32.HI R56, RZ, 0x3, R76 ;  /* 0x00000003ff387819 */ /* 0x004fc4000001164c */
[----:B------:R-:W-:-:S03]  /*c550*/  LOP3.LUT R57, R76, 0x7, RZ, 0xc0, !PT ;  /* 0x000000074c397812 */ /* 0x000fc600078ec0ff */
[----:B------:R-:W-:Y:S02]  /*c560*/  IMAD.SHL.U32 R56, R56, 0x8, RZ ;  /* 0x0000000838387824 */ /* 0x000fe400078e00ff */
[C---:B------:R-:W-:Y:S08]  /*c570*/  HMMA.16816.F16 R46, R72.reuse, R58, R46 ;  /* 0x0000003a482e723c */ /* 0x040ff0000000082e */
[C---:B------:R-:W-:Y:S08]  /*c580*/  HMMA.16816.F16 R12, R72.reuse, R24, R12 ;  /* 0x00000018480c723c */ /* 0x040ff0000000080c */
[C---:B------:R-:W-:Y:S08]  /*c590*/  HMMA.16816.F16 R6, R72.reuse, R26, R6 ;  /* 0x0000001a4806723c */ /* 0x040ff00000000806 */
[C---:B------:R-:W-:Y:S08]  /*c5a0*/  HMMA.16816.F16 R44, R72.reuse, R16, R44 ;  /* 0x00000010482c723c */ /* 0x040ff0000000082c */
[----:B------:R-:W-:Y:S01]  /*c5b0*/  HMMA.16816.F16 R4, R72, R18, R4 ;  /* 0x000000124804723c */ /* 0x000fe20000000804 */
[----:B------:R-:W0:Y:S07]  /*c5c0*/  S2R R72, SR_LANEID ;  /* 0x0000000000487919 */ /* 0x000e2e0000000000 */
[-C--:B------:R-:W-:Y:S01]  /*c5d0*/  HMMA.16816.F16 R98, R68, R60.reuse, R98 ;  /* 0x0000003c4462723c */ /* 0x080fe20000000862 */
[----:B------:R-:W2:Y:S07]  /*c5e0*/  S2R R73, SR_LANEID ;  /* 0x0000000000497919 */ /* 0x000eae0000000000 */
[----:B------:R-:W-:Y:S01]  /*c5f0*/  HMMA.16816.F16 R114, R20, R60, R114 ;  /* 0x0000003c1472723c */ /* 0x000fe20000000872 */
[----:B------:R-:W-:-:S02]  /*c600*/  LOP3.LUT R61, R56, 0x8, R57, 0xe2, !PT ;  /* 0x00000008383d7812 */ /* 0x000fc400078ee239 */
[----:B------:R-:W4:Y:S01]  /*c610*/  S2R R57, SR_LANEID ;  /* 0x0000000000397919 */ /* 0x000f220000000000 */
[----:B------:R-:W5:Y:S04]  /*c620*/  S2R R56, SR_LANEID ;  /* 0x0000000000387919 */ /* 0x000f680000000000 */
[-C--:B------:R-:W-:Y:S01]  /*c630*/  HMMA.16816.F16 R136, R68, R58.reuse, R136 ;  /* 0x0000003a4488723c */ /* 0x080fe20000000888 */
[----:B------:R-:W-:Y:S04]  /*c640*/  STS.128 [R158], R8 ;  /* 0x000000089e007388 */ /* 0x000fe80000000c00 */
[----:B------:R-:W-:Y:S03]  /*c650*/  STS.128 [R158+0x1400], R40 ;  /* 0x001400289e007388 */ /* 0x000fe60000000c00 */
[----:B------:R-:W-:Y:S01]  /*c660*/  HMMA.16816.F16 R108, R20, R58, R108 ;  /* 0x0000003a146c723c */ /* 0x000fe2000000086c */
[--C-:B0-----:R-:W-:Y:S01]  /*c670*/  SHF.R.U32.HI R58, RZ, 0x3, R72.reuse ;  /* 0x00000003ff3a7819 */ /* 0x101fe20000011648 */
[----:B------:R0:W-:Y:S04]  /*c680*/  STS.128 [R157], R48 ;  /* 0x000000309d007388 */ /* 0x0001e80000000c00 */
[----:B---3--:R3:W-:Y:S04]  /*c690*/  STS.128 [R157+0x80], R36 ;  /* 0x000080249d007388 */ /* 0x0087e80000000c00 */
[----:B------:R2:W-:Y:S04]  /*c6a0*/  STS.128 [R157+0x100], R32 ;  /* 0x000100209d007388 */ /* 0x0005e80000000c00 */
[----:B------:R2:W-:Y:S01]  /*c6b0*/  STS.128 [R157+0x180], R28 ;  /* 0x0001801c9d007388 */ /* 0x0005e20000000c00 */
[----:B------:R-:W-:Y:S01]  /*c6c0*/  HMMA.16816.F16 R134, R68, R24, R134 ;  /* 0x000000184486723c */ /* 0x000fe20000000886 */
[----:B-1----:R-:W-:Y:S01]  /*c6d0*/  SHF.R.U32.HI R60, RZ, 0x3, R77 ;  /* 0x00000003ff3c7819 */ /* 0x002fe2000001164d */
[----:B------:R-:W-:Y:S01]  /*c6e0*/  IMAD.SHL.U32 R58, R58, 0x8, RZ ;  /* 0x000000083a3a7824 */ /* 0x000fe200078e00ff */
[----:B------:R-:W-:Y:S01]  /*c6f0*/  LOP3.LUT R59, R72, 0x7, RZ, 0xc0, !PT ;  /* 0x00000007483b7812 */ /* 0x000fe200078ec0ff */
[----:B0-----:R-:W2:Y:S01]  /*c700*/  LDG.E.128.CONSTANT R48, desc[UR6][R160.64+0xf0000] ;  /* 0x0f000006a0307981 */ /* 0x001ea2000c1e9d00 */
[----:B------:R-:W-:-:S03]  /*c710*/  SHF.R.U32.HI R72, RZ, 0x4, R72 ;  /* 0x00000004ff487819 */ /* 0x000fc60000011648 */
[----:B------:R-:W-:Y:S01]  /*c720*/  HMMA.16816.F16 R132, R68, R26, R132 ;  /* 0x0000001a4484723c */ /* 0x000fe20000000884 */
[----:B------:R-:W-:-:S07]  /*c730*/  LOP3.LUT R59, R58, 0x8, R59, 0xe2, !PT ;  /* 0x000000083a3b7812 */ /* 0x000fce00078ee23b */
[----:B------:R-:W-:Y:S01]  /*c740*/  HMMA.16816.F16 R94, R20, R24, R94 ;  /* 0x00000018145e723c */ /* 0x000fe2000000085e */
[----:B----4-:R-:W-:-:S07]  /*c750*/  SHF.R.U32.HI R24, RZ, 0x3, R57 ;  /* 0x00000003ff187819 */ /* 0x010fce0000011639 */
[----:B------:R-:W-:Y:S01]  /*c760*/  HMMA.16816.F16 R52, R20, R26, R52 ;  /* 0x0000001a1434723c */ /* 0x000fe20000000834 */
[--C-:B-----5:R-:W-:Y:S01]  /*c770*/  SHF.R.U32.HI R26, RZ, 0x3, R56.reuse ;  /* 0x00000003ff1a7819 */ /* 0x120fe20000011638 */
[----:B------:R-:W-:Y:S01]  /*c780*/  IMAD.SHL.U32 R24, R24, 0x8, RZ ;  /* 0x0000000818187824 */ /* 0x000fe200078e00ff */
[----:B------:R-:W-:Y:S01]  /*c790*/  LOP3.LUT R25, R57, 0x7, RZ, 0xc0, !PT ;  /* 0x0000000739197812 */ /* 0x000fe200078ec0ff */
[----:B------:R-:W-:Y:S01]  /*c7a0*/  IMAD.SHL.U32 R72, R72, 0x8, RZ ;  /* 0x0000000848487824 */ /* 0x000fe200078e00ff */
[----:B------:R-:W-:Y:S01]  /*c7b0*/  LOP3.LUT R27, R56, 0x7, RZ, 0xc0, !PT ;  /* 0x00000007381b7812 */ /* 0x000fe200078ec0ff */
[----:B------:R-:W-:Y:S02]  /*c7c0*/  IMAD.SHL.U32 R26, R26, 0x8, RZ ;  /* 0x000000081a1a7824 */ /* 0x000fe400078e00ff */
[----:B------:R-:W-:Y:S01]  /*c7d0*/  HMMA.16816.F16 R96, R68, R62, R96 ;  /* 0x0000003e4460723c */ /* 0x000fe20000000860 */
[----:B------:R-:W-:Y:S01]  /*c7e0*/  SHF.R.U32.HI R57, RZ, 0x4, R57 ;  /* 0x00000004ff397819 */ /* 0x000fe20000011639 */
[----:B---3--:R-:W3:Y:S01]  /*c7f0*/  LDG.E.128.CONSTANT R36, desc[UR6][R160.64+0xf0100] ;  /* 0x0f010006a0247981 */ /* 0x008ee2000c1e9d00 */
[----:B------:R-:W-:-:S05]  /*c800*/  SHF.R.U32.HI R56, RZ, 0x4, R56 ;  /* 0x00000004ff387819 */ /* 0x000fca0000011638 */
[----:B------:R-:W-:Y:S01]  /*c810*/  HMMA.16816.F16 R112, R20, R62, R112 ;  /* 0x0000003e1470723c */ /* 0x000fe20000000870 */
[----:B------:R-:W-:Y:S01]  /*c820*/  IMAD.SHL.U32 R63, R60, 0x8, RZ ;  /* 0x000000083c3f7824 */ /* 0x000fe200078e00ff */
[----:B------:R-:W-:Y:S01]  /*c830*/  LOP3.LUT R62, R77, 0x7, RZ, 0xc0, !PT ;  /* 0x000000074d3e7812 */ /* 0x000fe200078ec0ff */
[----:B--2---:R-:W2:Y:S01]  /*c840*/  LDG.E.128.CONSTANT R32, desc[UR6][R160.64+0xf0180] ;  /* 0x0f018006a0207981 */ /* 0x004ea2000c1e9d00 */
[----:B------:R-:W-:Y:S01]  /*c850*/  SHF.R.U32.HI R60, RZ, 0x3, R73 ;  /* 0x00000003ff3c7819 */ /* 0x000fe20000011649 */
[----:B------:R-:W-:Y:S01]  /*c860*/  IMAD R72, R59, 0x108, R72 ;  /* 0x000001083b487824 */ /* 0x000fe200078e0248 */
[----:B------:R-:W-:Y:S01]  /*c870*/  LOP3.LUT R62, R63, 0x8, R62, 0xe2, !PT ;  /* 0x000000083f3e7812 */ /* 0x000fe200078ee23e */
[----:B------:R-:W-:Y:S01]  /*c880*/  IMAD.SHL.U32 R57, R57, 0x8, RZ ;  /* 0x0000000839397824 */ /* 0x000fe200078e00ff */
[----:B------:R-:W-:Y:S01]  /*c890*/  LOP3.LUT R63, R73, 0x7, RZ, 0xc0, !PT ;  /* 0x00000007493f7812 */ /* 0x000fe200078ec0ff */
[----:B------:R-:W-:Y:S01]  /*c8a0*/  IMAD.SHL.U32 R60, R60, 0x8, RZ ;  /* 0x000000083c3c7824 */ /* 0x000fe200078e00ff */
[----:B------:R-:W-:Y:S01]  /*c8b0*/  LOP3.LUT R24, R24, 0x8, R25, 0xe2, !PT ;  /* 0x0000000818187812 */ /* 0x000fe200078ee219 */
[----:B------:R-:W-:Y:S01]  /*c8c0*/  IMAD.SHL.U32 R56, R56, 0x8, RZ ;  /* 0x0000000838387824 */ /* 0x000fe200078e00ff */
[----:B------:R-:W-:-:S02]  /*c8d0*/  LOP3.LUT R27, R26, 0x8, R27, 0xe2, !PT ;  /* 0x000000081a1b7812 */ /* 0x000fc400078ee21b */
[----:B------:R-:W-:Y:S01]  /*c8e0*/  SHF.R.U32.HI R73, RZ, 0x4, R73 ;  /* 0x00000004ff497819 */ /* 0x000fe20000011649 */
[----:B------:R-:W-:Y:S01]  /*c8f0*/  IMAD.U32 R72, R72, 0x2, R143 ;  /* 0x0000000248487824 */ /* 0x000fe200078e008f */
[----:B------:R-:W-:Y:S01]  /*c900*/  BAR.SYNC.DEFER_BLOCKING 0x0 ;  /* 0x0000000000007b1d */ /* 0x000fe20000010000 */
[----:B------:R-:W-:Y:S01]  /*c910*/  LOP3.LUT R58, R60, 0x8, R63, 0xe2, !PT ;  /* 0x000000083c3a7812 */ /* 0x000fe200078ee23f */
[----:B------:R-:W-:Y:S02]  /*c920*/  IMAD R57, R24, 0x28, R57 ;  /* 0x0000002818397824 */ /* 0x000fe400078e0239 */
[----:B------:R-:W-:Y:S02]  /*c930*/  IMAD R56, R27, 0x108, R56 ;  /* 0x000001081b387824 */ /* 0x000fe400078e0238 */
[----:B------:R-:W-:Y:S01]  /*c940*/  IMAD.SHL.U32 R73, R73, 0x8, RZ ;  /* 0x0000000849497824 */ /* 0x000fe200078e00ff */
[----:B------:R-:W-:Y:S01]  /*c950*/  HMMA.16816.F16 R92, R20, R16, R92 ;  /* 0x00000010145c723c */ /* 0x000fe2000000085c */
[----:B------:R-:W-:Y:S01]  /*c960*/  IMAD.U32 R28, R57, 0x2, R152 ;  /* 0x00000002391c7824 */ /* 0x000fe200078e0098 */
[----:B------:R-:W4:Y:S01]  /*c970*/  LDG.E.128.CONSTANT R24, desc[UR6][R162.64+0x3c0] ;  /* 0x0003c006a2187981 */ /* 0x000f22000c1e9d00 */
[----:B------:R-:W-:-:S05]  /*c980*/  IMAD R73, R58, 0x108, R73 ;  /* 0x000001083a497824 */ /* 0x000fca00078e0249 */
[----:B------:R-:W-:Y:S01]  /*c990*/  HMMA.16816.F16 R66, R20, R18, R66 ;  /* 0x000000121442723c */ /* 0x000fe20000000842 */
[----:B------:R-:W5:Y:S04]  /*c9a0*/  LDG.E.128.CONSTANT R20, desc[UR6][R160.64+0xf0080] ;  /* 0x0f008006a0147981 */ /* 0x000f68000c1e9d00 */
[----:B------:R0:W-:Y:S01]  /*c9b0*/  LDSM.16.MT88.4 R88, [R72] ;  /* 0x000000004858783b */ /* 0x0001e20000004200 */
[----:B------:R-:W-:Y:S02]  /*c9c0*/  SHF.R.U32.HI R76, RZ, 0x4, R76 ;  /* 0x00000004ff4c7819 */ /* 0x000fe4000001164c */
[----:B------:R-:W-:Y:S01]  /*c9d0*/  SHF.R.U32.HI R77, RZ, 0x4, R77 ;  /* 0x00000004ff4d7819 */ /* 0x000fe2000001164d */
[----:B------:R-:W1:Y:S01]  /*c9e0*/  S2R R60, SR_LANEID ;  /* 0x00000000003c7919 */ /* 0x000e620000000000 */
[----:B0-----:R-:W-:Y:S01]  /*c9f0*/  IMAD.U32 R72, R56, 0x2, R141 ;  /* 0x0000000238487824 */ /* 0x001fe200078e008d */
[----:B------:R-:W0:Y:S04]  /*ca00*/  LDSM.16.M88.4 R28, [R28] ;  /* 0x000000001c1c783b */ /* 0x000e280000000200 */
[----:B------:R-:W3:Y:S01]  /*ca10*/  LDG.E.128.CONSTANT R56, desc[UR6][R162.64+0x203c0] ;  /* 0x0203c006a2387981 */ /* 0x000ee2000c1e9d00 */
[----:B------:R-:W-:-:S02]  /*ca20*/  IMAD.SHL.U32 R76, R76, 0x8, RZ ;  /* 0x000000084c4c7824 */ /* 0x000fc400078e00ff */
[----:B------:R-:W-:Y:S02]  /*ca30*/  IMAD.SHL.U32 R77, R77, 0x8, RZ ;  /* 0x000000084d4d7824 */ /* 0x000fe400078e00ff */
[----:B------:R-:W-:Y:S02]  /*ca40*/  IMAD R61, R61, 0x28, R76 ;  /* 0x000000283d3d7824 */ /* 0x000fe400078e024c */
[----:B------:R-:W-:Y:S02]  /*ca50*/  IMAD R62, R62, 0x108, R77 ;  /* 0x000001083e3e7824 */ /* 0x000fe400078e024d */
[----:B------:R-:W-:Y:S02]  /*ca60*/  IMAD.U32 R73, R73, 0x2, R142 ;  /* 0x0000000249497824 */ /* 0x000fe400078e008e */
[----:B------:R-:W-:Y:S02]  /*ca70*/  IMAD.U32 R61, R61, 0x2, R156 ;  /* 0x000000023d3d7824 */ /* 0x000fe400078e009c */
[----:B------:R-:W-:Y:S01]  /*ca80*/  IMAD.U32 R62, R62, 0x2, R155 ;  /* 0x000000023e3e7824 */ /* 0x000fe200078e009b */
[----:B------:R-:W-:Y:S04]  /*ca90*/  LDSM.16.MT88.4 R80, [R73] ;  /* 0x000000004950783b */ /* 0x000fe80000004200 */
[----:B------:R-:W0:Y:S04]  /*caa0*/  LDSM.16.M88.4 R8, [R61] ;  /* 0x000000003d08783b */ /* 0x000e280000000200 */
[----:B------:R1:W0:Y:S04]  /*cab0*/  LDSM.16.MT88.4 R40, [R62] ;  /* 0x000000003e28783b */ /* 0x0002280000004200 */
[----:B------:R-:W0:Y:S01]  /*cac0*/  LDSM.16.MT88.4 R72, [R72] ;  /* 0x000000004848783b */ /* 0x000e220000004200 */
[----:B------:R-:W-:Y:S01]  /*cad0*/  HMMA.16816.F16 R122, R68, R16, R122 ;  /* 0x00000010447a723c */ /* 0x000fe2000000087a */
[----:B-1----:R-:W-:-:S02]  /*cae0*/  SHF.R.U32.HI R16, RZ, 0x3, R60 ;  /* 0x00000003ff107819 */ /* 0x002fc4000001163c */
[----:B------:R-:W-:Y:S01]  /*caf0*/  LOP3.LUT R17, R60, 0x7, RZ, 0xc0, !PT ;  /* 0x000000073c117812 */ /* 0x000fe200078ec0ff */
[----:B------:R-:W1:Y:S01]  /*cb00*/  S2R R62, SR_LANEID ;  /* 0x00000000003e7919 */ /* 0x000e620000000000 */
[----:B------:R-:W-:Y:S01]  /*cb10*/  SHF.R.U32.HI R60, RZ, 0x4, R60 ;  /* 0x00000004ff3c7819 */ /* 0x000fe2000001163c */
[----:B------:R-:W-:-:S04]  /*cb20*/  IMAD.SHL.U32 R16, R16, 0x8, RZ ;  /* 0x0000000810107824 */ /* 0x000fc800078e00ff */
[----:B------:R-:W-:Y:S01]  /*cb30*/  IMAD.SHL.U32 R60, R60, 0x8, RZ ;  /* 0x000000083c3c7824 */ /* 0x000fe200078e00ff */
[----:B------:R-:W-:Y:S01]  /*cb40*/  LOP3.LUT R17, R16, 0x8, R17, 0xe2, !PT ;  /* 0x0000000810117812 */ /* 0x000fe200078ee211 */
[----:B------:R-:W1:Y:S04]  /*cb50*/  S2R R61, SR_LANEID ;  /* 0x00000000003d7919 */ /* 0x000e680000000000 */
[----:B------:R-:W-:Y:S02]  /*cb60*/  IMAD R17, R17, 0x28, R60 ;  /* 0x0000002811117824 */ /* 0x000fe400078e023c */
[----:B------:R-:W1:Y:S01]  /*cb70*/  S2R R60, SR_LANEID ;  /* 0x00000000003c7919 */ /* 0x000e620000000000 */
[-C--:B0-----:R-:W-:Y:S08]  /*cb80*/  HMMA.16816.F16 R64, R28, R88.reuse, R64 ;  /* 0x000000581c40723c */ /* 0x081ff00000000840 */
[C---:B------:R-:W-:Y:S08]  /*cb90*/  HMMA.16816.F16 R116, R8.reuse, R88, R116 ;  /* 0x000000580874723c */ /* 0x040ff00000000874 */
[C---:B------:R-:W-:Y:S08]  /*cba0*/  HMMA.16816.F16 R14, R8.reuse, R40, R14 ;  /* 0x00000028080e723c */ /* 0x040ff0000000080e */
[C---:B------:R-:W-:Y:S08]  /*cbb0*/  HMMA.16816.F16 R118, R8.reuse, R42, R118 ;  /* 0x0000002a0876723c */ /* 0x040ff00000000876 */
[C---:B------:R-:W-:Y:S08]  /*cbc0*/  HMMA.16816.F16 R106, R8.reuse, R90, R106 ;  /* 0x0000005a086a723c */ /* 0x040ff0000000086a */
[C---:B------:R-:W-:Y:S08]  /*cbd0*/  HMMA.16816.F16 R102, R8.reuse, R80, R102 ;  /* 0x000000500866723c */ /* 0x040ff00000000866 */
[C---:B------:R-:W-:Y:S08]  /*cbe0*/  HMMA.16816.F16 R104, R8.reuse, R82, R104 ;  /* 0x000000520868723c */ /* 0x040ff00000000868 */
[C---:B------:R-:W-:Y:S08]  /*cbf0*/  HMMA.16816.F16 R86, R8.reuse, R72, R86 ;  /* 0x000000480856723c */ /* 0x040ff00000000856 */
[----:B------:R-:W-:Y:S08]  /*cc00*/  HMMA.16816.F16 R84, R8, R74, R84 ;  /* 0x0000004a0854723c */ /* 0x000ff00000000854 */
[C---:B------:R-:W-:Y:S01]  /*cc10*/  HMMA.16816.F16 R10, R28.reuse, R90, R46 ;  /* 0x0000005a1c0a723c */ /* 0x040fe2000000082e */
[----:B------:R-:W0:Y:S07]  /*cc20*/  S2R R47, SR_LANEID ;  /* 0x00000000002f7919 */ /* 0x000e2e0000000000 */
[C---:B------:R-:W-:Y:S01]  /*cc30*/  HMMA.16816.F16 R8, R28.reuse, R72, R44 ;  /* 0x000000481c08723c */ /* 0x040fe2000000082c */
[----:B------:R-:W0:Y:S01]  /*cc40*/  S2R R44, SR_LANEID ;  /* 0x00000000002c7919 */ /* 0x000e220000000000 */
[----:B------:R-:W0:Y:S06]  /*cc50*/  S2R R45, SR_LANEID ;  /* 0x00000000002d7919 */ /* 0x000e2c0000000000 */
[C---:B------:R-:W-:Y:S08]  /*cc60*/  HMMA.16816.F16 R100, R28.reuse, R40, R100 ;  /* 0x000000281c64723c */ /* 0x040ff00000000864 */
[C---:B------:R-:W-:Y:S08]  /*cc70*/  HMMA.16816.F16 R54, R28.reuse, R42, R54 ;  /* 0x0000002a1c36723c */ /* 0x040ff00000000836 */
[C---:B------:R-:W-:Y:S08]  /*cc80*/  HMMA.16816.F16 R12, R28.reuse, R80, R12 ;  /* 0x000000501c0c723c */ /* 0x040ff0000000080c */
[C---:B------:R-:W-:Y:S08]  /*cc90*/  HMMA.16816.F16 R6, R28.reuse, R82, R6 ;  /* 0x000000521c06723c */ /* 0x040ff00000000806 */
[----:B------:R-:W-:Y:S01]  /*cca0*/  HMMA.16816.F16 R4, R28, R74, R4 ;  /* 0x0000004a1c04723c */ /* 0x000fe20000000804 */
[----:B-1----:R-:W-:-:S02]  /*ccb0*/  SHF.R.U32.HI R28, RZ, 0x3, R62 ;  /* 0x00000003ff1c7819 */ /* 0x002fc4000001163e */
[----:B------:R-:W-:-:S03]  /*ccc0*/  LOP3.LUT R29, R62, 0x7, RZ, 0xc0, !PT ;  /* 0x000000073e1d7812 */ /* 0x000fc600078ec0ff */
[----:B------:R-:W-:Y:S01]  /*ccd0*/  IMAD.SHL.U32 R28, R28, 0x8, RZ ;  /* 0x000000081c1c7824 */ /* 0x000fe200078e00ff */
[----:B------:R-:W1:Y:S01]  /*cce0*/  S2R R46, SR_LANEID ;  /* 0x00000000002e7919 */ /* 0x000e620000000000 */
[----:B------:R-:W-:-:S03]  /*ccf0*/  SHF.R.U32.HI R30, RZ, 0x3, R60 ;  /* 0x00000003ff1e7819 */ /* 0x000fc6000001163c */
[----:B------:R-:W-:Y:S02]  /*cd00*/  LOP3.LUT R63, R28, 0x8, R29, 0xe2, !PT ;  /* 0x000000081c3f7812 */ /* 0x000fe400078ee21d */
[----:B------:R-:W-:Y:S02]  /*cd10*/  SHF.R.U32.HI R28, RZ, 0x3, R61 ;  /* 0x00000003ff1c7819 */ /* 0x000fe4000001163d */
        /* <DEDUP_REMOVED lines=11> */
[----:B0-----:R-:W-:Y:S01]  /*cdd0*/  SHF.R.U32.HI R30, RZ, 0x3, R47 ;  /* 0x00000003ff1e7819 */ /* 0x001fe2000001162f */
        /* <DEDUP_REMOVED lines=13> */
[----:B------:R-:W2:Y:S01]  /*ceb0*/  LDSM.16.M88.4 R76, [R76] ;  /* 0x000000004c4c783b */ /* 0x000ea20000000200 */
[----:B-1----:R-:W-:Y:S02]  /*cec0*/  SHF.R.U32.HI R69, RZ, 0x3, R46 ;  /* 0x00000003ff457819 */ /* 0x002fe4000001162e */
        /* <DEDUP_REMOVED lines=37> */
[----:B------:R-:W-:Y:S04]  /*d120*/  LDSM.16.MT88.4 R44, [R44] ;  /* 0x000000002c2c783b */ /* 0x000fe80000004200 */
[----:B------:R-:W1:Y:S01]  /*d130*/  LDSM.16.MT88.4 R16, [R16] ;  /* 0x000000001010783b */ /* 0x000e620000004200 */
[C---:B--2---:R-:W-:Y:S01]  /*d140*/  HMMA.16816.F16 R114, R76.reuse, R40, R114 ;  /* 0x000000284c72723c */ /* 0x044fe20000000872 */
[----:B------:R-:W-:Y:S02]  /*d150*/  IMAD.U32 R40, R124, 0x2, R151 ;  /* 0x000000027c287824 */ /* 0x000fe400078e0097 */
[----:B------:R-:W2:Y:S05]  /*d160*/  S2R R124, SR_LANEID ;  /* 0x00000000007c7919 */ /* 0x000eaa0000000000 */
[C---:B------:R-:W-:Y:S01]  /*d170*/  HMMA.16816.F16 R92, R76.reuse, R72, R92 ;  /* 0x000000484c5c723c */ /* 0x040fe2000000085c */
[----:B------:R-:W4:Y:S07]  /*d180*/  S2R R73, SR_LANEID ;  /* 0x0000000000497919 */ /* 0x000f2e0000000000 */
[C---:B------:R-:W-:Y:S01]  /*d190*/  HMMA.16816.F16 R112, R76.reuse, R42, R112 ;  /* 0x0000002a4c70723c */ /* 0x040fe20000000870 */
[----:B------:R-:W5:Y:S07]  /*d1a0*/  LDSM.16.M88.4 R40, [R40] ;  /* 0x000000002828783b */ /* 0x000f6e0000000200 */
[C---:B------:R-:W-:Y:S08]  /*d1b0*/  HMMA.16816.F16 R110, R76.reuse, R88, R110 ;  /* 0x000000584c6e723c */ /* 0x040ff0000000086e */
[----:B------:R-:W-:Y:S01]  /*d1c0*/  HMMA.16816.F16 R108, R76, R90, R108 ;  /* 0x0000005a4c6c723c */ /* 0x000fe2000000086c */
[----:B--2---:R-:W-:-:S07]  /*d1d0*/  SHF.R.U32.HI R72, RZ, 0x3, R124 ;  /* 0x00000003ff487819 */ /* 0x004fce000001167c */
[C---:B------:R-:W-:Y:S08]  /*d1e0*/  HMMA.16816.F16 R94, R76.reuse, R80, R94 ;  /* 0x000000504c5e723c */ /* 0x040ff0000000085e */
[C---:B------:R-:W-:Y:S08]  /*d1f0*/  HMMA.16816.F16 R52, R76.reuse, R82, R52 ;  /* 0x000000524c34723c */ /* 0x040ff00000000834 */
[----:B------:R-:W-:Y:S08]  /*d200*/  HMMA.16816.F16 R66, R76, R74, R66 ;  /* 0x0000004a4c42723c */ /* 0x000ff00000000842 */
        /* <DEDUP_REMOVED lines=13> */
[----:B----4-:R-:W-:-:S03]  /*d2e0*/  SHF.R.U32.HI R72, RZ, 0x3, R73 ;  /* 0x00000003ff487819 */ /* 0x010fc60000011649 */
[----:B------:R-:W-:Y:S01]  /*d2f0*/  IMAD R124, R69, 0x28, R124 ;  /* 0x00000028457c7824 */ /* 0x000fe200078e027c */
[----:B------:R-:W-:-:S03]  /*d300*/  LOP3.LUT R74, R73, 0x7, RZ, 0xc0, !PT ;  /* 0x00000007494a7812 */ /* 0x000fc600078ec0ff */
[----:B------:R-:W-:Y:S01]  /*d310*/  IMAD.U32 R68, R124, 0x2, R145 ;  /* 0x000000027c447824 */ /* 0x000fe200078e0091 */
[----:B------:R-:W-:Y:S01]  /*d320*/  SHF.R.U32.HI R73, RZ, 0x4, R73 ;  /* 0x00000004ff497819 */ /* 0x000fe20000011649 */
[----:B------:R-:W-:-:S04]  /*d330*/  IMAD.SHL.U32 R75, R72, 0x8, RZ ;  /* 0x00000008484b7824 */ /* 0x000fc800078e00ff */
[----:B------:R-:W0:Y:S01]  /*d340*/  LDSM.16.M88.4 R68, [R68] ;  /* 0x000000004444783b */ /* 0x000e220000000200 */
[----:B------:R-:W-:Y:S01]  /*d350*/  LOP3.LUT R74, R75, 0x8, R74, 0xe2, !PT ;  /* 0x000000084b4a7812 */ /* 0x000fe200078ee24a */
[----:B------:R-:W-:-:S04]  /*d360*/  IMAD.SHL.U32 R73, R73, 0x8, RZ ;  /* 0x0000000849497824 */ /* 0x000fc800078e00ff */
[----:B------:R-:W-:Y:S02]  /*d370*/  IMAD R86, R74, 0x28, R73 ;  /* 0x000000284a567824 */ /* 0x000fe400078e0249 */
[----:B------:R-:W1:Y:S01]  /*d380*/  S2R R73, SR_LANEID ;  /* 0x0000000000497919 */ /* 0x000e620000000000 */
[----:B------:R-:W2:Y:S01]  /*d390*/  S2R R74, SR_LANEID ;  /* 0x00000000004a7919 */ /* 0x000ea20000000000 */
[----:B------:R-:W4:Y:S01]  /*d3a0*/  S2R R72, SR_LANEID ;  /* 0x0000000000487919 */ /* 0x000f220000000000 */
[----:B------:R-:W-:Y:S01]  /*d3b0*/  IMAD.U32 R86, R86, 0x2, R159 ;  /* 0x0000000256567824 */ /* 0x000fe200078e009f */
[C---:B-----5:R-:W-:Y:S01]  /*d3c0*/  HMMA.16816.F16 R100, R40.reuse, R60, R100 ;  /* 0x0000003c2864723c */ /* 0x060fe20000000864 */
[----:B------:R-:W5:Y:S01]  /*d3d0*/  S2R R84, SR_LANEID ;  /* 0x0000000000547919 */ /* 0x000f620000000000 */
[----:B------:R-:W3:Y:S06]  /*d3e0*/  S2R R75, SR_LANEID ;  /* 0x00000000004b7919 */ /* 0x000eec0000000000 */
        /* <DEDUP_REMOVED lines=9> */
[----:B-1----:R-:W-:-:S02]  /*d480*/  SHF.R.U32.HI R68, RZ, 0x3, R73 ;  /* 0x00000003ff447819 */ /* 0x002fc40000011649 */
[----:B--2---:R-:W-:Y:S02]  /*d490*/  SHF.R.U32.HI R70, RZ, 0x3, R74 ;  /* 0x00000003ff467819 */ /* 0x004fe4000001164a */
[----:B------:R-:W-:Y:S01]  /*d4a0*/  LOP3.LUT R69, R73, 0x7, RZ, 0xc0, !PT ;  /* 0x0000000749457812 */ /* 0x000fe200078ec0ff */
[----:B------:R-:W-:Y:S02]  /*d4b0*/  IMAD.SHL.U32 R68, R68, 0x8, RZ ;  /* 0x0000000844447824 */ /* 0x000fe400078e00ff */
[----:B------:R-:W-:Y:S01]  /*d4c0*/  HMMA.16816.F16 R64, R40, R16, R64 ;  /* 0x000000102840723c */ /* 0x000fe20000000840 */
[----:B------:R-:W-:Y:S02]  /*d4d0*/  IMAD.SHL.U32 R106, R70, 0x8, RZ ;  /* 0x00000008466a7824 */ /* 0x000fe400078e00ff */
[----:B------:R-:W-:-:S05]  /*d4e0*/  LOP3.LUT R70, R68, 0x8, R69, 0xe2, !PT ;  /* 0x0000000844467812 */ /* 0x000fca00078ee245 */
[C---:B------:R-:W-:Y:S01]  /*d4f0*/  HMMA.16816.F16 R10, R40.reuse, R18, R10 ;  /* 0x00000012280a723c */ /* 0x040fe2000000080a */
[----:B------:R-:W0:Y:S07]  /*d500*/  S2R R68, SR_LANEID ;  /* 0x0000000000447919 */ /* 0x000e2e0000000000 */
[C---:B------:R-:W-:Y:S08]  /*d510*/  HMMA.16816.F16 R12, R40.reuse, R44, R12 ;  /* 0x0000002c280c723c */ /* 0x040ff0000000080c */
[C---:B------:R-:W-:Y:S08]  /*d520*/  HMMA.16816.F16 R6, R40.reuse, R46, R6 ;  /* 0x0000002e2806723c */ /* 0x040ff00000000806 */
[C---:B------:R-:W-:Y:S08]  /*d530*/  HMMA.16816.F16 R8, R40.reuse, R28, R8 ;  /* 0x0000001c2808723c */ /* 0x040ff00000000808 */
[----:B------:R-:W-:Y:S01]  /*d540*/  HMMA.16816.F16 R4, R40, R30, R4 ;  /* 0x0000001e2804723c */ /* 0x000fe20000000804 */
[----:B------:R5:W1:Y:S01]  /*d550*/  LDSM.16.M88.4 R40, [R86] ;  /* 0x000000005628783b */ /* 0x000a620000000200 */
[----:B------:R-:W-:Y:S01]  /*d560*/  BAR.SYNC.DEFER_BLOCKING 0x0 ;  /* 0x0000000000007b1d */ /* 0x000fe20000010000 */
[----:B----4-:R-:W-:-:S02]  /*d570*/  SHF.R.U32.HI R85, RZ, 0x3, R72 ;  /* 0x00000003ff557819 */ /* 0x010fc40000011648 */
[----:B------:R-:W-:-:S03]  /*d580*/  LOP3.LUT R87, R72, 0x7, RZ, 0xc0, !PT ;  /* 0x0000000748577812 */ /* 0x000fc600078ec0ff */
[----:B------:R-:W-:Y:S01]  /*d590*/  IMAD.SHL.U32 R104, R85, 0x8, RZ ;  /* 0x0000000855687824 */ /* 0x000fe200078e00ff */
[----:B-----5:R-:W-:-:S04]  /*d5a0*/  SHF.R.U32.HI R86, RZ, 0x3, R84 ;  /* 0x00000003ff567819 */ /* 0x020fc80000011654 */
[----:B------:R-:W-:Y:S02]  /*d5b0*/  LOP3.LUT R85, R104, 0x8, R87, 0xe2, !PT ;  /* 0x0000000868557812 */ /* 0x000fe400078ee257 */
[--C-:B---3--:R-:W-:Y:S01]  /*d5c0*/  SHF.R.U32.HI R104, RZ, 0x3, R75.reuse ;  /* 0x00000003ff687819 */ /* 0x108fe2000001164b */
[----:B------:R-:W-:Y:S01]  /*d5d0*/  IMAD.SHL.U32 R86, R86, 0x8, RZ ;  /* 0x0000000856567824 */ /* 0x000fe200078e00ff */
[----:B------:R-:W-:Y:S02]  /*d5e0*/  LOP3.LUT R87, R84, 0x7, RZ, 0xc0, !PT ;  /* 0x0000000754577812 */ /* 0x000fe400078ec0ff */
[----:B------:R-:W-:Y:S01]  /*d5f0*/  LOP3.LUT R105, R75, 0x7, RZ, 0xc0, !PT ;  /* 0x000000074b697812 */ /* 0x000fe200078ec0ff */
[----:B------:R-:W-:Y:S01]  /*d600*/  IMAD.SHL.U32 R104, R104, 0x8, RZ ;  /* 0x0000000868687824 */ /* 0x000fe200078e00ff */
[----:B------:R-:W-:Y:S04]  /*d610*/  STS.128 [R158], R24 ;  /* 0x000000189e007388 */ /* 0x000fe80000000c00 */
[----:B------:R-:W-:Y:S04]  /*d620*/  STS.128 [R158+0x1400], R56 ;  /* 0x001400389e007388 */ /* 0x000fe80000000c00 */
[----:B------:R0:W-:Y:S04]  /*d630*/  STS.128 [R157], R48 ;  /* 0x000000309d007388 */ /* 0x0001e80000000c00 */
[----:B------:R-:W-:Y:S04]  /*d640*/  STS.128 [R157+0x80], R20 ;  /* 0x000080149d007388 */ /* 0x000fe80000000c00 */
[----:B------:R2:W-:Y:S04]  /*d650*/  STS.128 [R157+0x100], R36 ;  /* 0x000100249d007388 */ /* 0x0005e80000000c00 */
[----:B------:R-:W-:Y:S01]  /*d660*/  STS.128 [R157+0x180], R32 ;  /* 0x000180209d007388 */ /* 0x000fe20000000c00 */
[----:B------:R-:W-:-:S02]  /*d670*/  SHF.R.U32.HI R75, RZ, 0x4, R75 ;  /* 0x00000004ff4b7819 */ /* 0x000fc4000001164b */
[----:B0-----:R-:W-:Y:S01]  /*d680*/  SHF.R.U32.HI R48, RZ, 0x3, R68 ;  /* 0x00000003ff307819 */ /* 0x001fe20000011644 */
[----:B-1----:R-:W-:Y:S01]  /*d690*/  HMMA.16816.F16 R110, R40, R16, R110 ;  /* 0x00000010286e723c */ /* 0x002fe2000000086e */
[----:B------:R-:W-:Y:S01]  /*d6a0*/  SHF.R.U32.HI R72, RZ, 0x4, R72 ;  /* 0x00000004ff487819 */ /* 0x000fe20000011648 */
[----:B------:R-:W3:Y:S01]  /*d6b0*/  LDG.E.128.CONSTANT R56, desc[UR6][R160.64+0x100080] ;  /* 0x10008006a0387981 */ /* 0x000ee2000c1e9d00 */
[----:B------:R-:W-:Y:S02]  /*d6c0*/  LOP3.LUT R71, R74, 0x7, RZ, 0xc0, !PT ;  /* 0x000000074a477812 */ /* 0x000fe400078ec0ff */
[----:B------:R-:W-:Y:S01]  /*d6d0*/  LOP3.LUT R16, R68, 0x7, RZ, 0xc0, !PT ;  /* 0x0000000744107812 */ /* 0x000fe200078ec0ff */
[----:B--2---:R-:W-:Y:S01]  /*d6e0*/  IMAD.SHL.U32 R37, R48, 0x8, RZ ;  /* 0x0000000830257824 */ /* 0x004fe200078e00ff */
[----:B------:R-:W-:Y:S02]  /*d6f0*/  LOP3.LUT R87, R86, 0x8, R87, 0xe2, !PT ;  /* 0x0000000856577812 */ /* 0x000fe400078ee257 */
[----:B------:R-:W-:-:S02]  /*d700*/  SHF.R.U32.HI R73, RZ, 0x4, R73 ;  /* 0x00000004ff497819 */ /* 0x000fc40000011649 */
[----:B------:R-:W-:Y:S01]  /*d710*/  SHF.R.U32.HI R84, RZ, 0x4, R84 ;  /* 0x00000004ff547819 */ /* 0x000fe20000011654 */
[----:B------:R-:W-:Y:S01]  /*d720*/  IMAD.SHL.U32 R75, R75, 0x8, RZ ;  /* 0x000000084b4b7824 */ /* 0x000fe200078e00ff */
[----:B------:R-:W-:Y:S01]  /*d730*/  SHF.R.U32.HI R74, RZ, 0x4, R74 ;  /* 0x00000004ff4a7819 */ /* 0x000fe2000001164a */
[----:B------:R-:W-:Y:S01]  /*d740*/  IMAD.SHL.U32 R72, R72, 0x8, RZ ;  /* 0x0000000848487824 */ /* 0x000fe200078e00ff */
[----:B------:R-:W-:Y:S01]  /*d750*/  SHF.R.U32.HI R68, RZ, 0x4, R68 ;  /* 0x00000004ff447819 */ /* 0x000fe20000011644 */
[----:B------:R-:W-:Y:S01]  /*d760*/  HMMA.16816.F16 R114, R40, R60, R114 ;  /* 0x0000003c2872723c */ /* 0x000fe20000000872 */
[----:B------:R-:W-:Y:S01]  /*d770*/  LOP3.LUT R86, R104, 0x8, R105, 0xe2, !PT ;  /* 0x0000000868567812 */ /* 0x000fe200078ee269 */
[----:B------:R-:W-:Y:S01]  /*d780*/  IMAD.SHL.U32 R73, R73, 0x8, RZ ;  /* 0x0000000849497824 */ /* 0x000fe200078e00ff */
[----:B------:R-:W-:Y:S01]  /*d790*/  LOP3.LUT R71, R106, 0x8, R71, 0xe2, !PT ;  /* 0x000000086a477812 */ /* 0x000fe200078ee247 */
[----:B------:R-:W-:Y:S01]  /*d7a0*/  IMAD.SHL.U32 R74, R74, 0x8, RZ ;  /* 0x000000084a4a7824 */ /* 0x000fe200078e00ff */
[----:B------:R-:W-:Y:S01]  /*d7b0*/  LOP3.LUT R37, R37, 0x8, R16, 0xe2, !PT ;  /* 0x0000000825257812 */ /* 0x000fe200078ee210 */
[----:B------:R-:W-:Y:S01]  /*d7c0*/  IMAD.SHL.U32 R84, R84, 0x8, RZ ;  /* 0x0000000854547824 */ /* 0x000fe200078e00ff */
[----:B------:R-:W2:Y:S01]  /*d7d0*/  LDG.E.128.CONSTANT R48, desc[UR6][R160.64+0x100100] ;  /* 0x10010006a0307981 */ /* 0x000ea2000c1e9d00 */
[----:B------:R-:W-:-:S02]  /*d7e0*/  IMAD.SHL.U32 R68, R68, 0x8, RZ ;  /* 0x0000000844447824 */ /* 0x000fc400078e00ff */
[----:B------:R-:W-:Y:S02]  /*d7f0*/  IMAD R86, R86, 0x108, R75 ;  /* 0x0000010856567824 */ /* 0x000fe400078e024b */
[----:B------:R-:W-:Y:S01]  /*d800*/  IMAD R85, R85, 0x28, R72 ;  /* 0x0000002855557824 */ /* 0x000fe200078e0248 */
[----:B------:R-:W0:Y:S01]  /*d810*/  S2R R104, SR_LANEID ;  /* 0x0000000000687919 */ /* 0x000e220000000000 */
[----:B------:R-:W-:Y:S02]  /*d820*/  IMAD R70, R70, 0x108, R73 ;  /* 0x0000010846467824 */ /* 0x000fe400078e0249 */
[----:B------:R-:W-:Y:S02]  /*d830*/  IMAD R74, R71, 0x108, R74 ;  /* 0x00000108474a7824 */ /* 0x000fe400078e024a */
[----:B------:R-:W-:Y:S02]  /*d840*/  IMAD R87, R87, 0x108, R84 ;  /* 0x0000010857577824 */ /* 0x000fe400078e0254 */
[----:B------:R-:W-:-:S02]  /*d850*/  IMAD R37, R37, 0x28, R68 ;  /* 0x0000002825257824 */ /* 0x000fc400078e0244 */
[----:B------:R-:W-:Y:S02]  /*d860*/  IMAD.U32 R17, R86, 0x2, R141 ;  /* 0x0000000256117824 */ /* 0x000fe400078e008d */
[----:B------:R-:W-:Y:S01]  /*d870*/  IMAD.U32 R85, R85, 0x2, R156 ;  /* 0x0000000255557824 */ /* 0x000fe200078e009c */
[----:B------:R-:W-:Y:S01]  /*d880*/  BAR.SYNC.DEFER_BLOCKING 0x0 ;  /* 0x0000000000007b1d */ /* 0x000fe20000010000 */
[----:B------:R-:W-:Y:S02]  /*d890*/  IMAD.U32 R70, R70, 0x2, R155 ;  /* 0x0000000246467824 */ /* 0x000fe400078e009b */
[----:B------:R-:W-:Y:S02]  /*d8a0*/  IMAD.U32 R60, R74, 0x2, R143 ;  /* 0x000000024a3c7824 */ /* 0x000fe400078e008f */
[----:B------:R-:W-:Y:S01]  /*d8b0*/  IMAD.U32 R87, R87, 0x2, R142 ;  /* 0x0000000257577824 */ /* 0x000fe200078e008e */
[----:B------:R-:W-:Y:S01]  /*d8c0*/  HMMA.16816.F16 R108, R40, R18, R108 ;  /* 0x00000012286c723c */ /* 0x000fe2000000086c */
[----:B------:R-:W-:-:S02]  /*d8d0*/  IMAD.U32 R84, R37, 0x2, R152 ;  /* 0x0000000225547824 */ /* 0x000fc400078e0098 */
[----:B------:R-:W4:Y:S05]  /*d8e0*/  LDG.E.128.CONSTANT R36, desc[UR6][R162.64+0x400] ;  /* 0x00040006a2247981 */ /* 0x000f2a000c1e9d00 */
[C---:B------:R-:W-:Y:S01]  /*d8f0*/  HMMA.16816.F16 R94, R40.reuse, R44, R94 ;  /* 0x0000002c285e723c */ /* 0x040fe2000000085e */
[----:B------:R-:W-:Y:S07]  /*d900*/  LDSM.16.M88.4 R24, [R85] ;  /* 0x000000005518783b */ /* 0x000fee0000000200 */
[C---:B------:R-:W-:Y:S01]  /*d910*/  HMMA.16816.F16 R52, R40.reuse, R46, R52 ;  /* 0x0000002e2834723c */ /* 0x040fe20000000834 */
[----:B------:R-:W1:Y:S04]  /*d920*/  LDSM.16.MT88.4 R16, [R17] ;  /* 0x000000001110783b */ /* 0x000e680000004200 */
[----:B------:R5:W1:Y:S04]  /*d930*/  LDSM.16.MT88.4 R72, [R70] ;  /* 0x000000004648783b */ /* 0x000a680000004200 */
[----:B------:R0:W1:Y:S04]  /*d940*/  LDSM.16.MT88.4 R20, [R60] ;  /* 0x000000003c14783b */ /* 0x0000680000004200 */
[----:B------:R-:W1:Y:S04]  /*d950*/  LDSM.16.MT88.4 R32, [R87] ;  /* 0x000000005720783b */ /* 0x000e680000004200 */
[----:B-----5:R-:W5:Y:S04]  /*d960*/  LDG.E.128.CONSTANT R68, desc[UR6][R162.64+0x20400] ;  /* 0x02040006a2447981 */ /* 0x020f68000c1e9d00 */
[----:B------:R-:W3:Y:S01]  /*d970*/  LDG.E.128.CONSTANT R44, desc[UR6][R160.64+0x100180] ;  /* 0x10018006a02c7981 */ /* 0x000ee2000c1e9d00 */
[----:B------:R-:W1:Y:S01]  /*d980*/  S2R R105, SR_LANEID ;  /* 0x0000000000697919 */ /* 0x000e620000000000 */
[C---:B------:R-:W-:Y:S01]  /*d990*/  HMMA.16816.F16 R66, R40.reuse, R30, R66 ;  /* 0x0000001e2842723c */ /* 0x040fe20000000842 */
[--C-:B0-----:R-:W-:Y:S01]  /*d9a0*/  SHF.R.U32.HI R30, RZ, 0x3, R104.reuse ;  /* 0x00000003ff1e7819 */ /* 0x101fe20000011668 */
[----:B------:R-:W0:Y:S06]  /*d9b0*/  LDSM.16.M88.4 R84, [R84] ;  /* 0x000000005454783b */ /* 0x000e2c0000000200 */
[C---:B------:R-:W-:Y:S01]  /*d9c0*/  HMMA.16816.F16 R112, R40.reuse, R62, R112 ;  /* 0x0000003e2870723c */ /* 0x040fe20000000870 */
[----:B------:R-:W2:Y:S07]  /*d9d0*/  LDG.E.128.CONSTANT R60, desc[UR6][R160.64+0x100000] ;  /* 0x10000006a03c7981 */ /* 0x000eae000c1e9d00 */
[----:B------:R-:W-:Y:S01]  /*d9e0*/  HMMA.16816.F16 R92, R40, R28, R92 ;  /* 0x0000001c285c723c */ /* 0x000fe2000000085c */
[----:B------:R-:W-:Y:S01]  /*d9f0*/  LOP3.LUT R40, R104, 0x7, RZ, 0xc0, !PT ;  /* 0x0000000768287812 */ /* 0x000fe200078ec0ff */
[----:B------:R-:W-:Y:S01]  /*da00*/  IMAD.SHL.U32 R41, R30, 0x8, RZ ;  /* 0x000000081e297824 */ /* 0x000fe200078e00ff */
[----:B------:R-:W-:-:S04]  /*da10*/  SHF.R.U32.HI R104, RZ, 0x4, R104 ;  /* 0x00000004ff687819 */ /* 0x000fc80000011668 */
[----:B------:R-:W-:Y:S01]  /*da20*/  LOP3.LUT R41, R41, 0x8, R40, 0xe2, !PT ;  /* 0x0000000829297812 */ /* 0x000fe200078ee228 */
[----:B------:R-:W-:Y:S01]  /*da30*/  IMAD.SHL.U32 R104, R104, 0x8, RZ ;  /* 0x0000000868687824 */ /* 0x000fe200078e00ff */
[----:B-1----:R-:W-:Y:S03]  /*da40*/  HMMA.16816.F16 R30, R24, R16, R78 ;  /* 0x00000010181e723c */ /* 0x002fe6000000084e */
[----:B------:R-:W-:-:S05]  /*da50*/  IMAD R79, R41, 0x28, R104 ;  /* 0x00000028294f7824 */ /* 0x000fca00078e0268 */
        /* <DEDUP_REMOVED lines=10> */
[----:B------:R-:W-:-:S04]  /*db00*/  IMAD.SHL.U32 R24, R24, 0x8, RZ ;  /* 0x0000000818187824 */ /* 0x000fc800078e00ff */
[----:B------:R-:W-:Y:S01]  /*db10*/  IMAD.SHL.U32 R105, R105, 0x8, RZ ;  /* 0x0000000869697824 */ /* 0x000fe200078e00ff */
[----:B------:R-:W-:Y:S01]  /*db20*/  LOP3.LUT R24, R24, 0x8, R25, 0xe2, !PT ;  /* 0x0000000818187812 */ /* 0x000fe200078ee219 */
[----:B------:R-:W-:-:S04]  /*db30*/  IMAD.U32 R79, R79, 0x2, R150 ;  /* 0x000000024f4f7824 */ /* 0x000fc800078e0096 */
[----:B------:R-:W-:Y:S02]  /*db40*/  IMAD R105, R24, 0x28, R105 ;  /* 0x0000002818697824 */ /* 0x000fe400078e0269 */
[----:B------:R-:W1:Y:S02]  /*db50*/  LDSM.16.M88.4 R76, [R79] ;  /* 0x000000004f4c783b */ /* 0x000e640000000200 */
[----:B------:R-:W-:-:S06]  /*db60*/  IMAD.U32 R24, R105, 0x2, R144 ;  /* 0x0000000269187824 */ /* 0x000fcc00078e0090 */
[----:B------:R-:W1:Y:S01]  /*db70*/  LDSM.16.M88.4 R24, [R24] ;  /* 0x000000001818783b */ /* 0x000e620000000200 */
[----:B------:R-:W1:Y:S01]  /*db80*/  S2R R82, SR_LANEID ;  /* 0x0000000000527919 */ /* 0x000e620000000000 */
[----:B------:R-:W1:Y:S01]  /*db90*/  S2R R83, SR_LANEID ;  /* 0x0000000000537919 */ /* 0x000e620000000000 */
        /* <DEDUP_REMOVED lines=9> */
[-C--:B-1----:R-:W-:Y:S08]  /*dc30*/  HMMA.16816.F16 R98, R76, R72.reuse, R98 ;  /* 0x000000484c62723c */ /* 0x082ff00000000862 */
[----:B------:R-:W-:Y:S01]  /*dc40*/  HMMA.16816.F16 R114, R24, R72, R114 ;  /* 0x000000481872723c */ /* 0x000fe20000000872 */
[----:B------:R-:W-:Y:S01]  /*dc50*/  SHF.R.U32.HI R73, RZ, 0x3, R82 ;  /* 0x00000003ff497819 */ /* 0x000fe20000011652 */
[----:B------:R-:W1:Y:S04]  /*dc60*/  S2R R72, SR_LANEID ;  /* 0x0000000000487919 */ /* 0x000e680000000000 */
[----:B------:R-:W-:-:S02]  /*dc70*/  IMAD.SHL.U32 R73, R73, 0x8, RZ ;  /* 0x0000000849497824 */ /* 0x000fc400078e00ff */
[-C--:B------:R-:W-:Y:S08]  /*dc80*/  HMMA.16816.F16 R96, R76, R74.reuse, R96 ;  /* 0x0000004a4c60723c */ /* 0x080ff00000000860 */
[----:B------:R-:W-:Y:S01]  /*dc90*/  HMMA.16816.F16 R112, R24, R74, R112 ;  /* 0x0000004a1870723c */ /* 0x000fe20000000870 */
[----:B------:R-:W-:-:S04]  /*dca0*/  LOP3.LUT R74, R82, 0x7, RZ, 0xc0, !PT ;  /* 0x00000007524a7812 */ /* 0x000fc800078ec0ff */
[----:B------:R-:W-:Y:S02]  /*dcb0*/  LOP3.LUT R73, R73, 0x8, R74, 0xe2, !PT ;  /* 0x0000000849497812 */ /* 0x000fe400078ee24a */
[----:B------:R-:W-:Y:S01]  /*dcc0*/  SHF.R.U32.HI R74, RZ, 0x3, R83 ;  /* 0x00000003ff4a7819 */ /* 0x000fe20000011653 */
[----:B------:R-:W-:Y:S04]  /*dcd0*/  HMMA.16816.F16 R138, R76, R20, R138 ;  /* 0x000000144c8a723c */ /* 0x000fe8000000088a */
[----:B------:R-:W-:-:S04]  /*dce0*/  IMAD.SHL.U32 R74, R74, 0x8, RZ ;  /* 0x000000084a4a7824 */ /* 0x000fc800078e00ff */
[----:B------:R-:W-:Y:S01]  /*dcf0*/  HMMA.16816.F16 R110, R24, R20, R110 ;  /* 0x00000014186e723c */ /* 0x000fe2000000086e */
[----:B------:R-:W-:Y:S02]  /*dd00*/  LOP3.LUT R21, R83, 0x7, RZ, 0xc0, !PT ;  /* 0x0000000753157812 */ /* 0x000fe400078ec0ff */
[----:B------:R-:W-:Y:S02]  /*dd10*/  SHF.R.U32.HI R83, RZ, 0x4, R83 ;  /* 0x00000004ff537819 */ /* 0x000fe40000011653 */
[----:B------:R-:W-:-:S03]  /*dd20*/  LOP3.LUT R74, R74, 0x8, R21, 0xe2, !PT ;  /* 0x000000084a4a7812 */ /* 0x000fc600078ee215 */
[----:B------:R-:W-:Y:S01]  /*dd30*/  IMAD.SHL.U32 R83, R83, 0x8, RZ ;  /* 0x0000000853537824 */ /* 0x000fe200078e00ff */
[----:B------:R-:W-:Y:S02]  /*dd40*/  SHF.R.U32.HI R20, RZ, 0x4, R82 ;  /* 0x00000004ff147819 */ /* 0x000fe40000011652 */
[----:B0-----:R-:W-:Y:S01]  /*dd50*/  SHF.R.U32.HI R21, RZ, 0x3, R84 ;  /* 0x00000003ff157819 */ /* 0x001fe20000011654 */
[----:B------:R-:W-:Y:S01]  /*dd60*/  IMAD R83, R74, 0x108, R83 ;  /* 0x000001084a537824 */ /* 0x000fe200078e0253 */
[----:B------:R-:W-:Y:S01]  /*dd70*/  HMMA.16816.F16 R136, R76, R22, R136 ;  /* 0x000000164c88723c */ /* 0x000fe20000000888 */
[----:B------:R-:W-:Y:S01]  /*dd80*/  IMAD.SHL.U32 R20, R20, 0x8, RZ ;  /* 0x0000000814147824 */ /* 0x000fe200078e00ff */
[----:B-1----:R-:W-:Y:S01]  /*dd90*/  SHF.R.U32.HI R74, RZ, 0x3, R72 ;  /* 0x00000003ff4a7819 */ /* 0x002fe20000011648 */
[----:B------:R-:W-:-:S05]  /*dda0*/  IMAD.SHL.U32 R21, R21, 0x8, RZ ;  /* 0x0000000815157824 */ /* 0x000fca00078e00ff */
[----:B------:R-:W-:Y:S01]  /*ddb0*/  HMMA.16816.F16 R134, R76, R32, R134 ;  /* 0x000000204c86723c */ /* 0x000fe20000000886 */
[----:B------:R-:W-:-:S07]  /*ddc0*/  IMAD R20, R73, 0x28, R20 ;  /* 0x0000002849147824 */ /* 0x000fce00078e0214 */
[C---:B------:R-:W-:Y:S08]  /*ddd0*/  HMMA.16816.F16 R132, R76.reuse, R34, R132 ;  /* 0x000000224c84723c */ /* 0x040ff00000000884 */
[C---:B------:R-:W-:Y:S08]  /*dde0*/  HMMA.16816.F16 R122, R76.reuse, R16, R122 ;  /* 0x000000104c7a723c */ /* 0x040ff0000000087a */
[----:B------:R-:W-:Y:S01]  /*ddf0*/  HMMA.16816.F16 R120, R76, R18, R120 ;  /* 0x000000124c78723c */ /* 0x000fe20000000878 */
[----:B------:R-:W-:-:S02]  /*de00*/  IMAD.U32 R76, R83, 0x2, R140 ;  /* 0x00000002534c7824 */ /* 0x000fc400078e008c */
[----:B------:R-:W0:Y:S05]  /*de10*/  S2R R83, SR_LANEID ;  /* 0x0000000000537919 */ /* 0x000e2a0000000000 */
[----:B------:R-:W-:Y:S01]  /*de20*/  HMMA.16816.F16 R108, R24, R22, R108 ;  /* 0x00000016186c723c */ /* 0x000fe2000000086c */
[----:B------:R-:W-:-:S07]  /*de30*/  LOP3.LUT R22, R84, 0x7, RZ, 0xc0, !PT ;  /* 0x0000000754167812 */ /* 0x000fce00078ec0ff */
[C---:B------:R-:W-:Y:S01]  /*de40*/  HMMA.16816.F16 R94, R24.reuse, R32, R94 ;  /* 0x00000020185e723c */ /* 0x040fe2000000085e */
[----:B------:R-:W-:Y:S01]  /*de50*/  SHF.R.U32.HI R84, RZ, 0x4, R84 ;  /* 0x00000004ff547819 */ /* 0x000fe20000011654 */
[----:B------:R-:W-:Y:S01]  /*de60*/  IMAD.SHL.U32 R33, R74, 0x8, RZ ;  /* 0x000000084a217824 */ /* 0x000fe200078e00ff */
[----:B------:R-:W-:Y:S01]  /*de70*/  LOP3.LUT R73, R21, 0x8, R22, 0xe2, !PT ;  /* 0x0000000815497812 */ /* 0x000fe200078ee216 */
[----:B------:R-:W-:Y:S01]  /*de80*/  IMAD.U32 R20, R20, 0x2, R153 ;  /* 0x0000000214147824 */ /* 0x000fe200078e0099 */
[----:B------:R-:W-:Y:S01]  /*de90*/  LOP3.LUT R32, R72, 0x7, RZ, 0xc0, !PT ;  /* 0x0000000748207812 */ /* 0x000fe200078ec0ff */
[----:B------:R-:W-:Y:S01]  /*dea0*/  IMAD.SHL.U32 R84, R84, 0x8, RZ ;  /* 0x0000000854547824 */ /* 0x000fe200078e00ff */
[----:B------:R-:W-:Y:S02]  /*deb0*/  LDSM.16.MT88.4 R76, [R76] ;  /* 0x000000004c4c783b */ /* 0x000fe40000004200 */
[----:B------:R-:W-:Y:S01]  /*dec0*/  LOP3.LUT R33, R33, 0x8, R32, 0xe2, !PT ;  /* 0x0000000821217812 */ /* 0x000fe200078ee220 */
[----:B------:R-:W-:Y:S01]  /*ded0*/  IMAD R73, R73, 0x108, R84 ;  /* 0x0000010849497824 */ /* 0x000fe200078e0254 */
[----:B------:R-:W-:Y:S01]  /*dee0*/  SHF.R.U32.HI R32, RZ, 0x4, R72 ;  /* 0x00000004ff207819 */ /* 0x000fe20000011648 */
[----:B------:R-:W1:Y:S01]  /*def0*/  S2R R84, SR_LANEID ;  /* 0x0000000000547919 */ /* 0x000e620000000000 */
[----:B------:R-:W-:Y:S01]  /*df00*/  HMMA.16816.F16 R52, R24, R34, R52 ;  /* 0x000000221834723c */ /* 0x000fe20000000834 */
[----:B------:R-:W-:Y:S01]  /*df10*/  IMAD.U32 R73, R73, 0x2, R2 ;  /* 0x0000000249497824 */ /* 0x000fe200078e0002 */
[--C-:B------:R-:W-:Y:S01]  /*df20*/  SHF.R.U32.HI R34, RZ, 0x3, R82.reuse ;  /* 0x00000003ff227819 */ /* 0x100fe20000011652 */
[----:B------:R-:W-:Y:S01]  /*df30*/  IMAD.SHL.U32 R32, R32, 0x8, RZ ;  /* 0x0000000820207824 */ /* 0x000fe200078e00ff */
[----:B------:R-:W-:Y:S01]  /*df40*/  LOP3.LUT R35, R82, 0x7, RZ, 0xc0, !PT ;  /* 0x0000000752237812 */ /* 0x000fe200078ec0ff */
[----:B------:R-:W-:Y:S01]  /*df50*/  LDSM.16.M88.4 R20, [R20] ;  /* 0x000000001414783b */ /* 0x000fe20000000200 */
[----:B------:R-:W-:Y:S01]  /*df60*/  SHF.R.U32.HI R82, RZ, 0x4, R82 ;  /* 0x00000004ff527819 */ /* 0x000fe20000011652 */
[----:B------:R-:W-:-:S02]  /*df70*/  IMAD.SHL.U32 R34, R34, 0x8, RZ ;  /* 0x0000000822227824 */ /* 0x000fc400078e00ff */
[----:B------:R-:W4:Y:S01]  /*df80*/  LDSM.16.MT88.4 R72, [R73] ;  /* 0x000000004948783b */ /* 0x000f220000004200 */
[----:B------:R-:W-:Y:S02]  /*df90*/  IMAD R33, R33, 0x108, R32 ;  /* 0x0000010821217824 */ /* 0x000fe400078e0220 */
[----:B------:R-:W-:Y:S01]  /*dfa0*/  LOP3.LUT R35, R34, 0x8, R35, 0xe2, !PT ;  /* 0x0000000822237812 */ /* 0x000fe200078ee223 */
[----:B------:R-:W-:Y:S02]  /*dfb0*/  IMAD.SHL.U32 R82, R82, 0x8, RZ ;  /* 0x0000000852527824 */ /* 0x000fe400078e00ff */
[----:B------:R-:W-:Y:S01]  /*dfc0*/  IMAD.U32 R33, R33, 0x2, R0 ;  /* 0x0000000221217824 */ /* 0x000fe200078e0000 */
[----:B------:R-:W-:Y:S01]  /*dfd0*/  HMMA.16816.F16 R92, R24, R16, R92 ;  /* 0x00000010185c723c */ /* 0x000fe2000000085c */
[----:B------:R-:W-:Y:S01]  /*dfe0*/  IMAD R82, R35, 0x108, R82 ;  /* 0x0000010823527824 */ /* 0x000fe200078e0252 */
[----:B0-----:R-:W-:-:S03]  /*dff0*/  SHF.R.U32.HI R16, RZ, 0x3, R83 ;  /* 0x00000003ff107819 */ /* 0x001fc60000011653 */
[----:B------:R-:W0:Y:S03]  /*e000*/  LDSM.16.MT88.4 R32, [R33] ;  /* 0x000000002120783b */ /* 0x000e260000004200 */
[----:B------:R-:W-:Y:S01]  /*e010*/  HMMA.16816.F16 R66, R24, R18, R66 ;  /* 0x000000121842723c */ /* 0x000fe20000000842 */
[----:B------:R-:W5:Y:S01]  /*e020*/  S2R R27, SR_LANEID ;  /* 0x00000000001b7919 */ /* 0x000f620000000000 */
[----:B------:R-:W-:Y:S01]  /*e030*/  IMAD.SHL.U32 R24, R16, 0x8, RZ ;  /* 0x0000000810187824 */ /* 0x000fe200078e00ff */
[----:B------:R-:W-:Y:S01]  /*e040*/  LOP3.LUT R17, R83, 0x7, RZ, 0xc0, !PT ;  /* 0x0000000753117812 */ /* 0x000fe200078ec0ff */
[----:B------:R-:W-:Y:S01]  /*e050*/  IMAD.U32 R16, R82, 0x2, R3 ;  /* 0x0000000252107824 */ /* 0x000fe200078e0003 */
[----:B------:R-:W-:Y:S02]  /*e060*/  SHF.R.U32.HI R83, RZ, 0x4, R83 ;  /* 0x00000004ff537819 */ /* 0x000fe40000011653 */
[----:B------:R-:W-:-:S02]  /*e070*/  LOP3.LUT R24, R24, 0x8, R17, 0xe2, !PT ;  /* 0x0000000818187812 */ /* 0x000fc400078ee211 */
[--C-:B-1----:R-:W-:Y:S01]  /*e080*/  SHF.R.U32.HI R25, RZ, 0x3, R84.reuse ;  /* 0x00000003ff197819 */ /* 0x102fe20000011654 */
[----:B------:R-:W-:Y:S01]  /*e090*/  IMAD.SHL.U32 R83, R83, 0x8, RZ ;  /* 0x0000000853537824 */ /* 0x000fe200078e00ff */
[----:B------:R-:W1:Y:S01]  /*e0a0*/  LDSM.16.MT88.4 R16, [R16] ;  /* 0x000000001010783b */ /* 0x000e620000004200 */
[----:B------:R-:W-:Y:S02]  /*e0b0*/  LOP3.LUT R26, R84, 0x7, RZ, 0xc0, !PT ;  /* 0x00000007541a7812 */ /* 0x000fe400078ec0ff */
[----:B------:R-:W-:Y:S02]  /*e0c0*/  IMAD R24, R24, 0x28, R83 ;  /* 0x0000002818187824 */ /* 0x000fe400078e0253 */
[----:B------:R-:W-:Y:S01]  /*e0d0*/  IMAD.SHL.U32 R83, R25, 0x8, RZ ;  /* 0x0000000819537824 */ /* 0x000fe200078e00ff */
[----:B------:R-:W-:-:S04]  /*e0e0*/  SHF.R.U32.HI R25, RZ, 0x4, R84 ;  /* 0x00000004ff197819 */ /* 0x000fc80000011654 */
[----:B------:R-:W-:Y:S01]  /*e0f0*/  LOP3.LUT R26, R83, 0x8, R26, 0xe2, !PT ;  /* 0x00000008531a7812 */ /* 0x000fe200078ee21a */
[----:B------:R-:W-:Y:S02]  /*e100*/  IMAD.SHL.U32 R25, R25, 0x8, RZ ;  /* 0x0000000819197824 */ /* 0x000fe400078e00ff */
[----:B------:R-:W-:Y:S02]  /*e110*/  IMAD.U32 R84, R24, 0x2, R151 ;  /* 0x0000000218547824 */ /* 0x000fe400078e0097 */
[----:B------:R-:W-:Y:S02]  /*e120*/  IMAD R26, R26, 0x28, R25 ;  /* 0x000000281a1a7824 */ /* 0x000fe400078e0219 */
[----:B----4-:R-:W-:Y:S02]  /*e130*/  HMMA.16816.F16 R24, R20, R74, R80 ;  /* 0x0000004a1418723c */ /* 0x010fe40000000850 */
[----:B------:R-:W4:Y:S01]  /*e140*/  LDSM.16.M88.4 R84, [R84] ;  /* 0x000000005454783b */ /* 0x000f220000000200 */
[----:B-----5:R-:W-:-:S02]  /*e150*/  SHF.R.U32.HI R80, RZ, 0x3, R27 ;  /* 0x00000003ff507819 */ /* 0x020fc4000001161b */
[----:B------:R-:W-:Y:S02]  /*e160*/  LOP3.LUT R81, R27, 0x7, RZ, 0xc0, !PT ;  /* 0x000000071b517812 */ /* 0x000fe400078ec0ff */
[----:B------:R-:W-:Y:S01]  /*e170*/  SHF.R.U32.HI R82, RZ, 0x4, R27 ;  /* 0x00000004ff527819 */ /* 0x000fe2000001161b */
[----:B------:R-:W-:Y:S02]  /*e180*/  IMAD.SHL.U32 R102, R80, 0x8, RZ ;  /* 0x0000000850667824 */ /* 0x000fe400078e00ff */
[----:B------:R-:W-:Y:S02]  /*e190*/  IMAD.U32 R80, R26, 0x2, R145 ;  /* 0x000000021a507824 */ /* 0x000fe400078e0091 */
[----:B0-----:R-:W-:Y:S01]  /*e1a0*/  HMMA.16816.F16 R26, R20, R32, R42 ;  /* 0x00000020141a723c */ /* 0x001fe2000000082a */
[----:B------:R-:W-:Y:S01]  /*e1b0*/  LOP3.LUT R43, R102, 0x8, R81, 0xe2, !PT ;  /* 0x00000008662b7812 */ /* 0x000fe200078ee251 */
[----:B------:R-:W-:Y:S02]  /*e1c0*/  IMAD.SHL.U32 R42, R82, 0x8, RZ ;  /* 0x00000008522a7824 */ /* 0x000fe400078e00ff */
[----:B------:R-:W0:Y:S02]  /*e1d0*/  LDSM.16.M88.4 R80, [R80] ;  /* 0x000000005050783b */ /* 0x000e240000000200 */
[----:B------:R-:W-:-:S04]  /*e1e0*/  IMAD R42, R43, 0x28, R42 ;  /* 0x000000282b2a7824 */ /* 0x000fc800078e022a */
[----:B------:R-:W-:Y:S01]  /*e1f0*/  IMAD.U32 R42, R42, 0x2, R159 ;  /* 0x000000022a2a7824 */ /* 0x000fe200078e009f */
[C---:B------:R-:W-:Y:S08]  /*e200*/  HMMA.16816.F16 R14, R20.reuse, R76, R14 ;  /* 0x0000004c140e723c */ /* 0x040ff0000000080e */
[C---:B------:R-:W-:Y:S08]  /*e210*/  HMMA.16816.F16 R90, R20.reuse, R78, R90 ;  /* 0x0000004e145a723c */ /* 0x040ff0000000085a */
[C---:B------:R-:W-:Y:S08]  /*e220*/  HMMA.16816.F16 R88, R20.reuse, R72, R88 ;  /* 0x000000481458723c */ /* 0x040ff00000000858 */
[C---:B------:R-:W-:Y:S08]  /*e230*/  HMMA.16816.F16 R28, R20.reuse, R34, R28 ;  /* 0x00000022141c723c */ /* 0x040ff0000000081c */
[C---:B-1----:R-:W-:Y:S08]  /*e240*/  HMMA.16816.F16 R30, R20.reuse, R16, R30 ;  /* 0x00000010141e723c */ /* 0x042ff0000000081e */
[----:B------:R-:W-:Y:S01]  /*e250*/  HMMA.16816.F16 R22, R20, R18, R40 ;  /* 0x000000121416723c */ /* 0x000fe20000000828 */
[----:B------:R-:W1:Y:S01]  /*e260*/  LDSM.16.M88.4 R40, [R42] ;  /* 0x000000002a28783b */ /* 0x000e620000000200 */
[----:B------:R-:W-:Y:S06]  /*e270*/  BAR.SYNC.DEFER_BLOCKING 0x0 ;  /* 0x0000000000007b1d */ /* 0x000fec0000010000 */
[C---:B----4-:R-:W-:Y:S01]  /*e280*/  HMMA.16816.F16 R20, R84.reuse, R76, R100 ;  /* 0x0000004c5414723c */ /* 0x050fe20000000864 */
[----:B------:R-:W4:Y:S01]  /*e290*/  S2R R100, SR_LANEID ;  /* 0x0000000000647919 */ /* 0x000f220000000000 */
[----:B------:R-:W5:Y:S06]  /*e2a0*/  S2R R101, SR_LANEID ;  /* 0x0000000000657919 */ /* 0x000f6c0000000000 */
        /* <DEDUP_REMOVED lines=8> */
[----:B------:R-:W2:Y:S06]  /*e330*/  S2R R85, SR_LANEID ;  /* 0x0000000000557919 */ /* 0x000eac0000000000 */
[-C--:B0-----:R-:W-:Y:S08]  /*e340*/  HMMA.16816.F16 R138, R80, R72.reuse, R138 ;  /* 0x00000048508a723c */ /* 0x081ff0000000088a */
[----:B-1----:R-:W-:Y:S01]  /*e350*/  HMMA.16816.F16 R110, R40, R72, R110 ;  /* 0x00000048286e723c */ /* 0x002fe2000000086e */
[----:B------:R-:W0:Y:S07]  /*e360*/  S2R R72, SR_LANEID ;  /* 0x0000000000487919 */ /* 0x000e2e0000000000 */
[-C--:B------:R-:W-:Y:S08]  /*e370*/  HMMA.16816.F16 R98, R80, R76.reuse, R98 ;  /* 0x0000004c5062723c */ /* 0x080ff00000000862 */
[----:B------:R-:W-:Y:S01]  /*e380*/  HMMA.16816.F16 R114, R40, R76, R114 ;  /* 0x0000004c2872723c */ /* 0x000fe20000000872 */
[----:B----4-:R-:W-:-:S07]  /*e390*/  SHF.R.U32.HI R76, RZ, 0x3, R100 ;  /* 0x00000003ff4c7819 */ /* 0x010fce0000011664 */
[----:B------:R-:W-:Y:S01]  /*e3a0*/  HMMA.16816.F16 R96, R80, R78, R96 ;  /* 0x0000004e5060723c */ /* 0x000fe20000000860 */
[----:B------:R-:W-:Y:S01]  /*e3b0*/  IMAD.SHL.U32 R76, R76, 0x8, RZ ;  /* 0x000000084c4c7824 */ /* 0x000fe200078e00ff */
[----:B------:R-:W-:-:S06]  /*e3c0*/  LOP3.LUT R77, R100, 0x7, RZ, 0xc0, !PT ;  /* 0x00000007644d7812 */ /* 0x000fcc00078ec0ff */
[----:B------:R-:W-:Y:S01]  /*e3d0*/  HMMA.16816.F16 R112, R40, R78, R112 ;  /* 0x0000004e2870723c */ /* 0x000fe20000000870 */
[----:B-----5:R-:W-:Y:S02]  /*e3e0*/  SHF.R.U32.HI R78, RZ, 0x3, R101 ;  /* 0x00000003ff4e7819 */ /* 0x020fe40000011665 */
[----:B------:R-:W-:-:S03]  /*e3f0*/  LOP3.LUT R79, R101, 0x7, RZ, 0xc0, !PT ;  /* 0x00000007654f7812 */ /* 0x000fc600078ec0ff */
[----:B------:R-:W-:Y:S01]  /*e400*/  IMAD.SHL.U32 R78, R78, 0x8, RZ ;  /* 0x000000084e4e7824 */ /* 0x000fe200078e00ff */
[----:B---3--:R-:W-:Y:S02]  /*e410*/  SHF.R.U32.HI R73, RZ, 0x3, R84 ;  /* 0x00000003ff497819 */ /* 0x008fe40000011654 */
[----:B------:R-:W-:Y:S02]  /*e420*/  LOP3.LUT R77, R76, 0x8, R77, 0xe2, !PT ;  /* 0x000000084c4d7812 */ /* 0x000fe400078ee24d */
[----:B------:R-:W-:Y:S01]  /*e430*/  LOP3.LUT R76, R78, 0x8, R79, 0xe2, !PT ;  /* 0x000000084e4c7812 */ /* 0x000fe200078ee24f */
[----:B------:R-:W-:Y:S01]  /*e440*/  IMAD.SHL.U32 R73, R73, 0x8, RZ ;  /* 0x0000000849497824 */ /* 0x000fe200078e00ff */
[----:B--2---:R-:W-:Y:S02]  /*e450*/  SHF.R.U32.HI R79, RZ, 0x3, R85 ;  /* 0x00000003ff4f7819 */ /* 0x004fe40000011655 */
[----:B------:R-:W-:Y:S01]  /*e460*/  LOP3.LUT R78, R84, 0x7, RZ, 0xc0, !PT ;  /* 0x00000007544e7812 */ /* 0x000fe200078ec0ff */
[C---:B------:R-:W-:Y:S01]  /*e470*/  HMMA.16816.F16 R136, R80.reuse, R74, R136 ;  /* 0x0000004a5088723c */ /* 0x040fe20000000888 */
[----:B------:R0:W-:Y:S07]  /*e480*/  STS.128 [R158], R36 ;  /* 0x000000249e007388 */ /* 0x0001ee0000000c00 */
[C---:B------:R-:W-:Y:S01]  /*e490*/  HMMA.16816.F16 R134, R80.reuse, R32, R134 ;  /* 0x000000205086723c */ /* 0x040fe20000000886 */
[----:B------:R1:W-:Y:S07]  /*e4a0*/  STS.128 [R158+0x1400], R68 ;  /* 0x001400449e007388 */ /* 0x0003ee0000000c00 */
[----:B------:R-:W-:Y:S01]  /*e4b0*/  HMMA.16816.F16 R132, R80, R34, R132 ;  /* 0x000000225084723c */ /* 0x000fe20000000884 */
[----:B0-----:R-:W-:-:S07]  /*e4c0*/  SHF.R.U32.HI R37, RZ, 0x3, R72 ;  /* 0x00000003ff257819 */ /* 0x001fce0000011648 */
[C---:B------:R-:W-:Y:S01]  /*e4d0*/  HMMA.16816.F16 R122, R80.reuse, R16, R122 ;  /* 0x00000010507a723c */ /* 0x040fe2000000087a */
[----:B------:R0:W-:Y:S07]  /*e4e0*/  STS.128 [R157+0x180], R44 ;  /* 0x0001802c9d007388 */ /* 0x0001ee0000000c00 */
[----:B------:R-:W-:Y:S01]  /*e4f0*/  HMMA.16816.F16 R120, R80, R18, R120 ;  /* 0x000000125078723c */ /* 0x000fe20000000878 */
[----:B------:R-:W-:Y:S01]  /*e500*/  IMAD.SHL.U32 R81, R79, 0x8, RZ ;  /* 0x000000084f517824 */ /* 0x000fe200078e00ff */
[----:B------:R-:W-:Y:S01]  /*e510*/  LOP3.LUT R79, R73, 0x8, R78, 0xe2, !PT ;  /* 0x00000008494f7812 */ /* 0x000fe200078ee24e */
[----:B-1----:R-:W2:Y:S01]  /*e520*/  LDG.E.128.CONSTANT R68, desc[UR6][R160.64+0x110080] ;  /* 0x11008006a0447981 */ /* 0x002ea2000c1e9d00 */
[----:B------:R-:W1:Y:S04]  /*e530*/  S2R R73, SR_LANEID ;  /* 0x0000000000497919 */ /* 0x000e680000000000 */
[----:B------:R-:W-:Y:S01]  /*e540*/  HMMA.16816.F16 R94, R40, R32, R94 ;  /* 0x00000020285e723c */ /* 0x000fe2000000085e */
[----:B------:R-:W-:Y:S01]  /*e550*/  LOP3.LUT R33, R72, 0x7, RZ, 0xc0, !PT ;  /* 0x0000000748217812 */ /* 0x000fe200078ec0ff */
[----:B0-----:R-:W-:Y:S01]  /*e560*/  IMAD.SHL.U32 R44, R37, 0x8, RZ ;  /* 0x00000008252c7824 */ /* 0x001fe200078e00ff */
[----:B------:R-:W-:-:S04]  /*e570*/  SHF.R.U32.HI R72, RZ, 0x4, R72 ;  /* 0x00000004ff487819 */ /* 0x000fc80000011648 */
[----:B------:R-:W-:Y:S01]  /*e580*/  LOP3.LUT R45, R44, 0x8, R33, 0xe2, !PT ;  /* 0x000000082c2d7812 */ /* 0x000fe200078ee221 */
[----:B------:R-:W-:-:S04]  /*e590*/  IMAD.SHL.U32 R72, R72, 0x8, RZ ;  /* 0x0000000848487824 */ /* 0x000fc800078e00ff */
[----:B------:R-:W-:Y:S02]  /*e5a0*/  IMAD R72, R45, 0x108, R72 ;  /* 0x000001082d487824 */ /* 0x000fe400078e0248 */
[----:B------:R-:W0:Y:S01]  /*e5b0*/  S2R R45, SR_LANEID ;  /* 0x00000000002d7919 */ /* 0x000e220000000000 */
[----:B------:R3:W-:Y:S04]  /*e5c0*/  STS.128 [R157], R60 ;  /* 0x0000003c9d007388 */ /* 0x0007e80000000c00 */
[----:B------:R-:W-:Y:S04]  /*e5d0*/  STS.128 [R157+0x80], R56 ;  /* 0x000080389d007388 */ /* 0x000fe80000000c00 */
[----:B------:R-:W-:Y:S01]  /*e5e0*/  STS.128 [R157+0x100], R48 ;  /* 0x000100309d007388 */ /* 0x000fe20000000c00 */
[----:B------:R-:W-:-:S02]  /*e5f0*/  SHF.R.U32.HI R100, RZ, 0x4, R100 ;  /* 0x00000004ff647819 */ /* 0x000fc40000011664 */
[----:B------:R-:W-:Y:S02]  /*e600*/  SHF.R.U32.HI R101, RZ, 0x4, R101 ;  /* 0x00000004ff657819 */ /* 0x000fe40000011665 */
[--C-:B-1----:R-:W-:Y:S01]  /*e610*/  SHF.R.U32.HI R44, RZ, 0x3, R73.reuse ;  /* 0x00000003ff2c7819 */ /* 0x102fe20000011649 */
[C---:B------:R-:W-:Y:S01]  /*e620*/  HMMA.16816.F16 R92, R40.reuse, R16, R92 ;  /* 0x00000010285c723c */ /* 0x040fe2000000085c */
[----:B------:R-:W-:Y:S01]  /*e630*/  LOP3.LUT R16, R73, 0x7, RZ, 0xc0, !PT ;  /* 0x0000000749107812 */ /* 0x000fe200078ec0ff */
[----:B------:R-:W-:Y:S01]  /*e640*/  IMAD.SHL.U32 R100, R100, 0x8, RZ ;  /* 0x0000000864647824 */ /* 0x000fe200078e00ff */
[----:B------:R-:W-:Y:S01]  /*e650*/  SHF.R.U32.HI R84, RZ, 0x4, R84 ;  /* 0x00000004ff547819 */ /* 0x000fe20000011654 */
[----:B------:R-:W-:Y:S01]  /*e660*/  IMAD.SHL.U32 R47, R44, 0x8, RZ ;  /* 0x000000082c2f7824 */ /* 0x000fe200078e00ff */
[----:B------:R-:W-:Y:S01]  /*e670*/  SHF.R.U32.HI R73, RZ, 0x4, R73 ;  /* 0x00000004ff497819 */ /* 0x000fe20000011649 */
[----:B------:R-:W-:Y:S01]  /*e680*/  IMAD.SHL.U32 R101, R101, 0x8, RZ ;  /* 0x0000000865657824 */ /* 0x000fe200078e00ff */
[----:B------:R-:W-:Y:S01]  /*e690*/  LOP3.LUT R80, R85, 0x7, RZ, 0xc0, !PT ;  /* 0x0000000755507812 */ /* 0x000fe200078ec0ff */
[----:B------:R-:W-:Y:S01]  /*e6a0*/  IMAD R77, R77, 0x28, R100 ;  /* 0x000000284d4d7824 */ /* 0x000fe200078e0264 */
[----:B------:R-:W-:Y:S01]  /*e6b0*/  LOP3.LUT R44, R47, 0x8, R16, 0xe2, !PT ;  /* 0x000000082f2c7812 */ /* 0x000fe200078ee210 */
[----:B------:R-:W-:Y:S01]  /*e6c0*/  IMAD R76, R76, 0x108, R101 ;  /* 0x000001084c4c7824 */ /* 0x000fe200078e0265 */
[----:B------:R-:W-:Y:S01]  /*e6d0*/  SHF.R.U32.HI R85, RZ, 0x4, R85 ;  /* 0x00000004ff557819 */ /* 0x000fe20000011655 */
[----:B------:R-:W-:Y:S01]  /*e6e0*/  IMAD.SHL.U32 R84, R84, 0x8, RZ ;  /* 0x0000000854547824 */ /* 0x000fe200078e00ff */
[----:B------:R-:W-:Y:S01]  /*e6f0*/  HMMA.16816.F16 R108, R40, R74, R108 ;  /* 0x0000004a286c723c */ /* 0x000fe2000000086c */
[----:B------:R-:W-:Y:S01]  /*e700*/  IMAD.SHL.U32 R73, R73, 0x8, RZ ;  /* 0x0000000849497824 */ /* 0x000fe200078e00ff */
[----:B------:R-:W-:Y:S01]  /*e710*/  LOP3.LUT R80, R81, 0x8, R80, 0xe2, !PT ;  /* 0x0000000851507812 */ /* 0x000fe200078ee250 */
[----:B------:R-:W-:Y:S01]  /*e720*/  IMAD.U32 R77, R77, 0x2, R156 ;  /* 0x000000024d4d7824 */ /* 0x000fe200078e009c */
[----:B------:R-:W-:Y:S01]  /*e730*/  BAR.SYNC.DEFER_BLOCKING 0x0 ;  /* 0x0000000000007b1d */ /* 0x000fe20000010000 */
[----:B------:R-:W-:-:S02]  /*e740*/  IMAD.U32 R76, R76, 0x2, R155 ;  /* 0x000000024c4c7824 */ /* 0x000fc400078e009b */
[----:B------:R-:W-:Y:S01]  /*e750*/  IMAD R84, R79, 0x108, R84 ;  /* 0x000001084f547824 */ /* 0x000fe200078e0254 */
[C---:B------:R-:W-:Y:S01]  /*e760*/  HMMA.16816.F16 R52, R40.reuse, R34, R52 ;  /* 0x000000222834723c */ /* 0x040fe20000000834 */
[----:B------:R-:W-:Y:S02]  /*e770*/  IMAD R73, R44, 0x28, R73 ;  /* 0x000000282c497824 */ /* 0x000fe400078e0249 */
[----:B------:R-:W-:Y:S01]  /*e780*/  IMAD.SHL.U32 R85, R85, 0x8, RZ ;  /* 0x0000000855557824 */ /* 0x000fe200078e00ff */
[----:B---3--:R-:W3:Y:S04]  /*e790*/  LDG.E.128.CONSTANT R60, desc[UR6][R160.64+0x110100] ;  /* 0x11010006a03c7981 */ /* 0x008ee8000c1e9d00 */
[----:B------:R-:W-:Y:S01]  /*e7a0*/  HMMA.16816.F16 R66, R40, R18, R66 ;  /* 0x000000122842723c */ /* 0x000fe20000000842 */
[----:B0-----:R-:W-:Y:S01]  /*e7b0*/  SHF.R.U32.HI R40, RZ, 0x3, R45 ;  /* 0x00000003ff287819 */ /* 0x001fe2000001162d */
[----:B------:R-:W-:Y:S01]  /*e7c0*/  IMAD.U32 R36, R84, 0x2, R143 ;  /* 0x0000000254247824 */ /* 0x000fe200078e008f */
[----:B------:R-:W-:Y:S01]  /*e7d0*/  SHF.R.U32.HI R81, RZ, 0x4, R45 ;  /* 0x00000004ff517819 */ /* 0x000fe2000001162d */
[----:B------:R-:W-:Y:S01]  /*e7e0*/  IMAD R85, R80, 0x108, R85 ;  /* 0x0000010850557824 */ /* 0x000fe200078e0255 */
[----:B------:R-:W-:Y:S01]  /*e7f0*/  LOP3.LUT R80, R45, 0x7, RZ, 0xc0, !PT ;  /* 0x000000072d507812 */ /* 0x000fe200078ec0ff */
[----:B------:R-:W-:Y:S01]  /*e800*/  IMAD.U32 R17, R72, 0x2, R141 ;  /* 0x0000000248117824 */ /* 0x000fe200078e008d */
[----:B------:R-:W4:Y:S01]  /*e810*/  LDG.E.128.CONSTANT R44, desc[UR6][R160.64+0x110000] ;  /* 0x11000006a02c7981 */ /* 0x000f22000c1e9d00 */
[----:B------:R-:W-:-:S02]  /*e820*/  IMAD.U32 R84, R73, 0x2, R152 ;  /* 0x0000000249547824 */ /* 0x000fc400078e0098 */
[----:B------:R-:W-:Y:S01]  /*e830*/  IMAD.SHL.U32 R83, R40, 0x8, RZ ;  /* 0x0000000828537824 */ /* 0x000fe200078e00ff */
[----:B------:R-:W5:Y:S04]  /*e840*/  LDG.E.128.CONSTANT R72, desc[UR6][R162.64+0x20440] ;  /* 0x02044006a2487981 */ /* 0x000f68000c1e9d00 */
[----:B------:R-:W-:Y:S04]  /*e850*/  LDSM.16.M88.4 R56, [R77] ;  /* 0x000000004d38783b */ /* 0x000fe80000000200 */
[----:B------:R0:W1:Y:S04]  /*e860*/  LDSM.16.MT88.4 R48, [R76] ;  /* 0x000000004c30783b */ /* 0x0000680000004200 */
[----:B------:R-:W3:Y:S04]  /*e870*/  LDG.E.128.CONSTANT R40, desc[UR6][R160.64+0x110180] ;  /* 0x11018006a0287981 */ /* 0x000ee8000c1e9d00 */
[----:B0-----:R-:W2:Y:S01]  /*e880*/  LDG.E.128.CONSTANT R76, desc[UR6][R162.64+0x440] ;  /* 0x00044006a24c7981 */ /* 0x001ea2000c1e9d00 */
[----:B------:R-:W-:-:S03]  /*e890*/  IMAD.U32 R32, R85, 0x2, R142 ;  /* 0x0000000255207824 */ /* 0x000fc600078e008e */
[----:B------:R-:W0:Y:S04]  /*e8a0*/  LDSM.16.MT88.4 R36, [R36] ;  /* 0x000000002424783b */ /* 0x000e280000004200 */
[----:B------:R-:W0:Y:S04]  /*e8b0*/  LDSM.16.MT88.4 R32, [R32] ;  /* 0x000000002020783b */ /* 0x000e280000004200 */
[----:B------:R-:W0:Y:S04]  /*e8c0*/  LDSM.16.MT88.4 R16, [R17] ;  /* 0x000000001110783b */ /* 0x000e280000004200 */
[----:B------:R-:W0:Y:S01]  /*e8d0*/  LDSM.16.M88.4 R84, [R84] ;  /* 0x000000005454783b */ /* 0x000e220000000200 */
[----:B------:R-:W0:Y:S01]  /*e8e0*/  S2R R100, SR_LANEID ;  /* 0x0000000000647919 */ /* 0x000e220000000000 */
[----:B------:R-:W-:Y:S01]  /*e8f0*/  LOP3.LUT R80, R83, 0x8, R80, 0xe2, !PT ;  /* 0x0000000853507812 */ /* 0x000fe200078ee250 */
[----:B------:R-:W-:Y:S01]  /*e900*/  IMAD.SHL.U32 R81, R81, 0x8, RZ ;  /* 0x0000000851517824 */ /* 0x000fe200078e00ff */
[C---:B-1----:R-:W-:Y:S08]  /*e910*/  HMMA.16816.F16 R14, R56.reuse, R48, R14 ;  /* 0x00000030380e723c */ /* 0x042ff0000000080e */
[C---:B------:R-:W-:Y:S08]  /*e920*/  HMMA.16816.F16 R90, R56.reuse, R50, R90 ;  /* 0x00000032385a723c */ /* 0x040ff0000000085a */
[C---:B0-----:R-:W-:Y:S08]  /*e930*/  HMMA.16816.F16 R88, R56.reuse, R36, R88 ;  /* 0x000000243858723c */ /* 0x041ff00000000858 */
[C---:B------:R-:W-:Y:S08]  /*e940*/  HMMA.16816.F16 R24, R56.reuse, R38, R24 ;  /* 0x000000263818723c */ /* 0x040ff00000000818 */
[C---:B------:R-:W-:Y:S08]  /*e950*/  HMMA.16816.F16 R26, R56.reuse, R32, R26 ;  /* 0x00000020381a723c */ /* 0x040ff0000000081a */
[C---:B------:R-:W-:Y:S08]  /*e960*/  HMMA.16816.F16 R28, R56.reuse, R34, R28 ;  /* 0x00000022381c723c */ /* 0x040ff0000000081c */
[C---:B------:R-:W-:Y:S08]  /*e970*/  HMMA.16816.F16 R30, R56.reuse, R16, R30 ;  /* 0x00000010381e723c */ /* 0x040ff0000000081e */
[----:B------:R-:W-:Y:S08]  /*e980*/  HMMA.16816.F16 R58, R56, R18, R22 ;  /* 0x00000012383a723c */ /* 0x000ff00000000816 */
[----:B------:R-:W-:Y:S01]  /*e990*/  HMMA.16816.F16 R56, R84, R48, R20 ;  /* 0x000000305438723c */ /* 0x000fe20000000814 */
[----:B------:R-:W-:-:S02]  /*e9a0*/  SHF.R.U32.HI R20, RZ, 0x3, R100 ;  /* 0x00000003ff147819 */ /* 0x000fc40000011664 */
[----:B------:R-:W-:Y:S02]  /*e9b0*/  LOP3.LUT R21, R100, 0x7, RZ, 0xc0, !PT ;  /* 0x0000000764157812 */ /* 0x000fe400078ec0ff */
[----:B------:R-:W-:Y:S01]  /*e9c0*/  SHF.R.U32.HI R100, RZ, 0x4, R100 ;  /* 0x00000004ff647819 */ /* 0x000fe20000011664 */
[----:B------:R-:W-:Y:S02]  /*e9d0*/  IMAD.SHL.U32 R20, R20, 0x8, RZ ;  /* 0x0000000814147824 */ /* 0x000fe400078e00ff */
[----:B------:R-:W-:Y:S02]  /*e9e0*/  IMAD R81, R80, 0x28, R81 ;  /* 0x0000002850517824 */ /* 0x000fe400078e0251 */
[----:B------:R-:W-:Y:S01]  /*e9f0*/  IMAD.SHL.U32 R100, R100, 0x8, RZ ;  /* 0x0000000864647824 */ /* 0x000fe200078e00ff */
[----:B------:R-:W-:Y:S01]  /*ea00*/  LOP3.LUT R21, R20, 0x8, R21, 0xe2, !PT ;  /* 0x0000000814157812 */ /* 0x000fe200078ee215 */
[----:B------:R-:W-:-:S04]  /*ea10*/  IMAD.U32 R81, R81, 0x2, R150 ;  /* 0x0000000251517824 */ /* 0x000fc800078e0096 */
[----:B------:R-:W-:Y:S02]  /*ea20*/  IMAD R21, R21, 0x28, R100 ;  /* 0x0000002815157824 */ /* 0x000fe400078e0264 */
[----:B------:R-:W0:Y:S02]  /*ea30*/  LDSM.16.M88.4 R80, [R81] ;  /* 0x000000005150783b */ /* 0x000e240000000200 */
[----:B------:R-:W-:Y:S01]  /*ea40*/  IMAD.U32 R21, R21, 0x2, R144 ;  /* 0x0000000215157824 */ /* 0x000fe200078e0090 */
[----:B------:R-:W1:Y:S05]  /*ea50*/  S2R R100, SR_LANEID ;  /* 0x0000000000647919 */ /* 0x000e6a0000000000 */
[----:B------:R-:W1:Y:S01]  /*ea60*/  LDSM.16.M88.4 R20, [R21] ;  /* 0x000000001514783b */ /* 0x000e620000000200 */
        /* <DEDUP_REMOVED lines=8> */
[----:B------:R-:W1:Y:S01]  /*eaf0*/  S2R R84, SR_LANEID ;  /* 0x0000000000547919 */ /* 0x000e620000000000 */
[----:B------:R-:W1:Y:S05]  /*eb00*/  S2R R85, SR_LANEID ;  /* 0x0000000000557919 */ /* 0x000e6a0000000000 */
        /* <DEDUP_REMOVED lines=8> */
[----:B-1----:R-:W-:-:S07]  /*eb90*/  SHF.R.U32.HI R80, RZ, 0x3, R100 ;  /* 0x00000003ff507819 */ /* 0x002fce0000011664 */
[----:B------:R-:W-:Y:S01]  /*eba0*/  HMMA.16816.F16 R114, R20, R48, R114 ;  /* 0x000000301472723c */ /* 0x000fe20000000872 */
[----:B------:R-:W-:Y:S01]  /*ebb0*/  LOP3.LUT R48, R100, 0x7, RZ, 0xc0, !PT ;  /* 0x0000000764307812 */ /* 0x000fe200078ec0ff */
[----:B------:R-:W-:-:S05]  /*ebc0*/  IMAD.SHL.U32 R49, R80, 0x8, RZ ;  /* 0x0000000850317824 */ /* 0x000fca00078e00ff */
[----:B------:R-:W-:Y:S02]  /*ebd0*/  LOP3.LUT R49, R49, 0x8, R48, 0xe2, !PT ;  /* 0x0000000831317812 */ /* 0x000fe400078ee230 */
[----:B------:R-:W0:Y:S01]  /*ebe0*/  S2R R48, SR_LANEID ;  /* 0x0000000000307919 */ /* 0x000e220000000000 */
[----:B------:R-:W-:Y:S01]  /*ebf0*/  HMMA.16816.F16 R112, R20, R50, R112 ;  /* 0x000000321470723c */ /* 0x000fe20000000870 */
[----:B------:R-:W-:Y:S02]  /*ec00*/  SHF.R.U32.HI R50, RZ, 0x3, R86 ;  /* 0x00000003ff327819 */ /* 0x000fe40000011656 */
[----:B------:R-:W-:Y:S02]  /*ec10*/  SHF.R.U32.HI R100, RZ, 0x4, R100 ;  /* 0x00000004ff647819 */ /* 0x000fe40000011664 */
[----:B------:R-:W-:Y:S01]  /*ec20*/  SHF.R.U32.HI R80, RZ, 0x3, R84 ;  /* 0x00000003ff507819 */ /* 0x000fe20000011654 */
[----:B------:R-:W-:Y:S01]  /*ec30*/  IMAD.SHL.U32 R50, R50, 0x8, RZ ;  /* 0x0000000832327824 */ /* 0x000fe200078e00ff */
[----:B------:R-:W-:Y:S01]  /*ec40*/  LOP3.LUT R51, R86, 0x7, RZ, 0xc0, !PT ;  /* 0x0000000756337812 */ /* 0x000fe200078ec0ff */
[----:B------:R-:W-:Y:S01]  /*ec50*/  IMAD.SHL.U32 R100, R100, 0x8, RZ ;  /* 0x0000000864647824 */ /* 0x000fe200078e00ff */
[----:B------:R-:W-:Y:S01]  /*ec60*/  LOP3.LUT R81, R84, 0x7, RZ, 0xc0, !PT ;  /* 0x0000000754517812 */ /* 0x000fe200078ec0ff */
[----:B------:R-:W-:Y:S01]  /*ec70*/  IMAD.SHL.U32 R80, R80, 0x8, RZ ;  /* 0x0000000850507824 */ /* 0x000fe200078e00ff */
[----:B------:R-:W-:Y:S01]  /*ec80*/  LOP3.LUT R51, R50, 0x8, R51, 0xe2, !PT ;  /* 0x0000000832337812 */ /* 0x000fe200078ee233 */
[----:B------:R-:W-:Y:S01]  /*ec90*/  IMAD R100, R49, 0x28, R100 ;  /* 0x0000002831647824 */ /* 0x000fe200078e0264 */
[----:B------:R-:W-:Y:S01]  /*eca0*/  SHF.R.U32.HI R50, RZ, 0x3, R85 ;  /* 0x00000003ff327819 */ /* 0x000fe20000011655 */
[----:B------:R-:W1:Y:S01]  /*ecb0*/  S2R R49, SR_LANEID ;  /* 0x0000000000317919 */ /* 0x000e620000000000 */
[----:B------:R-:W-:-:S02]  /*ecc0*/  SHF.R.U32.HI R84, RZ, 0x4, R84 ;  /* 0x00000004ff547819 */ /* 0x000fc40000011654 */
[----:B------:R-:W-:Y:S01]  /*ecd0*/  LOP3.LUT R81, R80, 0x8, R81, 0xe2, !PT ;  /* 0x0000000850517812 */ /* 0x000fe200078ee251 */
[----:B------:R-:W-:Y:S01]  /*ece0*/  IMAD.SHL.U32 R83, R50, 0x8, RZ ;  /* 0x0000000832537824 */ /* 0x000fe200078e00ff */
[----:B------:R-:W-:Y:S01]  /*ecf0*/  LOP3.LUT R80, R85, 0x7, RZ, 0xc0, !PT ;  /* 0x0000000755507812 */ /* 0x000fe200078ec0ff */
[----:B------:R-:W-:Y:S01]  /*ed00*/  IMAD.SHL.U32 R50, R84, 0x8, RZ ;  /* 0x0000000854327824 */ /* 0x000fe200078e00ff */
[----:B------:R-:W-:Y:S02]  /*ed10*/  SHF.R.U32.HI R85, RZ, 0x4, R85 ;  /* 0x00000004ff557819 */ /* 0x000fe40000011655 */
[----:B------:R-:W-:Y:S01]  /*ed20*/  SHF.R.U32.HI R86, RZ, 0x4, R86 ;  /* 0x00000004ff567819 */ /* 0x000fe20000011656 */
[----:B------:R-:W-:Y:S01]  /*ed30*/  IMAD R81, R81, 0x108, R50 ;  /* 0x0000010851517824 */ /* 0x000fe200078e0232 */
[----:B------:R-:W-:Y:S01]  /*ed40*/  LOP3.LUT R83, R83, 0x8, R80, 0xe2, !PT ;  /* 0x0000000853537812 */ /* 0x000fe200078ee250 */
[----:B------:R-:W-:Y:S02]  /*ed50*/  IMAD.SHL.U32 R80, R85, 0x8, RZ ;  /* 0x0000000855507824 */ /* 0x000fe400078e00ff */
[----:B------:R-:W-:Y:S01]  /*ed60*/  IMAD.SHL.U32 R86, R86, 0x8, RZ ;  /* 0x0000000856567824 */ /* 0x000fe200078e00ff */
[----:B------:R-:W-:Y:S01]  /*ed70*/  HMMA.16816.F16 R110, R20, R36, R110 ;  /* 0x00000024146e723c */ /* 0x000fe2000000086e */
[----:B------:R-:W-:Y:S01]  /*ed80*/  IMAD.U32 R36, R100, 0x2, R153 ;  /* 0x0000000264247824 */ /* 0x000fe200078e0099 */
[----:B0-----:R-:W-:Y:S01]  /*ed90*/  SHF.R.U32.HI R50, RZ, 0x3, R48 ;  /* 0x00000003ff327819 */ /* 0x001fe20000011630 */
[----:B------:R-:W-:-:S02]  /*eda0*/  IMAD R83, R83, 0x108, R80 ;  /* 0x0000010853537824 */ /* 0x000fc400078e0250 */
[----:B------:R-:W-:Y:S02]  /*edb0*/  IMAD.U32 R81, R81, 0x2, R2 ;  /* 0x0000000251517824 */ /* 0x000fe400078e0002 */
[----:B------:R-:W-:Y:S01]  /*edc0*/  IMAD R51, R51, 0x108, R86 ;  /* 0x0000010833337824 */ /* 0x000fe200078e0256 */
[C---:B------:R-:W-:Y:S01]  /*edd0*/  HMMA.16816.F16 R94, R20.reuse, R32, R94 ;  /* 0x00000020145e723c */ /* 0x040fe2000000085e */
[----:B------:R-:W-:Y:S01]  /*ede0*/  IMAD.U32 R32, R83, 0x2, R0 ;  /* 0x0000000253207824 */ /* 0x000fe200078e0000 */
[----:B------:R-:W-:Y:S01]  /*edf0*/  LOP3.LUT R33, R48, 0x7, RZ, 0xc0, !PT ;  /* 0x0000000730217812 */ /* 0x000fe200078ec0ff */
[----:B------:R-:W-:Y:S01]  /*ee00*/  IMAD.U32 R51, R51, 0x2, R140 ;  /* 0x0000000233337824 */ /* 0x000fe200078e008c */
[----:B------:R-:W-:Y:S01]  /*ee10*/  LDSM.16.MT88.4 R80, [R81] ;  /* 0x000000005150783b */ /* 0x000fe20000004200 */
[----:B------:R-:W-:Y:S01]  /*ee20*/  IMAD.SHL.U32 R50, R50, 0x8, RZ ;  /* 0x0000000832327824 */ /* 0x000fe200078e00ff */
[----:B------:R-:W-:Y:S02]  /*ee30*/  SHF.R.U32.HI R48, RZ, 0x4, R48 ;  /* 0x00000004ff307819 */ /* 0x000fe40000011630 */
[----:B------:R-:W-:Y:S01]  /*ee40*/  HMMA.16816.F16 R108, R20, R38, R108 ;  /* 0x00000026146c723c */ /* 0x000fe2000000086c */
[----:B------:R-:W0:Y:S02]  /*ee50*/  LDSM.16.M88.4 R36, [R36] ;  /* 0x000000002424783b */ /* 0x000e240000000200 */
[----:B------:R-:W-:-:S02]  /*ee60*/  IMAD.SHL.U32 R48, R48, 0x8, RZ ;  /* 0x0000000830307824 */ /* 0x000fc400078e00ff */
[----:B------:R4:W5:Y:S01]  /*ee70*/  LDSM.16.MT88.4 R84, [R51] ;  /* 0x000000003354783b */ /* 0x0009620000004200 */
[----:B------:R-:W3:Y:S01]  /*ee80*/  S2R R100, SR_LANEID ;  /* 0x0000000000647919 */ /* 0x000ee20000000000 */
[----:B----4-:R-:W-:-:S05]  /*ee90*/  LOP3.LUT R51, R50, 0x8, R33, 0xe2, !PT ;  /* 0x0000000832337812 */ /* 0x010fca00078ee221 */
[----:B------:R-:W-:Y:S01]  /*eea0*/  IMAD R50, R51, 0x108, R48 ;  /* 0x0000010833327824 */ /* 0x000fe200078e0230 */
[--C-:B-1----:R-:W-:Y:S01]  /*eeb0*/  SHF.R.U32.HI R48, RZ, 0x3, R49.reuse ;  /* 0x00000003ff307819 */ /* 0x102fe20000011631 */
[----:B------:R-:W-:Y:S01]  /*eec0*/  HMMA.16816.F16 R92, R20, R16, R92 ;  /* 0x00000010145c723c */ /* 0x000fe2000000085c */
[----:B------:R-:W-:Y:S02]  /*eed0*/  LOP3.LUT R16, R49, 0x7, RZ, 0xc0, !PT ;  /* 0x0000000731107812 */ /* 0x000fe400078ec0ff */
[----:B------:R-:W-:Y:S01]  /*eee0*/  SHF.R.U32.HI R49, RZ, 0x4, R49 ;  /* 0x00000004ff317819 */ /* 0x000fe20000011631 */
[----:B------:R-:W-:Y:S01]  /*eef0*/  IMAD.SHL.U32 R17, R48, 0x8, RZ ;  /* 0x0000000830117824 */ /* 0x000fe200078e00ff */
[----:B------:R-:W1:Y:S01]  /*ef00*/  S2R R101, SR_LANEID ;  /* 0x0000000000657919 */ /* 0x000e620000000000 */
[----:B------:R-:W-:-:S03]  /*ef10*/  IMAD.U32 R50, R50, 0x2, R3 ;  /* 0x0000000232327824 */ /* 0x000fc600078e0003 */
[----:B------:R-:W-:Y:S01]  /*ef20*/  LOP3.LUT R17, R17, 0x8, R16, 0xe2, !PT ;  /* 0x0000000811117812 */ /* 0x000fe200078ee210 */
[----:B------:R-:W-:Y:S01]  /*ef30*/  IMAD.SHL.U32 R16, R49, 0x8, RZ ;  /* 0x0000000831107824 */ /* 0x000fe200078e00ff */
[C---:B------:R-:W-:Y:S01]  /*ef40*/  HMMA.16816.F16 R52, R20.reuse, R34, R52 ;  /* 0x000000221434723c */ /* 0x040fe20000000834 */
[----:B------:R-:W4:Y:S02]  /*ef50*/  LDSM.16.MT88.4 R32, [R32] ;  /* 0x000000002020783b */ /* 0x000f240000004200 */
[----:B------:R-:W-:Y:S02]  /*ef60*/  IMAD R16, R17, 0x28, R16 ;  /* 0x0000002811107824 */ /* 0x000fe400078e0210 */
[----:B------:R-:W2:Y:S02]  /*ef70*/  LDSM.16.MT88.4 R48, [R50] ;  /* 0x000000003230783b */ /* 0x000ea40000004200 */
[----:B------:R-:W-:Y:S01]  /*ef80*/  IMAD.U32 R16, R16, 0x2, R151 ;  /* 0x0000000210107824 */ /* 0x000fe200078e0097 */
[----:B------:R-:W-:Y:S05]  /*ef90*/  HMMA.16816.F16 R66, R20, R18, R66 ;  /* 0x000000121442723c */ /* 0x000fea0000000842 */
[----:B------:R-:W2:Y:S03]  /*efa0*/  LDSM.16.M88.4 R16, [R16] ;  /* 0x000000001010783b */ /* 0x000ea60000000200 */
[----:B0-----:R-:W-:Y:S01]  /*efb0*/  HMMA.16816.F16 R22, R36, R80, R88 ;  /* 0x000000502416723c */ /* 0x001fe20000000858 */
[----:B---3--:R-:W-:-:S02]  /*efc0*/  SHF.R.U32.HI R88, RZ, 0x3, R100 ;  /* 0x00000003ff587819 */ /* 0x008fc40000011664 */
[----:B------:R-:W-:Y:S02]  /*efd0*/  LOP3.LUT R89, R100, 0x7, RZ, 0xc0, !PT ;  /* 0x0000000764597812 */ /* 0x000fe400078ec0ff */
[----:B------:R-:W-:Y:S01]  /*efe0*/  SHF.R.U32.HI R100, RZ, 0x4, R100 ;  /* 0x00000004ff647819 */ /* 0x000fe20000011664 */
[----:B------:R-:W-:-:S04]  /*eff0*/  IMAD.SHL.U32 R88, R88, 0x8, RZ ;  /* 0x0000000858587824 */ /* 0x000fc800078e00ff */
[----:B------:R-:W-:Y:S01]  /*f000*/  IMAD.SHL.U32 R100, R100, 0x8, RZ ;  /* 0x0000000864647824 */ /* 0x000fe200078e00ff */
[----:B------:R-:W-:Y:S02]  /*f010*/  LOP3.LUT R89, R88, 0x8, R89, 0xe2, !PT ;  /* 0x0000000858597812 */ /* 0x000fe400078ee259 */
[----:B-1----:R-:W-:-:S03]  /*f020*/  SHF.R.U32.HI R88, RZ, 0x3, R101 ;  /* 0x00000003ff587819 */ /* 0x002fc60000011665 */
[----:B------:R-:W-:Y:S01]  /*f030*/  IMAD R100, R89, 0x28, R100 ;  /* 0x0000002859647824 */ /* 0x000fe200078e0264 */
[----:B------:R-:W-:Y:S01]  /*f040*/  LOP3.LUT R89, R101, 0x7, RZ, 0xc0, !PT ;  /* 0x0000000765597812 */ /* 0x000fe200078ec0ff */
[----:B------:R-:W-:Y:S01]  /*f050*/  IMAD.SHL.U32 R88, R88, 0x8, RZ ;  /* 0x0000000858587824 */ /* 0x000fe200078e00ff */
[----:B------:R-:W-:Y:S01]  /*f060*/  SHF.R.U32.HI R101, RZ, 0x4, R101 ;  /* 0x00000004ff657819 */ /* 0x000fe20000011665 */
[----:B-----5:R-:W-:Y:S03]  /*f070*/  HMMA.16816.F16 R20, R36, R86, R90 ;  /* 0x000000562414723c */ /* 0x020fe6000000085a */
[----:B------:R-:W-:Y:S01]  /*f080*/  LOP3.LUT R90, R88, 0x8, R89, 0xe2, !PT ;  /* 0x00000008585a7812 */ /* 0x000fe200078ee259 */
[----:B------:R-:W-:Y:S02]  /*f090*/  IMAD.SHL.U32 R101, R101, 0x8, RZ ;  /* 0x0000000865657824 */ /* 0x000fe400078e00ff */
[----:B------:R-:W-:-:S02]  /*f0a0*/  IMAD.U32 R88, R100, 0x2, R145 ;  /* 0x0000000264587824 */ /* 0x000fc400078e0091 */
[C---:B------:R-:W-:Y:S08]  /*f0b0*/  HMMA.16816.F16 R14, R36.reuse, R84, R14 ;  /* 0x00000054240e723c */ /* 0x040ff0000000080e */
[C---:B------:R-:W-:Y:S08]  /*f0c0*/  HMMA.16816.F16 R24, R36.reuse, R82, R24 ;  /* 0x000000522418723c */ /* 0x040ff00000000818 */
[C---:B----4-:R-:W-:Y:S08]  /*f0d0*/  HMMA.16816.F16 R26, R36.reuse, R32, R26 ;  /* 0x00000020241a723c */ /* 0x050ff0000000081a */
[C---:B------:R-:W-:Y:S08]  /*f0e0*/  HMMA.16816.F16 R28, R36.reuse, R34, R28 ;  /* 0x00000022241c723c */ /* 0x040ff0000000081c */
[C---:B--2---:R-:W-:Y:S08]  /*f0f0*/  HMMA.16816.F16 R30, R36.reuse, R48, R30 ;  /* 0x00000030241e723c */ /* 0x044ff0000000081e */
[----:B------:R-:W-:Y:S01]  /*f100*/  HMMA.16816.F16 R36, R36, R50, R58 ;  /* 0x000000322424723c */ /* 0x000fe2000000083a */
[----:B------:R-:W-:-:S02]  /*f110*/  IMAD R58, R90, 0x28, R101 ;  /* 0x000000285a3a7824 */ /* 0x000fc400078e0265 */
[----:B------:R-:W0:Y:S02]  /*f120*/  LDSM.16.M88.4 R88, [R88] ;  /* 0x000000005858783b */ /* 0x000e240000000200 */
[----:B------:R-:W-:-:S03]  /*f130*/  IMAD.U32 R58, R58, 0x2, R159 ;  /* 0x000000023a3a7824 */ /* 0x000fc600078e009f */
[C---:B------:R-:W-:Y:S03]  /*f140*/  HMMA.16816.F16 R38, R16.reuse, R84, R56 ;  /* 0x000000541026723c */ /* 0x040fe60000000838 */
[----:B------:R-:W1:Y:S01]  /*f150*/  LDSM.16.M88.4 R56, [R58] ;  /* 0x000000003a38783b */ /* 0x000e620000000200 */
[----:B------:R-:W2:Y:S01]  /*f160*/  S2R R100, SR_LANEID ;  /* 0x0000000000647919 */ /* 0x000ea20000000000 */
[----:B------:R-:W3:Y:S01]  /*f170*/  S2R R103, SR_LANEID ;  /* 0x0000000000677919 */ /* 0x000ee20000000000 */
[----:B------:R-:W4:Y:S01]  /*f180*/  S2R R102, SR_LANEID ;  /* 0x0000000000667919 */ /* 0x000f220000000000 */
[----:B------:R-:W5:Y:S01]  /*f190*/  S2R R101, SR_LANEID ;  /* 0x0000000000657919 */ /* 0x000f620000000000 */
[----:B------:R-:W-:Y:S01]  /*f1a0*/  BAR.SYNC.DEFER_BLOCKING 0x0 ;  /* 0x0000000000007b1d */ /* 0x000fe20000010000 */
[C---:B------:R-:W-:Y:S08]  /*f1b0*/  HMMA.16816.F16 R54, R16.reuse, R86, R54 ;  /* 0x000000561036723c */ /* 0x040ff00000000836 */
[C---:B------:R-:W-:Y:S01]  /*f1c0*/  HMMA.16816.F16 R64, R16.reuse, R80, R64 ;  /* 0x000000501040723c */ /* 0x040fe20000000840 */
[----:B------:R-:W5:Y:S07]  /*f1d0*/  S2R R104, SR_LANEID ;  /* 0x0000000000687919 */ /* 0x000f6e0000000000 */
        /* <DEDUP_REMOVED lines=13> */
[----:B--2---:R-:W-:Y:S01]  /*f2b0*/  SHF.R.U32.HI R88, RZ, 0x3, R100 ;  /* 0x00000003ff587819 */ /* 0x004fe20000011664 */
[----:B------:R-:W-:Y:S04]  /*f2c0*/  STS.128 [R158], R76 ;  /* 0x0000004c9e007388 */ /* 0x000fe80000000c00 */
[----:B------:R-:W-:-:S02]  /*f2d0*/  IMAD.SHL.U32 R88, R88, 0x8, RZ ;  /* 0x0000000858587824 */ /* 0x000fc400078e00ff */
[C---:B-1----:R-:W-:Y:S01]  /*f2e0*/  HMMA.16816.F16 R114, R56.reuse, R84, R114 ;  /* 0x000000543872723c */ /* 0x042fe20000000872 */
[----:B------:R-:W-:Y:S01]  /*f2f0*/  LOP3.LUT R85, R100, 0x7, RZ, 0xc0, !PT ;  /* 0x0000000764557812 */ /* 0x000fe200078ec0ff */
[----:B------:R-:W0:Y:S01]  /*f300*/  S2R R84, SR_LANEID ;  /* 0x0000000000547919 */ /* 0x000e220000000000 */
[----:B------:R-:W-:Y:S05]  /*f310*/  STS.128 [R158+0x1400], R72 ;  /* 0x001400489e007388 */ /* 0x000fea0000000c00 */
[----:B------:R-:W-:Y:S01]  /*f320*/  HMMA.16816.F16 R112, R56, R86, R112 ;  /* 0x000000563870723c */ /* 0x000fe20000000870 */
[----:B---3--:R-:W-:Y:S01]  /*f330*/  SHF.R.U32.HI R86, RZ, 0x3, R103 ;  /* 0x00000003ff567819 */ /* 0x008fe20000011667 */
[----:B------:R-:W-:Y:S01]  /*f340*/  STS.128 [R157], R44 ;  /* 0x0000002c9d007388 */ /* 0x000fe20000000c00 */
[----:B------:R-:W-:-:S03]  /*f350*/  LOP3.LUT R85, R88, 0x8, R85, 0xe2, !PT ;  /* 0x0000000858557812 */ /* 0x000fc600078ee255 */
[----:B------:R-:W-:Y:S01]  /*f360*/  STS.128 [R157+0x80], R68 ;  /* 0x000080449d007388 */ /* 0x000fe20000000c00 */
[----:B----4-:R-:W-:-:S03]  /*f370*/  SHF.R.U32.HI R88, RZ, 0x3, R102 ;  /* 0x00000003ff587819 */ /* 0x010fc60000011666 */
[----:B------:R-:W-:Y:S01]  /*f380*/  STS.128 [R157+0x100], R60 ;  /* 0x0001003c9d007388 */ /* 0x000fe20000000c00 */
[----:B-----5:R-:W-:-:S03]  /*f390*/  SHF.R.U32.HI R90, RZ, 0x3, R101 ;  /* 0x00000003ff5a7819 */ /* 0x020fc60000011665 */
[----:B------:R1:W-:Y:S01]  /*f3a0*/  STS.128 [R157+0x180], R40 ;  /* 0x000180289d007388 */ /* 0x0003e20000000c00 */
[----:B------:R-:W-:Y:S01]  /*f3b0*/  LOP3.LUT R87, R103, 0x7, RZ, 0xc0, !PT ;  /* 0x0000000767577812 */ /* 0x000fe200078ec0ff */
[----:B------:R-:W-:Y:S01]  /*f3c0*/  IMAD.SHL.U32 R86, R86, 0x8, RZ ;  /* 0x0000000856567824 */ /* 0x000fe200078e00ff */
[----:B------:R-:W-:Y:S01]  /*f3d0*/  SHF.R.U32.HI R103, RZ, 0x4, R103 ;  /* 0x00000004ff677819 */ /* 0x000fe20000011667 */
[----:B------:R-:W-:Y:S01]  /*f3e0*/  IMAD.SHL.U32 R88, R88, 0x8, RZ ;  /* 0x0000000858587824 */ /* 0x000fe200078e00ff */
[----:B------:R-:W-:Y:S01]  /*f3f0*/  SHF.R.U32.HI R100, RZ, 0x4, R100 ;  /* 0x00000004ff647819 */ /* 0x000fe20000011664 */
[----:B------:R-:W-:Y:S01]  /*f400*/  IMAD.SHL.U32 R90, R90, 0x8, RZ ;  /* 0x000000085a5a7824 */ /* 0x000fe200078e00ff */
[----:B------:R-:W-:Y:S02]  /*f410*/  LOP3.LUT R89, R102, 0x7, RZ, 0xc0, !PT ;  /* 0x0000000766597812 */ /* 0x000fe400078ec0ff */
[----:B------:R-:W-:Y:S02]  /*f420*/  LOP3.LUT R91, R101, 0x7, RZ, 0xc0, !PT ;  /* 0x00000007655b7812 */ /* 0x000fe400078ec0ff */
[----:B------:R-:W-:Y:S01]  /*f430*/  SHF.R.U32.HI R101, RZ, 0x4, R101 ;  /* 0x00000004ff657819 */ /* 0x000fe20000011665 */
[----:B------:R-:W-:Y:S01]  /*f440*/  IMAD.SHL.U32 R103, R103, 0x8, RZ ;  /* 0x0000000867677824 */ /* 0x000fe200078e00ff */
[----:B------:R-:W-:Y:S01]  /*f450*/  LOP3.LUT R86, R86, 0x8, R87, 0xe2, !PT ;  /* 0x0000000856567812 */ /* 0x000fe200078ee257 */
[----:B------:R-:W-:Y:S01]  /*f460*/  IMAD.SHL.U32 R100, R100, 0x8, RZ ;  /* 0x0000000864647824 */ /* 0x000fe200078e00ff */
[----:B------:R-:W-:Y:S01]  /*f470*/  LOP3.LUT R89, R88, 0x8, R89, 0xe2, !PT ;  /* 0x0000000858597812 */ /* 0x000fe200078ee259 */
[----:B------:R-:W-:Y:S01]  /*f480*/  IMAD.SHL.U32 R101, R101, 0x8, RZ ;  /* 0x0000000865657824 */ /* 0x000fe200078e00ff */
[----:B------:R-:W-:Y:S01]  /*f490*/  LOP3.LUT R88, R90, 0x8, R91, 0xe2, !PT ;  /* 0x000000085a587812 */ /* 0x000fe200078ee25b */
[----:B------:R-:W-:Y:S01]  /*f4a0*/  IMAD R86, R86, 0x108, R103 ;  /* 0x0000010856567824 */ /* 0x000fe200078e0267 */
[----:B------:R-:W-:Y:S01]  /*f4b0*/  SHF.R.U32.HI R102, RZ, 0x4, R102 ;  /* 0x00000004ff667819 */ /* 0x000fe20000011666 */
[----:B------:R-:W-:Y:S01]  /*f4c0*/  IMAD R85, R85, 0x28, R100 ;  /* 0x0000002855557824 */ /* 0x000fe200078e0264 */
[----:B------:R-:W-:Y:S01]  /*f4d0*/  HMMA.16816.F16 R110, R56, R80, R110 ;  /* 0x00000050386e723c */ /* 0x000fe2000000086e */
[----:B------:R-:W-:-:S02]  /*f4e0*/  IMAD R101, R88, 0x108, R101 ;  /* 0x0000010858657824 */ /* 0x000fc400078e0265 */
[----:B------:R-:W-:Y:S02]  /*f4f0*/  IMAD.U32 R88, R86, 0x2, R155 ;  /* 0x0000000256587824 */ /* 0x000fe400078e009b */
[----:B------:R-:W-:Y:S02]  /*f500*/  IMAD.SHL.U32 R102, R102, 0x8, RZ ;  /* 0x0000000866667824 */ /* 0x000fe400078e00ff */
[----:B------:R-:W-:Y:S01]  /*f510*/  IMAD.U32 R80, R85, 0x2, R156 ;  /* 0x0000000255507824 */ /* 0x000fe200078e009c */
[----:B------:R-:W-:Y:S01]  /*f520*/  BAR.SYNC.DEFER_BLOCKING 0x0 ;  /* 0x0000000000007b1d */ /* 0x000fe20000010000 */
[----:B------:R-:W-:Y:S01]  /*f530*/  SHF.R.U32.HI R96, RZ, 0x3, R104 ;  /* 0x00000003ff607819 */ /* 0x000fe20000011668 */
[----:B------:R-:W-:Y:S01]  /*f540*/  IMAD R102, R89, 0x108, R102 ;  /* 0x0000010859667824 */ /* 0x000fe200078e0266 */
[----:B------:R-:W-:Y:S02]  /*f550*/  LOP3.LUT R97, R104, 0x7, RZ, 0xc0, !PT ;  /* 0x0000000768617812 */ /* 0x000fe400078ec0ff */
[----:B------:R-:W-:Y:S01]  /*f560*/  SHF.R.U32.HI R104, RZ, 0x4, R104 ;  /* 0x00000004ff687819 */ /* 0x000fe20000011668 */
[----:B------:R-:W-:Y:S01]  /*f570*/  IMAD.SHL.U32 R96, R96, 0x8, RZ ;  /* 0x0000000860607824 */ /* 0x000fe200078e00ff */
[----:B0-----:R-:W-:Y:S01]  /*f580*/  SHF.R.U32.HI R81, RZ, 0x3, R84 ;  /* 0x00000003ff517819 */ /* 0x001fe20000011654 */
[----:B------:R-:W-:-:S02]  /*f590*/  IMAD.U32 R85, R102, 0x2, R143 ;  /* 0x0000000266557824 */ /* 0x000fc400078e008f */
[----:B------:R-:W-:Y:S01]  /*f5a0*/  IMAD.SHL.U32 R104, R104, 0x8, RZ ;  /* 0x0000000868687824 */ /* 0x000fe200078e00ff */
[----:B------:R-:W-:Y:S01]  /*f5b0*/  LOP3.LUT R97, R96, 0x8, R97, 0xe2, !PT ;  /* 0x0000000860617812 */ /* 0x000fe200078ee261 */
[C---:B------:R-:W-:Y:S01]  /*f5c0*/  HMMA.16816.F16 R108, R56.reuse, R82, R108 ;  /* 0x00000052386c723c */ /* 0x040fe2000000086c */
[----:B-1----:R-:W-:Y:S01]  /*f5d0*/  IMAD.SHL.U32 R41, R81, 0x8, RZ ;  /* 0x0000000851297824 */ /* 0x002fe200078e00ff */
[----:B------:R-:W-:Y:S04]  /*f5e0*/  LDSM.16.M88.4 R44, [R80] ;  /* 0x00000000502c783b */ /* 0x000fe80000000200 */
[----:B------:R-:W0:Y:S01]  /*f5f0*/  LDSM.16.MT88.4 R88, [R88] ;  /* 0x000000005858783b */ /* 0x000e220000004200 */
[----:B------:R-:W-:Y:S01]  /*f600*/  LOP3.LUT R82, R84, 0x7, RZ, 0xc0, !PT ;  /* 0x0000000754527812 */ /* 0x000fe200078ec0ff */
[----:B------:R-:W-:Y:S01]  /*f610*/  IMAD R104, R97, 0x108, R104 ;  /* 0x0000010861687824 */ /* 0x000fe200078e0268 */
[----:B------:R-:W-:Y:S01]  /*f620*/  SHF.R.U32.HI R60, RZ, 0x4, R84 ;  /* 0x00000004ff3c7819 */ /* 0x000fe20000011654 */
[----:B------:R-:W-:Y:S01]  /*f630*/  HMMA.16816.F16 R78, R56, R32, R94 ;  /* 0x00000020384e723c */ /* 0x000fe2000000085e */
[----:B------:R-:W1:Y:S01]  /*f640*/  LDSM.16.MT88.4 R84, [R85] ;  /* 0x000000005554783b */ /* 0x000e620000004200 */
[----:B------:R-:W-:Y:S01]  /*f650*/  LOP3.LUT R41, R41, 0x8, R82, 0xe2, !PT ;  /* 0x0000000829297812 */ /* 0x000fe200078ee252 */
[----:B------:R-:W-:-:S02]  /*f660*/  IMAD.U32 R61, R104, 0x2, R141 ;  /* 0x00000002683d7824 */ /* 0x000fc400078e008d */
[----:B------:R-:W-:Y:S02]  /*f670*/  IMAD.SHL.U32 R32, R60, 0x8, RZ ;  /* 0x000000083c207824 */ /* 0x000fe400078e00ff */
[----:B------:R-:W-:Y:S02]  /*f680*/  IMAD.U32 R101, R101, 0x2, R142 ;  /* 0x0000000265657824 */ /* 0x000fe400078e008e */
[----:B------:R-:W-:Y:S01]  /*f690*/  IMAD R41, R41, 0x28, R32 ;  /* 0x0000002829297824 */ /* 0x000fe200078e0220 */
[----:B------:R-:W-:Y:S04]  /*f6a0*/  LDSM.16.MT88.4 R60, [R61] ;  /* 0x000000003d3c783b */ /* 0x000fe80000004200 */
[----:B------:R-:W2:Y:S01]  /*f6b0*/  LDSM.16.MT88.4 R72, [R101] ;  /* 0x000000006548783b */ /* 0x000ea20000004200 */
[----:B------:R-:W-:Y:S01]  /*f6c0*/  IMAD.U32 R32, R41, 0x2, R152 ;  /* 0x0000000229207824 */ /* 0x000fe200078e0098 */
[----:B------:R-:W3:Y:S01]  /*f6d0*/  S2R R69, SR_LANEID ;  /* 0x0000000000457919 */ /* 0x000ee20000000000 */
[----:B------:R-:W4:Y:S01]  /*f6e0*/  S2R R68, SR_LANEID ;  /* 0x0000000000447919 */ /* 0x000f220000000000 */
[C---:B------:R-:W-:Y:S01]  /*f6f0*/  HMMA.16816.F16 R42, R56.reuse, R48, R92 ;  /* 0x00000030382a723c */ /* 0x040fe2000000085c */
[----:B------:R-:W5:Y:S07]  /*f700*/  S2R R48, SR_LANEID ;  /* 0x0000000000307919 */ /* 0x000f6e0000000000 */
[----:B------:R-:W-:Y:S01]  /*f710*/  HMMA.16816.F16 R52, R56, R34, R52 ;  /* 0x000000223834723c */ /* 0x000fe20000000834 */
[----:B------:R-:W2:Y:S07]  /*f720*/  LDSM.16.M88.4 R32, [R32] ;  /* 0x000000002020783b */ /* 0x000eae0000000200 */
[C---:B0-----:R-:W-:Y:S01]  /*f730*/  HMMA.16816.F16 R98, R44.reuse, R88, R14 ;  /* 0x000000582c62723c */ /* 0x041fe2000000080e */
[----:B------:R-:W0:Y:S07]  /*f740*/  S2R R15, SR_LANEID ;  /* 0x00000000000f7919 */ /* 0x000e2e0000000000 */
[----:B-1----:R-:W-:Y:S01]  /*f750*/  HMMA.16816.F16 R130, R44, R84, R22 ;  /* 0x000000542c82723c */ /* 0x002fe20000000816 */
[----:B---3--:R-:W-:-:S07]  /*f760*/  SHF.R.U32.HI R22, RZ, 0x3, R69 ;  /* 0x00000003ff167819 */ /* 0x008fce0000011645 */
[----:B------:R-:W-:Y:S01]  /*f770*/  HMMA.16816.F16 R96, R44, R90, R20 ;  /* 0x0000005a2c60723c */ /* 0x000fe20000000814 */
[----:B----4-:R-:W-:Y:S01]  /*f780*/  SHF.R.U32.HI R20, RZ, 0x3, R68 ;  /* 0x00000003ff147819 */ /* 0x010fe20000011644 */
[----:B------:R-:W-:Y:S01]  /*f790*/  IMAD.SHL.U32 R23, R22, 0x8, RZ ;  /* 0x0000000816177824 */ /* 0x000fe200078e00ff */
[----:B-----5:R-:W-:-:S05]  /*f7a0*/  SHF.R.U32.HI R22, RZ, 0x3, R48 ;  /* 0x00000003ff167819 */ /* 0x020fca0000011630 */
[----:B------:R-:W-:Y:S01]  /*f7b0*/  HMMA.16816.F16 R40, R56, R50, R66 ;  /* 0x000000323828723c */ /* 0x000fe20000000842 */
[----:B------:R-:W1:Y:S01]  /*f7c0*/  S2R R56, SR_LANEID ;  /* 0x0000000000387919 */ /* 0x000e620000000000 */
[----:B------:R-:W-:Y:S01]  /*f7d0*/  IMAD.SHL.U32 R50, R20, 0x8, RZ ;  /* 0x0000000814327824 */ /* 0x000fe200078e00ff */
[----:B------:R-:W-:Y:S01]  /*f7e0*/  LOP3.LUT R20, R69, 0x7, RZ, 0xc0, !PT ;  /* 0x0000000745147812 */ /* 0x000fe200078ec0ff */
[----:B------:R-:W-:-:S04]  /*f7f0*/  IMAD.SHL.U32 R22, R22, 0x8, RZ ;  /* 0x0000000816167824 */ /* 0x000fc800078e00ff */
[----:B------:R-:W-:Y:S01]  /*f800*/  HMMA.16816.F16 R24, R44, R86, R24 ;  /* 0x000000562c18723c */ /* 0x000fe20000000818 */
[----:B------:R-:W-:Y:S02]  /*f810*/  LOP3.LUT R20, R23, 0x8, R20, 0xe2, !PT ;  /* 0x0000000817147812 */ /* 0x000fe400078ee214 */
[----:B------:R-:W-:-:S05]  /*f820*/  LOP3.LUT R23, R48, 0x7, RZ, 0xc0, !PT ;  /* 0x0000000730177812 */ /* 0x000fca00078ec0ff */
[C---:B--2---:R-:W-:Y:S08]  /*f830*/  HMMA.16816.F16 R26, R44.reuse, R72, R26 ;  /* 0x000000482c1a723c */ /* 0x044ff0000000081a */
[C---:B------:R-:W-:Y:S08]  /*f840*/  HMMA.16816.F16 R28, R44.reuse, R74, R28 ;  /* 0x0000004a2c1c723c */ /* 0x040ff0000000081c */
[C---:B------:R-:W-:Y:S08]  /*f850*/  HMMA.16816.F16 R30, R44.reuse, R60, R30 ;  /* 0x0000003c2c1e723c */ /* 0x040ff0000000081e */
[----:B------:R-:W-:Y:S01]  /*f860*/  HMMA.16816.F16 R80, R44, R62, R36 ;  /* 0x0000003e2c50723c */ /* 0x000fe20000000824 */
[----:B------:R-:W2:Y:S07]  /*f870*/  S2R R45, SR_LANEID ;  /* 0x00000000002d7919 */ /* 0x000eae0000000000 */
[----:B------:R-:W-:Y:S01]  /*f880*/  HMMA.16816.F16 R66, R32, R88, R38 ;  /* 0x000000582042723c */ /* 0x000fe20000000826 */
[----:B------:R-:W-:-:S02]  /*f890*/  LOP3.LUT R38, R22, 0x8, R23, 0xe2, !PT ;  /* 0x0000000816267812 */ /* 0x000fc400078ee217 */
[----:B0-----:R-:W-:Y:S01]  /*f8a0*/  SHF.R.U32.HI R23, RZ, 0x3, R15 ;  /* 0x00000003ff177819 */ /* 0x001fe2000001160f */
[----:B------:R-:W0:Y:S01]  /*f8b0*/  S2R R14, SR_LANEID ;  /* 0x00000000000e7919 */ /* 0x000e220000000000 */
[----:B------:R-:W-:-:S03]  /*f8c0*/  LOP3.LUT R44, R15, 0x7, RZ, 0xc0, !PT ;  /* 0x000000070f2c7812 */ /* 0x000fc600078ec0ff */
[----:B------:R-:W-:-:S05]  /*f8d0*/  IMAD.SHL.U32 R57, R23, 0x8, RZ ;  /* 0x0000000817397824 */ /* 0x000fca00078e00ff */
[----:B------:R-:W-:Y:S02]  /*f8e0*/  LOP3.LUT R46, R57, 0x8, R44, 0xe2, !PT ;  /* 0x00000008392e7812 */ /* 0x000fe400078ee22c */
[----:B------:R-:W3:Y:S01]  /*f8f0*/  S2R R44, SR_LANEID ;  /* 0x00000000002c7919 */ /* 0x000ee20000000000 */
[----:B-1----:R-:W-:Y:S01]  /*f900*/  SHF.R.U32.HI R36, RZ, 0x3, R56 ;  /* 0x00000003ff247819 */ /* 0x002fe20000011638 */
[----:B------:R-:W-:Y:S01]  /*f910*/  HMMA.16816.F16 R104, R32, R86, R10 ;  /* 0x000000562068723c */ /* 0x000fe2000000080a */
[----:B------:R-:W-:Y:S02]  /*f920*/  LOP3.LUT R21, R68, 0x7, RZ, 0xc0, !PT ;  /* 0x0000000744157812 */ /* 0x000fe400078ec0ff */
[----:B------:R-:W-:Y:S01]  /*f930*/  SHF.R.U32.HI R68, RZ, 0x4, R68 ;  /* 0x00000004ff447819 */ /* 0x000fe20000011644 */
[----:B------:R-:W-:Y:S01]  /*f940*/  IMAD.SHL.U32 R36, R36, 0x8, RZ ;  /* 0x0000000824247824 */ /* 0x000fe200078e00ff */
[----:B------:R-:W-:Y:S02]  /*f950*/  LOP3.LUT R37, R56, 0x7, RZ, 0xc0, !PT ;  /* 0x0000000738257812 */ /* 0x000fe400078ec0ff */
[----:B--2---:R-:W-:-:S02]  /*f960*/  SHF.R.U32.HI R10, RZ, 0x3, R45 ;  /* 0x00000003ff0a7819 */ /* 0x004fc4000001162d */
[----:B------:R-:W-:Y:S02]  /*f970*/  SHF.R.U32.HI R69, RZ, 0x4, R69 ;  /* 0x00000004ff457819 */ /* 0x000fe40000011645 */
[----:B------:R-:W-:Y:S02]  /*f980*/  SHF.R.U32.HI R22, RZ, 0x4, R48 ;  /* 0x00000004ff167819 */ /* 0x000fe40000011630 */
[----:B------:R-:W-:Y:S02]  /*f990*/  SHF.R.U32.HI R56, RZ, 0x4, R56 ;  /* 0x00000004ff387819 */ /* 0x000fe40000011638 */
[----:B------:R-:W-:Y:S01]  /*f9a0*/  SHF.R.U32.HI R15, RZ, 0x4, R15 ;  /* 0x00000004ff0f7819 */ /* 0x000fe2000001160f */
[----:B------:R-:W-:Y:S01]  /*f9b0*/  IMAD.SHL.U32 R10, R10, 0x8, RZ ;  /* 0x000000080a0a7824 */ /* 0x000fe200078e00ff */
[----:B------:R-:W-:Y:S01]  /*f9c0*/  LOP3.LUT R21, R50, 0x8, R21, 0xe2, !PT ;  /* 0x0000000832157812 */ /* 0x000fe200078ee215 */
[----:B------:R-:W-:Y:S01]  /*f9d0*/  IMAD.SHL.U32 R68, R68, 0x8, RZ ;  /* 0x0000000844447824 */ /* 0x000fe200078e00ff */
[----:B------:R-:W-:-:S02]  /*f9e0*/  LOP3.LUT R11, R45, 0x7, RZ, 0xc0, !PT ;  /* 0x000000072d0b7812 */ /* 0x000fc400078ec0ff */
[----:B------:R-:W-:Y:S01]  /*f9f0*/  SHF.R.U32.HI R45, RZ, 0x4, R45 ;  /* 0x00000004ff2d7819 */ /* 0x000fe2000001162d */
[----:B------:R-:W-:Y:S01]  /*fa00*/  IMAD.SHL.U32 R69, R69, 0x8, RZ ;  /* 0x0000000845457824 */ /* 0x000fe200078e00ff */
[----:B------:R-:W-:Y:S01]  /*fa10*/  LOP3.LUT R39, R36, 0x8, R37, 0xe2, !PT ;  /* 0x0000000824277812 */ /* 0x000fe200078ee225 */
[----:B------:R-:W-:Y:S01]  /*fa20*/  IMAD.SHL.U32 R37, R22, 0x8, RZ ;  /* 0x0000000816257824 */ /* 0x000fe200078e00ff */
[C---:B------:R-:W-:Y:S01]  /*fa30*/  HMMA.16816.F16 R70, R32.reuse, R74, R6 ;  /* 0x0000004a2046723c */ /* 0x040fe20000000806 */
[----:B------:R-:W-:Y:S02]  /*fa40*/  IMAD.SHL.U32 R56, R56, 0x8, RZ ;  /* 0x0000000838387824 */ /* 0x000fe400078e00ff */
[----:B------:R-:W-:Y:S01]  /*fa50*/  IMAD.SHL.U32 R15, R15, 0x8, RZ ;  /* 0x000000080f0f7824 */ /* 0x000fe200078e00ff */
[----:B------:R-:W-:Y:S01]  /*fa60*/  LOP3.LUT R6, R10, 0x8, R11, 0xe2, !PT ;  /* 0x000000080a067812 */ /* 0x000fe200078ee20b */
[----:B------:R-:W-:Y:S01]  /*fa70*/  IMAD R68, R21, 0x28, R68 ;  /* 0x0000002815447824 */ /* 0x000fe200078e0244 */
[----:B0-----:R-:W-:Y:S01]  /*fa80*/  SHF.R.U32.HI R21, RZ, 0x3, R14 ;  /* 0x00000003ff157819 */ /* 0x001fe2000001160e */
[----:B------:R-:W-:Y:S01]  /*fa90*/  IMAD.SHL.U32 R45, R45, 0x8, RZ ;  /* 0x000000082d2d7824 */ /* 0x000fe200078e00ff */
[----:B------:R-:W-:Y:S01]  /*faa0*/  HMMA.16816.F16 R76, R32, R72, R12 ;  /* 0x00000048204c723c */ /* 0x000fe2000000080c */
[----:B------:R-:W-:-:S02]  /*fab0*/  IMAD R69, R20, 0x108, R69 ;  /* 0x0000010814457824 */ /* 0x000fc400078e0245 */
[----:B------:R-:W-:Y:S02]  /*fac0*/  IMAD R37, R38, 0x108, R37 ;  /* 0x0000010826257824 */ /* 0x000fe400078e0225 */
[----:B------:R-:W-:Y:S02]  /*fad0*/  IMAD R13, R39, 0x108, R56 ;  /* 0x00000108270d7824 */ /* 0x000fe400078e0238 */
[----:B------:R-:W-:Y:S01]  /*fae0*/  IMAD R46, R46, 0x108, R15 ;  /* 0x000001082e2e7824 */ /* 0x000fe200078e020f */
[----:B------:R-:W-:Y:S01]  /*faf0*/  LOP3.LUT R36, R14, 0x7, RZ, 0xc0, !PT ;  /* 0x000000070e247812 */ /* 0x000fe200078ec0ff */
[----:B------:R-:W-:Y:S02]  /*fb00*/  IMAD R45, R6, 0x28, R45 ;  /* 0x00000028062d7824 */ /* 0x000fe400078e022d */
[----:B------:R-:W-:Y:S02]  /*fb10*/  IMAD.U32 R20, R68, 0x2, R153 ;  /* 0x0000000244147824 */ /* 0x000fe400078e0099 */
[----:B------:R-:W-:-:S02]  /*fb20*/  IMAD.U32 R48, R69, 0x2, R140 ;  /* 0x0000000245307824 */ /* 0x000fc400078e008c */
[----:B------:R-:W-:Y:S02]  /*fb30*/  IMAD.SHL.U32 R47, R21, 0x8, RZ ;  /* 0x00000008152f7824 */ /* 0x000fe400078e00ff */
[----:B------:R-:W-:Y:S02]  /*fb40*/  IMAD.U32 R37, R37, 0x2, R2 ;  /* 0x0000000225257824 */ /* 0x000fe400078e0002 */
[----:B------:R-:W-:Y:S02]  /*fb50*/  IMAD.U32 R10, R13, 0x2, R0 ;  /* 0x000000020d0a7824 */ /* 0x000fe400078e0000 */
[----:B------:R-:W-:Y:S01]  /*fb60*/  IMAD.U32 R6, R46, 0x2, R3 ;  /* 0x000000022e067824 */ /* 0x000fe200078e0003 */
[----:B------:R-:W-:Y:S01]  /*fb70*/  HMMA.16816.F16 R54, R32, R90, R54 ;  /* 0x0000005a2036723c */ /* 0x000fe20000000836 */
[----:B------:R-:W-:Y:S01]  /*fb80*/  SHF.R.U32.HI R14, RZ, 0x4, R14 ;  /* 0x00000004ff0e7819 */ /* 0x000fe2000001160e */
[----:B------:R-:W-:Y:S01]  /*fb90*/  LDSM.16.M88.4 R20, [R20] ;  /* 0x000000001414783b */ /* 0x000fe20000000200 */
[----:B------:R-:W-:-:S03]  /*fba0*/  LOP3.LUT R47, R47, 0x8, R36, 0xe2, !PT ;  /* 0x000000082f2f7812 */ /* 0x000fc600078ee224 */
[----:B------:R-:W0:Y:S02]  /*fbb0*/  LDSM.16.MT88.4 R48, [R48] ;  /* 0x000000003030783b */ /* 0x000e240000004200 */
[C---:B------:R-:W-:Y:S02]  /*fbc0*/  HMMA.16816.F16 R106, R32.reuse, R84, R64 ;  /* 0x00000054206a723c */ /* 0x040fe40000000840 */
[----:B------:R-:W1:Y:S06]  /*fbd0*/  LDSM.16.MT88.4 R36, [R37] ;  /* 0x000000002524783b */ /* 0x000e6c0000004200 */
[----:B------:R-:W-:Y:S01]  /*fbe0*/  HMMA.16816.F16 R68, R32, R60, R8 ;  /* 0x0000003c2044723c */ /* 0x000fe20000000808 */
[----:B------:R-:W2:Y:S01]  /*fbf0*/  LDSM.16.MT88.4 R8, [R10] ;  /* 0x000000000a08783b */ /* 0x000ea20000004200 */
[----:B------:R-:W-:-:S06]  /*fc00*/  IMAD.SHL.U32 R14, R14, 0x8, RZ ;  /* 0x000000080e0e7824 */ /* 0x000fcc00078e00ff */
[----:B------:R-:W-:Y:S01]  /*fc10*/  HMMA.16816.F16 R32, R32, R62, R4 ;  /* 0x0000003e2020723c */ /* 0x000fe20000000804 */
[----:B---3--:R-:W-:Y:S01]  /*fc20*/  SHF.R.U32.HI R34, RZ, 0x3, R44 ;  /* 0x00000003ff227819 */ /* 0x008fe2000001162c */
[----:B------:R-:W3:Y:S01]  /*fc30*/  LDSM.16.MT88.4 R4, [R6] ;  /* 0x000000000604783b */ /* 0x000ee20000004200 */
[----:B------:R-:W-:-:S03]  /*fc40*/  LOP3.LUT R35, R44, 0x7, RZ, 0xc0, !PT ;  /* 0x000000072c237812 */ /* 0x000fc600078ec0ff */
[----:B------:R-:W-:Y:S02]  /*fc50*/  IMAD.SHL.U32 R34, R34, 0x8, RZ ;  /* 0x0000000822227824 */ /* 0x000fe400078e00ff */
[----:B------:R-:W-:-:S03]  /*fc60*/  IMAD R14, R47, 0x28, R14 ;  /* 0x000000282f0e7824 */ /* 0x000fc600078e020e */
[----:B------:R-:W-:Y:S02]  /*fc70*/  LOP3.LUT R47, R34, 0x8, R35, 0xe2, !PT ;  /* 0x00000008222f7812 */ /* 0x000fe400078ee223 */
[----:B------:R-:W4:Y:S01]  /*fc80*/  S2R R34, SR_LANEID ;  /* 0x0000000000227919 */ /* 0x000f220000000000 */
[----:B------:R-:W5:Y:S01]  /*fc90*/  S2R R35, SR_LANEID ;  /* 0x0000000000237919 */ /* 0x000f620000000000 */
[----:B------:R-:W-:Y:S01]  /*fca0*/  IMAD.U32 R45, R45, 0x2, R150 ;  /* 0x000000022d2d7824 */ /* 0x000fe200078e0096 */
[----:B------:R-:W-:-:S04]  /*fcb0*/  SHF.R.U32.HI R44, RZ, 0x4, R44 ;  /* 0x00000004ff2c7819 */ /* 0x000fc8000001162c */
[----:B------:R-:W5:Y:S01]  /*fcc0*/  LDSM.16.M88.4 R92, [R45] ;  /* 0x000000002d5c783b */ /* 0x000f620000000200 */
[----:B------:R-:W-:Y:S02]  /*fcd0*/  IMAD.SHL.U32 R44, R44, 0x8, RZ ;  /* 0x000000082c2c7824 */ /* 0x000fe400078e00ff */
[----:B------:R-:W-:Y:S02]  /*fce0*/  IMAD.U32 R14, R14, 0x2, R151 ;  /* 0x000000020e0e7824 */ /* 0x000fe400078e0097 */
[----:B------:R-:W-:Y:S01]  /*fcf0*/  IMAD R44, R47, 0x28, R44 ;  /* 0x000000282f2c7824 */ /* 0x000fe200078e022c */
[C---:B0-----:R-:W-:Y:S03]  /*fd00*/  HMMA.16816.F16 R98, R20.reuse, R48, R98 ;  /* 0x000000301462723c */ /* 0x041fe60000000862 */
[----:B------:R-:W-:Y:S01]  /*fd10*/  IMAD.U32 R44, R44, 0x2, R145 ;  /* 0x000000022c2c7824 */ /* 0x000fe200078e0091 */
[----:B------:R-:W0:Y:S04]  /*fd20*/  LDSM.16.M88.4 R12, [R14] ;  /* 0x000000000e0c783b */ /* 0x000e280000000200 */
[C---:B------:R-:W-:Y:S01]  /*fd30*/  HMMA.16816.F16 R96, R20.reuse, R50, R96 ;  /* 0x000000321460723c */ /* 0x040fe20000000860 */
[----:B------:R-:W0:Y:S07]  /*fd40*/  LDSM.16.M88.4 R56, [R44] ;  /* 0x000000002c38783b */ /* 0x000e2e0000000200 */
[C---:B-1----:R-:W-:Y:S08]  /*fd50*/  HMMA.16816.F16 R130, R20.reuse, R36, R130 ;  /* 0x000000241482723c */ /* 0x042ff00000000882 */
[C---:B------:R-:W-:Y:S08]  /*fd60*/  HMMA.16816.F16 R128, R20.reuse, R38, R24 ;  /* 0x000000261480723c */ /* 0x040ff00000000818 */
[C---:B--2---:R-:W-:Y:S08]  /*fd70*/  HMMA.16816.F16 R126, R20.reuse, R8, R26 ;  /* 0x00000008147e723c */ /* 0x044ff0000000081a */
[C---:B------:R-:W-:Y:S08]  /*fd80*/  HMMA.16816.F16 R124, R20.reuse, R10, R28 ;  /* 0x0000000a147c723c */ /* 0x040ff0000000081c */
[C---:B---3--:R-:W-:Y:S08]  /*fd90*/  HMMA.16816.F16 R82, R20.reuse, R4, R30 ;  /* 0x000000041452723c */ /* 0x048ff0000000081e */
[----:B------:R-:W-:Y:S01]  /*fda0*/  HMMA.16816.F16 R80, R20, R6, R80 ;  /* 0x000000061450723c */ /* 0x000fe20000000850 */
[----:B----4-:R-:W-:-:S02]  /*fdb0*/  SHF.R.U32.HI R20, RZ, 0x3, R34 ;  /* 0x00000003ff147819 */ /* 0x010fc40000011622 */
[--C-:B-----5:R-:W-:Y:S02]  /*fdc0*/  SHF.R.U32.HI R22, RZ, 0x3, R35.reuse ;  /* 0x00000003ff167819 */ /* 0x120fe40000011623 */
[----:B------:R-:W-:Y:S01]  /*fdd0*/  LOP3.LUT R21, R34, 0x7, RZ, 0xc0, !PT ;  /* 0x0000000722157812 */ /* 0x000fe200078ec0ff */
[----:B------:R-:W-:Y:S01]  /*fde0*/  IMAD.SHL.U32 R24, R20, 0x8, RZ ;  /* 0x0000000814187824 */ /* 0x000fe200078e00ff */
[----:B------:R-:W-:Y:S01]  /*fdf0*/  LOP3.LUT R20, R35, 0x7, RZ, 0xc0, !PT ;  /* 0x0000000723147812 */ /* 0x000fe200078ec0ff */
[----:B------:R-:W-:Y:S01]  /*fe00*/  IMAD.SHL.U32 R23, R22, 0x8, RZ ;  /* 0x0000000816177824 */ /* 0x000fe200078e00ff */
[----:B------:R-:W-:Y:S02]  /*fe10*/  SHF.R.U32.HI R34, RZ, 0x4, R34 ;  /* 0x00000004ff227819 */ /* 0x000fe40000011622 */
[----:B------:R-:W-:Y:S02]  /*fe20*/  SHF.R.U32.HI R35, RZ, 0x4, R35 ;  /* 0x00000004ff237819 */ /* 0x000fe40000011623 */
[----:B------:R-:W-:Y:S01]  /*fe30*/  LOP3.LUT R21, R24, 0x8, R21, 0xe2, !PT ;  /* 0x0000000818157812 */ /* 0x000fe200078ee215 */
[----:B------:R-:W-:Y:S01]  /*fe40*/  IMAD.SHL.U32 R34, R34, 0x8, RZ ;  /* 0x0000000822227824 */ /* 0x000fe200078e00ff */
[----:B------:R-:W-:Y:S01]  /*fe50*/  LOP3.LUT R20, R23, 0x8, R20, 0xe2, !PT ;  /* 0x0000000817147812 */ /* 0x000fe200078ee214 */
[----:B------:R-:W-:-:S02]  /*fe60*/  IMAD.SHL.U32 R35, R35, 0x8, RZ ;  /* 0x0000000823237824 */ /* 0x000fc400078e00ff */
[----:B------:R-:W-:Y:S02]  /*fe70*/  IMAD R21, R21, 0x28, R34 ;  /* 0x0000002815157824 */ /* 0x000fe400078e0222 */
[----:B------:R-:W-:Y:S02]  /*fe80*/  IMAD R20, R20, 0x28, R35 ;  /* 0x0000002814147824 */ /* 0x000fe400078e0223 */
[----:B------:R-:W-:Y:S02]  /*fe90*/  IMAD.U32 R21, R21, 0x2, R144 ;  /* 0x0000000215157824 */ /* 0x000fe400078e0090 */
[----:B------:R-:W-:Y:S01]  /*fea0*/  IMAD.U32 R20, R20, 0x2, R159 ;  /* 0x0000000214147824 */ /* 0x000fe200078e009f */
[C---:B------:R-:W-:Y:S02]  /*feb0*/  HMMA.16816.F16 R16, R92.reuse, R88, R16 ;  /* 0x000000585c10723c */ /* 0x040fe40000000810 */
[----:B------:R-:W1:Y:S04]  /*fec0*/  LDSM.16.M88.4 R100, [R21] ;  /* 0x000000001564783b */ /* 0x000e680000000200 */
[----:B------:R2:W3:Y:S02]  /*fed0*/  LDSM.16.M88.4 R44, [R20] ;  /* 0x00000000142c783b */ /* 0x0004e40000000200 */
        /* <DEDUP_REMOVED lines=8> */
[----:B------:R-:W-:Y:S08]  /*ff60*/  HMMA.16816.F16 R54, R12, R6, R32 ;  /* 0x000000060c36723c */ /* 0x000ff00000000820 */
[C---:B------:R-:W-:Y:S08]  /*ff70*/  HMMA.16816.F16 R118, R56.reuse, R48, R16 ;  /* 0x000000303876723c */ /* 0x040ff00000000810 */
[----:B------:R-:W-:Y:S01]  /*ff80*/  HMMA.16816.F16 R116, R56, R50, R18 ;  /* 0x000000323874723c */ /* 0x000fe20000000812 */
[----:B------:R-:W4:Y:S04]  /*ff90*/  LDG.E.128.CONSTANT R12, desc[UR6][R162.64+0x480] ;  /* 0x00048006a20c7981 */ /* 0x000f28000c1e9d00 */
[----:B------:R-:W5:Y:S04]  /*ffa0*/  LDG.E.128.CONSTANT R16, desc[UR6][R162.64+0x20480] ;  /* 0x02048006a2107981 */ /* 0x000f68000c1e9d00 */
[----:B------:R-:W5:Y:S04]  /*ffb0*/  LDG.E.128.CONSTANT R32, desc[UR6][R160.64+0x120180] ;  /* 0x12018006a0207981 */ /* 0x000f68000c1e9d00 */
[----:B--2---:R-:W2:Y:S04]  /*ffc0*/  LDG.E.128.CONSTANT R20, desc[UR6][R160.64+0x120000] ;  /* 0x12000006a0147981 */ /* 0x004ea8000c1e9d00 */
[----:B------:R-:W2:Y:S04]  /*ffd0*/  LDG.E.128.CONSTANT R24, desc[UR6][R160.64+0x120080] ;  /* 0x12008006a0187981 */ /* 0x000ea8000c1e9d00 */
[----:B------:R-:W2:Y:S01]  /*ffe0*/  LDG.E.128.CONSTANT R28, desc[UR6][R160.64+0x120100] ;  /* 0x12010006a01c7981 */ /* 0x000ea2000c1e9d00 */
[----:B-1----:R-:W-:Y:S01]  /*fff0*/  HMMA.16816.F16 R114, R100, R88, R114 ;  /* 0x000000586472723c */ /* 0x002fe20000000872 */
[----:B------:R-:W0:Y:S01]  /*10000*/  S2R R165, SR_LANEID ;  /* 0x0000000000a57919 */ /* 0x000e220000000000 */
[----:B------:R-:W1:Y:S06]  /*10010*/  S2R R164, SR_LANEID ;  /* 0x0000000000a47919 */ /* 0x000e6c0000000000 */
[C---:B------:R-:W-:Y:S01]  /*10020*/  HMMA.16816.F16 R146, R92.reuse, R60, R122 ;  /* 0x0000003c5c92723c */ /* 0x040fe2000000087a */
[----:B------:R-:W-:Y:S07]  /*10030*/  BAR.SYNC.DEFER_BLOCKING 0x0 ;  /* 0x0000000000007b1d */ /* 0x000fee0000010000 */
[----:B------:R-:W-:Y:S08]  /*10040*/  HMMA.16816.F16 R148, R92, R62, R120 ;  /* 0x0000003e5c94723c */ /* 0x000ff00000000878 */
[----:B------:R-:W-:Y:S01]  /*10050*/  HMMA.16816.F16 R122, R100, R60, R42 ;  /* 0x0000003c647a723c */ /* 0x000fe2000000082a */
[----:B------:R-:W0:Y:S07]  /*10060*/  S2R R42, SR_LANEID ;  /* 0x00000000002a7919 */ /* 0x000e2e0000000000 */
[-C--:B------:R-:W-:Y:S08]  /*10070*/  HMMA.16816.F16 R138, R92, R84.reuse, R138 ;  /* 0x000000545c8a723c */ /* 0x080ff0000000088a */
[C---:B------:R-:W-:Y:S08]  /*10080*/  HMMA.16816.F16 R88, R100.reuse, R84, R110 ;  /* 0x000000546458723c */ /* 0x040ff0000000086e */
[----:B------:R-:W-:Y:S01]  /*10090*/  HMMA.16816.F16 R120, R100, R62, R40 ;  /* 0x0000003e6478723c */ /* 0x000fe20000000828 */
[----:B------:R-:W0:Y:S07]  /*100a0*/  S2R R40, SR_LANEID ;  /* 0x0000000000287919 */ /* 0x000e2e0000000000 */
[----:B---3--:R-:W-:Y:S01]  /*100b0*/  HMMA.16816.F16 R110, R44, R48, R114 ;  /* 0x000000302c6e723c */ /* 0x008fe20000000872 */
[----:B------:R-:W3:Y:S07]  /*100c0*/  S2R R48, SR_LANEID ;  /* 0x0000000000307919 */ /* 0x000eee0000000000 */
[----:B------:R-:W-:Y:S08]  /*100d0*/  HMMA.16816.F16 R136, R92, R86, R136 ;  /* 0x000000565c88723c */ /* 0x000ff00000000888 */
[C---:B------:R-:W-:Y:S08]  /*100e0*/  HMMA.16816.F16 R112, R100.reuse, R90, R112 ;  /* 0x0000005a6470723c */ /* 0x040ff00000000870 */
[----:B------:R-:W-:Y:S08]  /*100f0*/  HMMA.16816.F16 R86, R100, R86, R108 ;  /* 0x000000566456723c */ /* 0x000ff0000000086c */
[-C--:B------:R-:W-:Y:S08]  /*10100*/  HMMA.16816.F16 R134, R92, R72.reuse, R134 ;  /* 0x000000485c86723c */ /* 0x080ff00000000886 */
[----:B------:R-:W-:Y:S08]  /*10110*/  HMMA.16816.F16 R90, R100, R72, R78 ;  /* 0x00000048645a723c */ /* 0x000ff0000000084e */
[-C--:B------:R-:W-:Y:S08]  /*10120*/  HMMA.16816.F16 R132, R92, R74.reuse, R132 ;  /* 0x0000004a5c84723c */ /* 0x080ff00000000884 */
[----:B------:R-:W-:Y:S01]  /*10130*/  HMMA.16816.F16 R84, R100, R74, R52 ;  /* 0x0000004a6454723c */ /* 0x000fe20000000834 */
[----:B-1----:R-:W-:-:S07]  /*10140*/  SHF.R.U32.HI R41, RZ, 0x3, R164 ;  /* 0x00000003ff297819 */ /* 0x002fce00000116a4 */
[-C--:B------:R-:W-:Y:S08]  /*10150*/  HMMA.16816.F16 R74, R56, R36.reuse, R138 ;  /* 0x00000024384a723c */ /* 0x080ff0000000088a */
[----:B------:R-:W-:Y:S01]  /*10160*/  HMMA.16816.F16 R114, R44, R36, R88 ;  /* 0x000000242c72723c */ /* 0x000fe20000000858 */
[----:B0-----:R-:W-:Y:S02]  /*10170*/  SHF.R.U32.HI R36, RZ, 0x3, R165 ;  /* 0x00000003ff247819 */ /* 0x001fe400000116a5 */
[----:B------:R-:W-:-:S03]  /*10180*/  LOP3.LUT R37, R165, 0x7, RZ, 0xc0, !PT ;  /* 0x00000007a5257812 */ /* 0x000fc600078ec0ff */
[----:B------:R-:W-:Y:S02]  /*10190*/  IMAD.SHL.U32 R36, R36, 0x8, RZ ;  /* 0x0000000824247824 */ /* 0x000fe400078e00ff */
[----:B------:R-:W-:Y:S01]  /*101a0*/  HMMA.16816.F16 R112, R44, R50, R112 ;  /* 0x000000322c70723c */ /* 0x000fe20000000870 */
[----:B------:R-:W-:Y:S02]  /*101b0*/  IMAD.SHL.U32 R50, R41, 0x8, RZ ;  /* 0x0000000829327824 */ /* 0x000fe400078e00ff */
[----:B------:R-:W-:Y:S02]  /*101c0*/  LOP3.LUT R36, R36, 0x8, R37, 0xe2, !PT ;  /* 0x0000000824247812 */ /* 0x000fe400078ee225 */
[----:B------:R-:W-:Y:S02]  /*101d0*/  SHF.R.U32.HI R37, RZ, 0x3, R42 ;  /* 0x00000003ff257819 */ /* 0x000fe4000001162a */
[----:B------:R-:W-:Y:S01]  /*101e0*/  LOP3.LUT R43, R164, 0x7, RZ, 0xc0, !PT ;  /* 0x00000007a42b7812 */ /* 0x000fe200078ec0ff */
[----:B------:R-:W-:Y:S01]  /*101f0*/  HMMA.16816.F16 R72, R56, R38, R136 ;  /* 0x000000263848723c */ /* 0x000fe20000000888 */
[----:B------:R-:W-:Y:S01]  /*10200*/  SHF.R.U32.HI R165, RZ, 0x4, R165 ;  /* 0x00000004ffa57819 */ /* 0x000fe200000116a5 */
[----:B------:R-:W-:Y:S01]  /*10210*/  IMAD.SHL.U32 R37, R37, 0x8, RZ ;  /* 0x0000000825257824 */ /* 0x000fe200078e00ff */
[----:B------:R-:W-:-:S05]  /*10220*/  LOP3.LUT R43, R50, 0x8, R43, 0xe2, !PT ;  /* 0x00000008322b7812 */ /* 0x000fca00078ee22b */
[----:B------:R-:W-:Y:S01]  /*10230*/  HMMA.16816.F16 R78, R44, R38, R86 ;  /* 0x000000262c4e723c */ /* 0x000fe20000000856 */
[----:B------:R-:W-:Y:S01]  /*10240*/  SHF.R.U32.HI R39, RZ, 0x3, R40 ;  /* 0x00000003ff277819 */ /* 0x000fe20000011628 */
[----:B------:R-:W-:Y:S01]  /*10250*/  IMAD.SHL.U32 R165, R165, 0x8, RZ ;  /* 0x00000008a5a57824 */ /* 0x000fe200078e00ff */
[----:B------:R-:W-:Y:S02]  /*10260*/  LOP3.LUT R38, R42, 0x7, RZ, 0xc0, !PT ;  /* 0x000000072a267812 */ /* 0x000fe400078ec0ff */
[----:B------:R-:W-:Y:S01]  /*10270*/  LOP3.LUT R41, R40, 0x7, RZ, 0xc0, !PT ;  /* 0x0000000728297812 */ /* 0x000fe200078ec0ff */
[----:B------:R-:W-:Y:S01]  /*10280*/  IMAD.SHL.U32 R50, R39, 0x8, RZ ;  /* 0x0000000827327824 */ /* 0x000fe200078e00ff */
[----:B------:R-:W-:Y:S01]  /*10290*/  SHF.R.U32.HI R42, RZ, 0x4, R42 ;  /* 0x00000004ff2a7819 */ /* 0x000fe2000001162a */
[----:B------:R-:W-:Y:S01]  /*102a0*/  HMMA.16816.F16 R94, R56, R8, R134 ;  /* 0x00000008385e723c */ /* 0x000fe20000000886 */
[----:B------:R-:W-:Y:S01]  /*102b0*/  LOP3.LUT R37, R37, 0x8, R38, 0xe2, !PT ;  /* 0x0000000825257812 */ /* 0x000fe200078ee226 */
[----:B------:R-:W-:Y:S01]  /*102c0*/  IMAD R165, R36, 0x28, R165 ;  /* 0x0000002824a57824 */ /* 0x000fe200078e02a5 */
[----:B------:R-:W-:-:S05]  /*102d0*/  LOP3.LUT R38, R50, 0x8, R41, 0xe2, !PT ;  /* 0x0000000832267812 */ /* 0x000fca00078ee229 */
[----:B------:R-:W-:Y:S01]  /*102e0*/  HMMA.16816.F16 R102, R44, R8, R90 ;  /* 0x000000082c66723c */ /* 0x000fe2000000085a */
[----:B------:R-:W-:Y:S01]  /*102f0*/  SHF.R.U32.HI R9, RZ, 0x4, R40 ;  /* 0x00000004ff097819 */ /* 0x000fe20000011628 */
[----:B------:R-:W-:Y:S01]  /*10300*/  IMAD.SHL.U32 R8, R42, 0x8, RZ ;  /* 0x000000082a087824 */ /* 0x000fe200078e00ff */
[----:B---3--:R-:W-:-:S03]  /*10310*/  SHF.R.U32.HI R36, RZ, 0x3, R48 ;  /* 0x00000003ff247819 */ /* 0x008fc60000011630 */
[----:B------:R-:W-:Y:S02]  /*10320*/  IMAD.SHL.U32 R9, R9, 0x8, RZ ;  /* 0x0000000809097824 */ /* 0x000fe400078e00ff */
[----:B------:R-:W-:Y:S01]  /*10330*/  HMMA.16816.F16 R92, R56, R10, R132 ;  /* 0x0000000a385c723c */ /* 0x000fe20000000884 */
[----:B------:R-:W-:-:S07]  /*10340*/  IMAD R8, R37, 0x108, R8 ;  /* 0x0000010825087824 */ /* 0x000fce00078e0208 */
[C---:B------:R-:W-:Y:S08]  /*10350*/  HMMA.16816.F16 R108, R56.reuse, R4, R146 ;  /* 0x00000004386c723c */ /* 0x040ff00000000892 */
[----:B------:R-:W-:Y:S01]  /*10360*/  HMMA.16816.F16 R52, R56, R6, R148 ;  /* 0x000000063834723c */ /* 0x000fe20000000894 */
[----:B------:R-:W-:Y:S01]  /*10370*/  IMAD.SHL.U32 R57, R36, 0x8, RZ ;  /* 0x0000000824397824 */ /* 0x000fe200078e00ff */
[----:B------:R-:W0:Y:S01]  /*10380*/  S2R R51, SR_LANEID ;  /* 0x0000000000337919 */ /* 0x000e220000000000 */
[----:B------:R-:W1:Y:S01]  /*10390*/  S2R R50, SR_LANEID ;  /* 0x0000000000327919 */ /* 0x000e620000000000 */
[----:B------:R-:W3:Y:S01]  /*103a0*/  S2R R49, SR_LANEID ;  /* 0x0000000000317919 */ /* 0x000ee20000000000 */
[----:B------:R-:W-:-:S03]  /*103b0*/  SHF.R.U32.HI R164, RZ, 0x4, R164 ;  /* 0x00000004ffa47819 */ /* 0x000fc600000116a4 */
[----:B------:R-:W-:Y:S02]  /*103c0*/  HMMA.16816.F16 R122, R44, R4, R122 ;  /* 0x000000042c7a723c */ /* 0x000fe4000000087a */
[----:B------:R-:W-:-:S04]  /*103d0*/  IMAD.SHL.U32 R164, R164, 0x8, RZ ;  /* 0x00000008a4a47824 */ /* 0x000fc800078e00ff */
[----:B------:R-:W-:Y:S01]  /*103e0*/  IMAD R164, R43, 0x108, R164 ;  /* 0x000001082ba47824 */ /* 0x000fe200078e02a4 */
[----:B----4-:R4:W-:Y:S04]  /*103f0*/  STS.128 [R158], R12 ;  /* 0x0000000c9e007388 */ /* 0x0109e80000000c00 */
[----:B-----5:R-:W-:Y:S04]  /*10400*/  STS.128 [R158+0x1400], R16 ;  /* 0x001400109e007388 */ /* 0x020fe80000000c00 */
[----:B------:R5:W-:Y:S04]  /*10410*/  STS.128 [R157+0x180], R32 ;  /* 0x000180209d007388 */ /* 0x000be80000000c00 */
[----:B--2---:R-:W-:Y:S01]  /*10420*/  STS.128 [R157], R20 ;  /* 0x000000149d007388 */ /* 0x004fe20000000c00 */
[----:B----4-:R-:W-:-:S03]  /*10430*/  IMAD R15, R38, 0x108, R9 ;  /* 0x00000108260f7824 */ /* 0x010fc600078e0209 */
[----:B------:R2:W-:Y:S04]  /*10440*/  STS.128 [R157+0x80], R24 ;  /* 0x000080189d007388 */ /* 0x0005e80000000c00 */
[----:B------:R4:W-:Y:S04]  /*10450*/  STS.128 [R157+0x100], R28 ;  /* 0x0001001c9d007388 */ /* 0x0009e80000000c00 */
[----:B------:R-:W3:Y:S04]  /*10460*/  LDG.E.128.CONSTANT R36, desc[UR6][R162.64+0x4c0] ;  /* 0x0004c006a2247981 */ /* 0x000ee8000c1e9d00 */
[----:B-----5:R-:W5:Y:S04]  /*10470*/  LDG.E.128.CONSTANT R32, desc[UR6][R162.64+0x204c0] ;  /* 0x0204c006a2207981 */ /* 0x020f68000c1e9d00 */
[----:B--2---:R-:W2:Y:S04]  /*10480*/  LDG.E.128.CONSTANT R24, desc[UR6][R160.64+0x130080] ;  /* 0x13008006a0187981 */ /* 0x004ea8000c1e9d00 */
[----:B----4-:R-:W4:Y:S04]  /*10490*/  LDG.E.128.CONSTANT R28, desc[UR6][R160.64+0x130000] ;  /* 0x13000006a01c7981 */ /* 0x010f28000c1e9d00 */
[----:B------:R-:W2:Y:S04]  /*104a0*/  LDG.E.128.CONSTANT R20, desc[UR6][R160.64+0x130100] ;  /* 0x13010006a0147981 */ /* 0x000ea8000c1e9d00 */
[----:B------:R-:W2:Y:S01]  /*104b0*/  LDG.E.128.CONSTANT R16, desc[UR6][R160.64+0x130180] ;  /* 0x13018006a0107981 */ /* 0x000ea2000c1e9d00 */
[----:B------:R-:W-:Y:S01]  /*104c0*/  LOP3.LUT R12, R48, 0x7, RZ, 0xc0, !PT ;  /* 0x00000007300c7812 */ /* 0x000fe200078ec0ff */
[----:B------:R-:W-:Y:S03]  /*104d0*/  BAR.SYNC.DEFER_BLOCKING 0x0 ;  /* 0x0000000000007b1d */ /* 0x000fe60000010000 */
[----:B------:R-:W-:-:S02]  /*104e0*/  LOP3.LUT R57, R57, 0x8, R12, 0xe2, !PT ;  /* 0x0000000839397812 */ /* 0x000fc400078ee20c */
[--C-:B0-----:R-:W-:Y:S02]  /*104f0*/  SHF.R.U32.HI R12, RZ, 0x3, R51.reuse ;  /* 0x00000003ff0c7819 */ /* 0x101fe40000011633 */
[----:B------:R-:W-:Y:S02]  /*10500*/  SHF.R.U32.HI R48, RZ, 0x4, R48 ;  /* 0x00000004ff307819 */ /* 0x000fe40000011630 */
[----:B------:R-:W-:Y:S01]  /*10510*/  LOP3.LUT R13, R51, 0x7, RZ, 0xc0, !PT ;  /* 0x00000007330d7812 */ /* 0x000fe200078ec0ff */
[----:B------:R-:W-:Y:S01]  /*10520*/  IMAD.SHL.U32 R12, R12, 0x8, RZ ;  /* 0x000000080c0c7824 */ /* 0x000fe200078e00ff */
[----:B------:R-:W-:Y:S01]  /*10530*/  SHF.R.U32.HI R51, RZ, 0x4, R51 ;  /* 0x00000004ff337819 */ /* 0x000fe20000011633 */
[----:B------:R-:W-:Y:S01]  /*10540*/  IMAD.SHL.U32 R48, R48, 0x8, RZ ;  /* 0x0000000830307824 */ /* 0x000fe200078e00ff */
[----:B-1----:R-:W-:Y:S02]  /*10550*/  SHF.R.U32.HI R5, RZ, 0x3, R50 ;  /* 0x00000003ff057819 */ /* 0x002fe40000011632 */
[----:B------:R-:W-:Y:S01]  /*10560*/  LOP3.LUT R4, R12, 0x8, R13, 0xe2, !PT ;  /* 0x000000080c047812 */ /* 0x000fe200078ee20d */
[----:B------:R-:W-:-:S02]  /*10570*/  IMAD.SHL.U32 R51, R51, 0x8, RZ ;  /* 0x0000000833337824 */ /* 0x000fc400078e00ff */
[----:B------:R-:W-:Y:S01]  /*10580*/  IMAD R48, R57, 0x108, R48 ;  /* 0x0000010839307824 */ /* 0x000fe200078e0230 */
[----:B------:R-:W-:Y:S01]  /*10590*/  HMMA.16816.F16 R100, R44, R10, R84 ;  /* 0x0000000a2c64723c */ /* 0x000fe20000000854 */
[----:B------:R-:W-:Y:S01]  /*105a0*/  IMAD R51, R4, 0x28, R51 ;  /* 0x0000002804337824 */ /* 0x000fe200078e0233 */
[----:B------:R-:W-:Y:S01]  /*105b0*/  LOP3.LUT R4, R50, 0x7, RZ, 0xc0, !PT ;  /* 0x0000000732047812 */ /* 0x000fe200078ec0ff */
[----:B------:R-:W-:Y:S02]  /*105c0*/  IMAD.U32 R60, R165, 0x2, R156 ;  /* 0x00000002a53c7824 */ /* 0x000fe400078e009c */
[----:B------:R-:W-:-:S03]  /*105d0*/  IMAD.U32 R40, R164, 0x2, R155 ;  /* 0x00000002a4287824 */ /* 0x000fc600078e009b */
[----:B------:R-:W-:Y:S01]  /*105e0*/  HMMA.16816.F16 R120, R44, R6, R120 ;  /* 0x000000062c78723c */ /* 0x000fe20000000878 */
[----:B------:R-:W-:Y:S01]  /*105f0*/  IMAD.SHL.U32 R45, R5, 0x8, RZ ;  /* 0x00000008052d7824 */ /* 0x000fe200078e00ff */
[----:B------:R-:W-:Y:S01]  /*10600*/  LDSM.16.M88.4 R60, [R60] ;  /* 0x000000003c3c783b */ /* 0x000fe20000000200 */
[----:B------:R-:W-:Y:S02]  /*10610*/  IMAD.U32 R8, R8, 0x2, R143 ;  /* 0x0000000208087824 */ /* 0x000fe400078e008f */
[----:B------:R-:W-:Y:S01]  /*10620*/  IMAD.U32 R15, R15, 0x2, R142 ;  /* 0x000000020f0f7824 */ /* 0x000fe200078e008e */
[----:B------:R-:W0:Y:S01]  /*10630*/  LDSM.16.MT88.4 R40, [R40] ;  /* 0x000000002828783b */ /* 0x000e220000004200 */
[----:B------:R-:W-:Y:S02]  /*10640*/  IMAD.U32 R5, R48, 0x2, R141 ;  /* 0x0000000230057824 */ /* 0x000fe400078e008d */
[----:B------:R-:W-:Y:S01]  /*10650*/  IMAD.U32 R51, R51, 0x2, R152 ;  /* 0x0000000233337824 */ /* 0x000fe200078e0098 */
[----:B---3--:R-:W-:Y:S01]  /*10660*/  SHF.R.U32.HI R44, RZ, 0x3, R49 ;  /* 0x00000003ff2c7819 */ /* 0x008fe20000011631 */
[----:B------:R-:W1:Y:S01]  /*10670*/  LDSM.16.MT88.4 R8, [R8] ;  /* 0x000000000808783b */ /* 0x000e620000004200 */
[----:B------:R-:W-:-:S03]  /*10680*/  LOP3.LUT R45, R45, 0x8, R4, 0xe2, !PT ;  /* 0x000000082d2d7812 */ /* 0x000fc600078ee204 */
[----:B------:R-:W3:Y:S01]  /*10690*/  LDSM.16.MT88.4 R12, [R15] ;  /* 0x000000000f0c783b */ /* 0x000ee20000004200 */
[----:B------:R-:W-:-:S03]  /*106a0*/  LOP3.LUT R46, R49, 0x7, RZ, 0xc0, !PT ;  /* 0x00000007312e7812 */ /* 0x000fc600078ec0ff */
[----:B------:R-:W3:Y:S01]  /*106b0*/  LDSM.16.MT88.4 R4, [R5] ;  /* 0x000000000504783b */ /* 0x000ee20000004200 */
[----:B------:R-:W-:-:S03]  /*106c0*/  IMAD.SHL.U32 R47, R44, 0x8, RZ ;  /* 0x000000082c2f7824 */ /* 0x000fc600078e00ff */
[----:B------:R-:W3:Y:S01]  /*106d0*/  LDSM.16.M88.4 R56, [R51] ;  /* 0x000000003338783b */ /* 0x000ee20000000200 */
[----:B------:R-:W-:Y:S02]  /*106e0*/  SHF.R.U32.HI R50, RZ, 0x4, R50 ;  /* 0x00000004ff327819 */ /* 0x000fe40000011632 */
[----:B------:R-:W-:Y:S02]  /*106f0*/  SHF.R.U32.HI R49, RZ, 0x4, R49 ;  /* 0x00000004ff317819 */ /* 0x000fe40000011631 */
[----:B------:R-:W-:Y:S01]  /*10700*/  LOP3.LUT R48, R47, 0x8, R46, 0xe2, !PT ;  /* 0x000000082f307812 */ /* 0x000fe200078ee22e */
[----:B------:R-:W-:Y:S02]  /*10710*/  IMAD.SHL.U32 R50, R50, 0x8, RZ ;  /* 0x0000000832327824 */ /* 0x000fe400078e00ff */
[----:B------:R-:W-:Y:S02]  /*10720*/  IMAD.SHL.U32 R49, R49, 0x8, RZ ;  /* 0x0000000831317824 */ /* 0x000fe400078e00ff */
[----:B------:R-:W-:-:S02]  /*10730*/  IMAD R45, R45, 0x28, R50 ;  /* 0x000000282d2d7824 */ /* 0x000fc400078e0232 */
[----:B------:R-:W-:Y:S02]  /*10740*/  IMAD R49, R48, 0x28, R49 ;  /* 0x0000002830317824 */ /* 0x000fe400078e0231 */
[----:B------:R-:W-:Y:S02]  /*10750*/  IMAD.U32 R45, R45, 0x2, R150 ;  /* 0x000000022d2d7824 */ /* 0x000fe400078e0096 */
[----:B------:R-:W-:-:S04]  /*10760*/  IMAD.U32 R49, R49, 0x2, R144 ;  /* 0x0000000231317824 */ /* 0x000fc800078e0090 */
[----:B------:R-:W3:Y:S04]  /*10770*/  LDSM.16.M88.4 R44, [R45] ;  /* 0x000000002d2c783b */ /* 0x000ee80000000200 */
[----:B------:R-:W3:Y:S01]  /*10780*/  LDSM.16.M88.4 R48, [R49] ;  /* 0x000000003130783b */ /* 0x000ee20000000200 */
[C---:B0-----:R-:W-:Y:S08]  /*10790*/  HMMA.16816.F16 R98, R60.reuse, R40, R98 ;  /* 0x000000283c62723c */ /* 0x041ff00000000862 */
[C---:B------:R-:W-:Y:S08]  /*107a0*/  HMMA.16816.F16 R96, R60.reuse, R42, R96 ;  /* 0x0000002a3c60723c */ /* 0x040ff00000000860 */
[C---:B-1----:R-:W-:Y:S08]  /*107b0*/  HMMA.16816.F16 R130, R60.reuse, R8, R130 ;  /* 0x000000083c82723c */ /* 0x042ff00000000882 */
[C---:B------:R-:W-:Y:S08]  /*107c0*/  HMMA.16816.F16 R128, R60.reuse, R10, R128 ;  /* 0x0000000a3c80723c */ /* 0x040ff00000000880 */
[C---:B---3--:R-:W-:Y:S08]  /*107d0*/  HMMA.16816.F16 R126, R60.reuse, R12, R126 ;  /* 0x0000000c3c7e723c */ /* 0x048ff0000000087e */
        /* <DEDUP_REMOVED lines=13> */
[----:B------:R-:W3:Y:S06]  /*108b0*/  S2R R60, SR_LANEID ;  /* 0x00000000003c7919 */ /* 0x000eec0000000000 */
[-C--:B------:R-:W-:Y:S01]  /*108c0*/  HMMA.16816.F16 R118, R44, R40.reuse, R118 ;  /* 0x000000282c76723c */ /* 0x080fe20000000876 */
[----:B------:R-:W5:Y:S07]  /*108d0*/  S2R R57, SR_LANEID ;  /* 0x0000000000397919 */ /* 0x000f6e0000000000 */
[----:B------:R-:W-:Y:S01]  /*108e0*/  HMMA.16816.F16 R110, R48, R40, R110 ;  /* 0x00000028306e723c */ /* 0x000fe2000000086e */
[----:B------:R-:W5:Y:S07]  /*108f0*/  S2R R40, SR_LANEID ;  /* 0x0000000000287919 */ /* 0x000f6e0000000000 */
[-C--:B------:R-:W-:Y:S01]  /*10900*/  HMMA.16816.F16 R116, R44, R42.reuse, R116 ;  /* 0x0000002a2c74723c */ /* 0x080fe20000000874 */
[----:B------:R-:W5:Y:S07]  /*10910*/  S2R R58, SR_LANEID ;  /* 0x00000000003a7919 */ /* 0x000f6e0000000000 */
        /* <DEDUP_REMOVED lines=10> */
[----:B---3--:R-:W-:Y:S01]  /*109c0*/  SHF.R.U32.HI R41, RZ, 0x3, R60 ;  /* 0x00000003ff297819 */ /* 0x008fe2000001163c */
        /* <DEDUP_REMOVED lines=35> */
[----:B------:R-:W-:Y:S01]  /*10c00*/  SHF.R.U32.HI R4, RZ, 0x3, R58 ;  /* 0x00000003ff047819 */ /* 0x000fe2000001163a */
        /* <DEDUP_REMOVED lines=13> */
[----:B------:R-:W3:Y:S03]  /*10ce0*/  LDSM.16.MT88.4 R44, [R44] ;  /* 0x000000002c2c783b */ /* 0x000ee60000004200 */
[----:B------:R-:W-:Y:S01]  /*10cf0*/  HMMA.16816.F16 R120, R48, R6, R120 ;  /* 0x000000063078723c */ /* 0x000fe20000000878 */
[----:B------:R-:W-:Y:S01]  /*10d00*/  LOP3.LUT R49, R84, 0x8, R5, 0xe2, !PT ;  /* 0x0000000854317812 */ /* 0x000fe200078ee205 */
[----:B------:R-:W5:Y:S01]  /*10d10*/  LDSM.16.MT88.4 R40, [R43] ;  /* 0x000000002b28783b */ /* 0x000f620000004200 */
        /* <DEDUP_REMOVED lines=19> */
[C---:B---3--:R-:W-:Y:S01]  /*10e50*/  HMMA.16816.F16 R98, R8.reuse, R44, R98 ;  /* 0x0000002c0862723c */ /* 0x048fe20000000862 */
[----:B------:R-:W-:Y:S01]  /*10e60*/  IMAD.U32 R62, R60, 0x2, R159 ;  /* 0x000000023c3e7824 */ /* 0x000fe200078e009f */
[----:B------:R-:W1:Y:S04]  /*10e70*/  LDSM.16.M88.4 R56, [R58] ;  /* 0x000000003a38783b */ /* 0x000e680000000200 */
[----:B------:R-:W3:Y:S02]  /*10e80*/  LDSM.16.M88.4 R48, [R48] ;  /* 0x000000003030783b */ /* 0x000ee40000000200 */
[C---:B------:R-:W-:Y:S08]  /*10e90*/  HMMA.16816.F16 R96, R8.reuse, R46, R96 ;  /* 0x0000002e0860723c */ /* 0x040ff00000000860 */
[C---:B-----5:R-:W-:Y:S08]  /*10ea0*/  HMMA.16816.F16 R130, R8.reuse, R40, R130 ;  /* 0x000000280882723c */ /* 0x060ff00000000882 */
[C---:B------:R-:W-:Y:S08]  /*10eb0*/  HMMA.16816.F16 R128, R8.reuse, R42, R128 ;  /* 0x0000002a0880723c */ /* 0x040ff00000000880 */
[C---:B0-----:R-:W-:Y:S08]  /*10ec0*/  HMMA.16816.F16 R126, R8.reuse, R12, R126 ;  /* 0x0000000c087e723c */ /* 0x041ff0000000087e */
[C---:B------:R-:W-:Y:S08]  /*10ed0*/  HMMA.16816.F16 R124, R8.reuse, R14, R124 ;  /* 0x0000000e087c723c */ /* 0x040ff0000000087c */
[C---:B----4-:R-:W-:Y:S08]  /*10ee0*/  HMMA.16816.F16 R82, R8.reuse, R4, R82 ;  /* 0x000000040852723c */ /* 0x050ff00000000852 */
[----:B------:R-:W-:Y:S01]  /*10ef0*/  HMMA.16816.F16 R80, R8, R6, R80 ;  /* 0x000000060850723c */ /* 0x000fe20000000850 */
[----:B------:R-:W0:Y:S01]  /*10f00*/  LDSM.16.M88.4 R8, [R62] ;  /* 0x000000003e08783b */ /* 0x000e220000000200 */
[----:B------:R-:W4:Y:S06]  /*10f10*/  S2R R60, SR_LANEID ;  /* 0x00000000003c7919 */ /* 0x000f2c0000000000 */
[-C--:B-1----:R-:W-:Y:S01]  /*10f20*/  HMMA.16816.F16 R106, R56, R40.reuse, R106 ;  /* 0x00000028386a723c */ /* 0x082fe2000000086a */
[----:B------:R-:W-:Y:S07]  /*10f30*/  BAR.SYNC.DEFER_BLOCKING 0x0 ;  /* 0x0000000000007b1d */ /* 0x000fee0000010000 */
[----:B---3--:R-:W-:Y:S01]  /*10f40*/  HMMA.16816.F16 R74, R48, R40, R74 ;  /* 0x00000028304a723c */ /* 0x008fe2000000084a */
[----:B------:R-:W1:Y:S07]  /*10f50*/  S2R R61, SR_LANEID ;  /* 0x00000000003d7919 */ /* 0x000e6e0000000000 */
[----:B------:R-:W-:Y:S08]  /*10f60*/  HMMA.16816.F16 R66, R56, R44, R66 ;  /* 0x0000002c3842723c */ /* 0x000ff00000000842 */
[----:B0-----:R-:W-:Y:S01]  /*10f70*/  HMMA.16816.F16 R114, R8, R40, R114 ;  /* 0x000000280872723c */ /* 0x001fe20000000872 */
[----:B----4-:R-:W-:-:S02]  /*10f80*/  SHF.R.U32.HI R40, RZ, 0x3, R60 ;  /* 0x00000003ff287819 */ /* 0x010fc4000001163c */
[----:B------:R-:W-:-:S03]  /*10f90*/  LOP3.LUT R41, R60, 0x7, RZ, 0xc0, !PT ;  /* 0x000000073c297812 */ /* 0x000fc600078ec0ff */
[----:B------:R-:W-:Y:S02]  /*10fa0*/  IMAD.SHL.U32 R40, R40, 0x8, RZ ;  /* 0x0000000828287824 */ /* 0x000fe400078e00ff */
[-C--:B------:R-:W-:Y:S08]  /*10fb0*/  HMMA.16816.F16 R118, R48, R44.reuse, R118 ;  /* 0x0000002c3076723c */ /* 0x080ff00000000876 */
[----:B------:R-:W-:Y:S01]  /*10fc0*/  HMMA.16816.F16 R110, R8, R44, R110 ;  /* 0x0000002c086e723c */ /* 0x000fe2000000086e */
[----:B------:R-:W-:-:S02]  /*10fd0*/  LOP3.LUT R45, R40, 0x8, R41, 0xe2, !PT ;  /* 0x00000008282d7812 */ /* 0x000fc400078ee229 */
[----:B------:R-:W0:Y:S01]  /*10fe0*/  S2R R41, SR_LANEID ;  /* 0x0000000000297919 */ /* 0x000e220000000000 */
[----:B------:R-:W3:Y:S04]  /*10ff0*/  S2R R40, SR_LANEID ;  /* 0x0000000000287919 */ /* 0x000ee80000000000 */
[C---:B------:R-:W-:Y:S08]  /*11000*/  HMMA.16816.F16 R64, R56.reuse, R46, R64 ;  /* 0x0000002e3840723c */ /* 0x040ff00000000840 */
[C---:B------:R-:W-:Y:S01]  /*11010*/  HMMA.16816.F16 R104, R56.reuse, R42, R104 ;  /* 0x0000002a3868723c */ /* 0x040fe20000000868 */
[----:B------:R-:W-:Y:S07]  /*11020*/  STS.128 [R158], R36 ;  /* 0x000000249e007388 */ /* 0x000fee0000000c00 */
[C---:B------:R-:W-:Y:S01]  /*11030*/  HMMA.16816.F16 R76, R56.reuse, R12, R76 ;  /* 0x0000000c384c723c */ /* 0x040fe2000000084c */
[----:B------:R4:W-:Y:S07]  /*11040*/  STS.128 [R158+0x1400], R32 ;  /* 0x001400209e007388 */ /* 0x0009ee0000000c00 */
[C---:B------:R-:W-:Y:S01]  /*11050*/  HMMA.16816.F16 R70, R56.reuse, R14, R70 ;  /* 0x0000000e3846723c */ /* 0x040fe20000000846 */
[----:B------:R5:W-:Y:S07]  /*11060*/  STS.128 [R157], R28 ;  /* 0x0000001c9d007388 */ /* 0x000bee0000000c00 */
[C---:B------:R-:W-:Y:S01]  /*11070*/  HMMA.16816.F16 R68, R56.reuse, R4, R68 ;  /* 0x000000043844723c */ /* 0x040fe20000000844 */
[----:B--2---:R2:W-:Y:S07]  /*11080*/  STS.128 [R157+0x80], R24 ;  /* 0x000080189d007388 */ /* 0x0045ee0000000c00 */
[----:B------:R-:W-:Y:S01]  /*11090*/  HMMA.16816.F16 R54, R56, R6, R54 ;  /* 0x000000063836723c */ /* 0x000fe20000000836 */
[----:B------:R-:W3:Y:S01]  /*110a0*/  S2R R56, SR_LANEID ;  /* 0x0000000000387919 */ /* 0x000ee20000000000 */
[----:B------:R-:W3:Y:S01]  /*110b0*/  S2R R57, SR_LANEID ;  /* 0x0000000000397919 */ /* 0x000ee20000000000 */
[----:B------:R-:W-:Y:S04]  /*110c0*/  STS.128 [R157+0x100], R20 ;  /* 0x000100149d007388 */ /* 0x000fe80000000c00 */
[----:B------:R2:W-:Y:S01]  /*110d0*/  STS.128 [R157+0x180], R16 ;  /* 0x000180109d007388 */ /* 0x0005e20000000c00 */
[----:B------:R-:W-:Y:S01]  /*110e0*/  SHF.R.U32.HI R60, RZ, 0x4, R60 ;  /* 0x00000004ff3c7819 */ /* 0x000fe2000001163c */
[----:B------:R-:W-:Y:S01]  /*110f0*/  HMMA.16816.F16 R94, R48, R12, R94 ;  /* 0x0000000c305e723c */ /* 0x000fe2000000085e */
[----:B-1----:R-:W-:Y:S01]  /*11100*/  SHF.R.U32.HI R44, RZ, 0x3, R61 ;  /* 0x00000003ff2c7819 */ /* 0x002fe2000001163d */
[----:B----4-:R-:W4:Y:S01]  /*11110*/  LDG.E.128.CONSTANT R32, desc[UR6][R162.64+0x20500] ;  /* 0x02050006a2207981 */ /* 0x010f22000c1e9d00 */
[----:B------:R-:W-:Y:S01]  /*11120*/  BAR.SYNC.DEFER_BLOCKING 0x0 ;  /* 0x0000000000007b1d */ /* 0x000fe20000010000 */
[----:B------:R-:W-:-:S04]  /*11130*/  IMAD.SHL.U32 R60, R60, 0x8, RZ ;  /* 0x000000083c3c7824 */ /* 0x000fc800078e00ff */
[----:B------:R-:W-:Y:S01]  /*11140*/  HMMA.16816.F16 R102, R8, R12, R102 ;  /* 0x0000000c0866723c */ /* 0x000fe20000000866 */
[----:B------:R-:W-:Y:S01]  /*11150*/  IMAD R45, R45, 0x28, R60 ;  /* 0x000000282d2d7824 */ /* 0x000fe200078e023c */
[----:B0-----:R-:W-:Y:S01]  /*11160*/  SHF.R.U32.HI R13, RZ, 0x3, R41 ;  /* 0x00000003ff0d7819 */ /* 0x001fe20000011629 */
[----:B-----5:R-:W5:Y:S02]  /*11170*/  LDG.E.128.CONSTANT R28, desc[UR6][R160.64+0x140000] ;  /* 0x14000006a01c7981 */ /* 0x020f64000c1e9d00 */
[----:B------:R-:W-:-:S03]  /*11180*/  IMAD.U32 R12, R45, 0x2, R156 ;  /* 0x000000022d0c7824 */ /* 0x000fc600078e009c */
[-C--:B------:R-:W-:Y:S01]  /*11190*/  HMMA.16816.F16 R92, R48, R14.reuse, R92 ;  /* 0x0000000e305c723c */ /* 0x080fe2000000085c */
[----:B------:R-:W-:Y:S01]  /*111a0*/  IMAD.SHL.U32 R13, R13, 0x8, RZ ;  /* 0x000000080d0d7824 */ /* 0x000fe200078e00ff */
[----:B--2---:R-:W2:Y:S04]  /*111b0*/  LDG.E.128.CONSTANT R24, desc[UR6][R160.64+0x140100] ;  /* 0x14010006a0187981 */ /* 0x004ea8000c1e9d00 */
[----:B------:R-:W2:Y:S02]  /*111c0*/  LDG.E.128.CONSTANT R16, desc[UR6][R160.64+0x140180] ;  /* 0x14018006a0107981 */ /* 0x000ea4000c1e9d00 */
[----:B------:R-:W-:Y:S01]  /*111d0*/  HMMA.16816.F16 R100, R8, R14, R100 ;  /* 0x0000000e0864723c */ /* 0x000fe20000000864 */
[----:B---3--:R-:W-:Y:S02]  /*111e0*/  SHF.R.U32.HI R15, RZ, 0x3, R40 ;  /* 0x00000003ff0f7819 */ /* 0x008fe40000011628 */
[----:B------:R-:W-:Y:S01]  /*111f0*/  LOP3.LUT R14, R41, 0x7, RZ, 0xc0, !PT ;  /* 0x00000007290e7812 */ /* 0x000fe200078ec0ff */
[----:B------:R0:W-:Y:S02]  /*11200*/  LDSM.16.M88.4 R36, [R12] ;  /* 0x000000000c24783b */ /* 0x0001e40000000200 */
[----:B------:R-:W-:-:S02]  /*11210*/  IMAD.SHL.U32 R15, R15, 0x8, RZ ;  /* 0x000000080f0f7824 */ /* 0x000fc400078e00ff */
[----:B------:R-:W-:Y:S01]  /*11220*/  HMMA.16816.F16 R116, R48, R46, R116 ;  /* 0x0000002e3074723c */ /* 0x000fe20000000874 */
[----:B------:R-:W-:Y:S02]  /*11230*/  SHF.R.U32.HI R41, RZ, 0x4, R41 ;  /* 0x00000004ff297819 */ /* 0x000fe40000011629 */
[----:B0-----:R-:W-:-:S05]  /*11240*/  LOP3.LUT R12, R40, 0x7, RZ, 0xc0, !PT ;  /* 0x00000007280c7812 */ /* 0x001fca00078ec0ff */
[----:B------:R-:W-:Y:S01]  /*11250*/  HMMA.16816.F16 R72, R48, R42, R72 ;  /* 0x0000002a3048723c */ /* 0x000fe20000000848 */
[----:B------:R-:W-:Y:S02]  /*11260*/  SHF.R.U32.HI R40, RZ, 0x4, R40 ;  /* 0x00000004ff287819 */ /* 0x000fe40000011628 */
[----:B------:R-:W-:-:S05]  /*11270*/  LOP3.LUT R14, R13, 0x8, R14, 0xe2, !PT ;  /* 0x000000080d0e7812 */ /* 0x000fca00078ee20e */
[----:B------:R-:W-:Y:S01]  /*11280*/  HMMA.16816.F16 R112, R8, R46, R112 ;  /* 0x0000002e0870723c */ /* 0x000fe20000000870 */
[----:B------:R-:W-:Y:S01]  /*11290*/  IMAD.SHL.U32 R47, R44, 0x8, RZ ;  /* 0x000000082c2f7824 */ /* 0x000fe200078e00ff */
[----:B------:R-:W-:Y:S02]  /*112a0*/  LOP3.LUT R46, R61, 0x7, RZ, 0xc0, !PT ;  /* 0x000000073d2e7812 */ /* 0x000fe400078ec0ff */
[----:B------:R-:W-:-:S04]  /*112b0*/  SHF.R.U32.HI R44, RZ, 0x3, R57 ;  /* 0x00000003ff2c7819 */ /* 0x000fc80000011639 */
[C---:B------:R-:W-:Y:S01]  /*112c0*/  HMMA.16816.F16 R78, R8.reuse, R42, R78 ;  /* 0x0000002a084e723c */ /* 0x040fe2000000084e */
[----:B------:R-:W-:Y:S01]  /*112d0*/  SHF.R.U32.HI R42, RZ, 0x3, R56 ;  /* 0x00000003ff2a7819 */ /* 0x000fe20000011638 */
[----:B------:R-:W-:Y:S01]  /*112e0*/  IMAD.SHL.U32 R44, R44, 0x8, RZ ;  /* 0x000000082c2c7824 */ /* 0x000fe200078e00ff */
[----:B------:R-:W-:Y:S01]  /*112f0*/  LOP3.LUT R46, R47, 0x8, R46, 0xe2, !PT ;  /* 0x000000082f2e7812 */ /* 0x000fe200078ee22e */
[----:B------:R-:W-:Y:S01]  /*11300*/  IMAD.SHL.U32 R41, R41, 0x8, RZ ;  /* 0x0000000829297824 */ /* 0x000fe200078e00ff */
[----:B------:R-:W-:Y:S01]  /*11310*/  LOP3.LUT R13, R15, 0x8, R12, 0xe2, !PT ;  /* 0x000000080f0d7812 */ /* 0x000fe200078ee20c */
[----:B------:R-:W-:Y:S02]  /*11320*/  IMAD.SHL.U32 R42, R42, 0x8, RZ ;  /* 0x000000082a2a7824 */ /* 0x000fe400078e00ff */
[----:B------:R-:W-:Y:S01]  /*11330*/  HMMA.16816.F16 R122, R8, R4, R122 ;  /* 0x00000004087a723c */ /* 0x000fe2000000087a */
[----:B------:R-:W-:Y:S01]  /*11340*/  LOP3.LUT R43, R56, 0x7, RZ, 0xc0, !PT ;  /* 0x00000007382b7812 */ /* 0x000fe200078ec0ff */
[----:B------:R-:W-:Y:S01]  /*11350*/  IMAD.SHL.U32 R40, R40, 0x8, RZ ;  /* 0x0000000828287824 */ /* 0x000fe200078e00ff */
[----:B------:R-:W-:-:S02]  /*11360*/  LOP3.LUT R47, R57, 0x7, RZ, 0xc0, !PT ;  /* 0x00000007392f7812 */ /* 0x000fc400078ec0ff */
[----:B------:R-:W-:-:S03]  /*11370*/  SHF.R.U32.HI R61, RZ, 0x4, R61 ;  /* 0x00000004ff3d7819 */ /* 0x000fc6000001163d */
[----:B------:R-:W-:Y:S01]  /*11380*/  HMMA.16816.F16 R120, R8, R6, R120 ;  /* 0x000000060878723c */ /* 0x000fe20000000878 */
[----:B------:R-:W3:Y:S01]  /*11390*/  LDG.E.128.CONSTANT R8, desc[UR6][R162.64+0x500] ;  /* 0x00050006a2087981 */ /* 0x000ee2000c1e9d00 */
[----:B------:R-:W-:Y:S02]  /*113a0*/  SHF.R.U32.HI R56, RZ, 0x4, R56 ;  /* 0x00000004ff387819 */ /* 0x000fe40000011638 */
[----:B------:R-:W-:Y:S01]  /*113b0*/  SHF.R.U32.HI R57, RZ, 0x4, R57 ;  /* 0x00000004ff397819 */ /* 0x000fe20000011639 */
[----:B------:R-:W-:Y:S01]  /*113c0*/  IMAD R41, R14, 0x28, R41 ;  /* 0x000000280e297824 */ /* 0x000fe200078e0229 */
[----:B------:R-:W-:Y:S01]  /*113d0*/  LOP3.LUT R43, R42, 0x8, R43, 0xe2, !PT ;  /* 0x000000082a2b7812 */ /* 0x000fe200078ee22b */
[----:B------:R-:W-:Y:S01]  /*113e0*/  IMAD R40, R13, 0x108, R40 ;  /* 0x000001080d287824 */ /* 0x000fe200078e0228 */
[----:B------:R-:W-:Y:S01]  /*113f0*/  LOP3.LUT R42, R44, 0x8, R47, 0xe2, !PT ;  /* 0x000000082c2a7812 */ /* 0x000fe200078ee22f */
[----:B------:R-:W2:Y:S01]  /*11400*/  LDG.E.128.CONSTANT R12, desc[UR6][R160.64+0x140080] ;  /* 0x14008006a00c7981 */ /* 0x000ea2000c1e9d00 */
[----:B------:R-:W-:-:S02]  /*11410*/  IMAD.SHL.U32 R61, R61, 0x8, RZ ;  /* 0x000000083d3d7824 */ /* 0x000fc400078e00ff */
[----:B------:R-:W-:Y:S02]  /*11420*/  IMAD.SHL.U32 R56, R56, 0x8, RZ ;  /* 0x0000000838387824 */ /* 0x000fe400078e00ff */
[----:B------:R-:W-:Y:S02]  /*11430*/  IMAD.SHL.U32 R57, R57, 0x8, RZ ;  /* 0x0000000839397824 */ /* 0x000fe400078e00ff */
[----:B------:R-:W-:Y:S02]  /*11440*/  IMAD R46, R46, 0x108, R61 ;  /* 0x000001082e2e7824 */ /* 0x000fe400078e023d */
[----:B------:R-:W-:Y:S02]  /*11450*/  IMAD R56, R43, 0x108, R56 ;  /* 0x000001082b387824 */ /* 0x000fe400078e0238 */
[----:B------:R-:W-:Y:S02]  /*11460*/  IMAD R57, R42, 0x108, R57 ;  /* 0x000001082a397824 */ /* 0x000fe400078e0239 */
[----:B------:R-:W-:-:S02]  /*11470*/  IMAD.U32 R46, R46, 0x2, R155 ;  /* 0x000000022e2e7824 */ /* 0x000fc400078e009b */
[----:B------:R-:W-:Y:S02]  /*11480*/  IMAD.U32 R56, R56, 0x2, R143 ;  /* 0x0000000238387824 */ /* 0x000fe400078e008f */
[----:B------:R-:W-:Y:S02]  /*11490*/  IMAD.U32 R57, R57, 0x2, R142 ;  /* 0x0000000239397824 */ /* 0x000fe400078e008e */
[----:B------:R-:W-:Y:S01]  /*114a0*/  IMAD.U32 R40, R40, 0x2, R141 ;  /* 0x0000000228287824 */ /* 0x000fe200078e008d */
[----:B------:R-:W0:Y:S04]  /*114b0*/  LDSM.16.MT88.4 R88, [R56] ;  /* 0x000000003858783b */ /* 0x000e280000004200 */
[----:B------:R-:W-:Y:S04]  /*114c0*/  LDSM.16.MT88.4 R84, [R57] ;  /* 0x000000003954783b */ /* 0x000fe80000004200 */
[----:B------:R-:W1:Y:S04]  /*114d0*/  LDSM.16.MT88.4 R44, [R46] ;  /* 0x000000002e2c783b */ /* 0x000e680000004200 */
[----:B------:R0:W1:Y:S01]  /*114e0*/  LDSM.16.MT88.4 R56, [R40] ;  /* 0x000000002838783b */ /* 0x0000620000004200 */
[----:B------:R-:W-:-:S06]  /*114f0*/  IMAD.U32 R20, R41, 0x2, R152 ;  /* 0x0000000229147824 */ /* 0x000fcc00078e0098 */
[----:B------:R-:W1:Y:S01]  /*11500*/  LDSM.16.M88.4 R20, [R20] ;  /* 0x000000001414783b */ /* 0x000e620000000200 */
[----:B------:R-:W1:Y:S01]  /*11510*/  S2R R42, SR_LANEID ;  /* 0x00000000002a7919 */ /* 0x000e620000000000 */
[----:B0-----:R-:W0:Y:S01]  /*11520*/  S2R R40, SR_LANEID ;  /* 0x0000000000287919 */ /* 0x001e220000000000 */
[C---:B------:R-:W-:Y:S08]  /*11530*/  HMMA.16816.F16 R130, R36.reuse, R88, R130 ;  /* 0x000000582482723c */ /* 0x040ff00000000882 */
[C---:B-1----:R-:W-:Y:S08]  /*11540*/  HMMA.16816.F16 R98, R36.reuse, R44, R98 ;  /* 0x0000002c2462723c */ /* 0x042ff00000000862 */
        /* <DEDUP_REMOVED lines=9> */
[----:B------:R-:W-:Y:S01]  /*115e0*/  HMMA.16816.F16 R108, R48, R4, R108 ;  /* 0x00000004306c723c */ /* 0x000fe2000000086c */
[----:B------:R-:W1:Y:S01]  /*115f0*/  S2R R38, SR_LANEID ;  /* 0x0000000000267919 */ /* 0x000e620000000000 */
[----:B------:R-:W-:Y:S01]  /*11600*/  SHF.R.U32.HI R4, RZ, 0x3, R42 ;  /* 0x00000003ff047819 */ /* 0x000fe2000001162a */
[----:B------:R-:W1:Y:S01]  /*11610*/  S2R R41, SR_LANEID ;  /* 0x0000000000297919 */ /* 0x000e620000000000 */
[----:B------:R-:W-:-:S04]  /*11620*/  LOP3.LUT R5, R42, 0x7, RZ, 0xc0, !PT ;  /* 0x000000072a057812 */ /* 0x000fc800078ec0ff */
[----:B------:R-:W-:Y:S01]  /*11630*/  HMMA.16816.F16 R66, R20, R44, R66 ;  /* 0x0000002c1442723c */ /* 0x000fe20000000842 */
[----:B------:R-:W-:Y:S01]  /*11640*/  IMAD.SHL.U32 R4, R4, 0x8, RZ ;  /* 0x0000000804047824 */ /* 0x000fe200078e00ff */
[----:B------:R-:W-:-:S06]  /*11650*/  SHF.R.U32.HI R42, RZ, 0x4, R42 ;  /* 0x00000004ff2a7819 */ /* 0x000fcc000001162a */
[----:B------:R-:W-:Y:S01]  /*11660*/  HMMA.16816.F16 R64, R20, R46, R64 ;  /* 0x0000002e1440723c */ /* 0x000fe20000000840 */
[----:B------:R-:W-:Y:S01]  /*11670*/  LOP3.LUT R5, R4, 0x8, R5, 0xe2, !PT ;  /* 0x0000000804057812 */ /* 0x000fe200078ee205 */
[----:B------:R-:W-:-:S06]  /*11680*/  IMAD.SHL.U32 R42, R42, 0x8, RZ ;  /* 0x000000082a2a7824 */ /* 0x000fcc00078e00ff */
        /* <DEDUP_REMOVED lines=8> */
[----:B------:R-:W-:Y:S02]  /*11710*/  IMAD.SHL.U32 R20, R20, 0x8, RZ ;  /* 0x0000000814147824 */ /* 0x000fe400078e00ff */
[----:B------:R-:W-:Y:S01]  /*11720*/  IMAD R5, R5, 0x28, R42 ;  /* 0x0000002805057824 */ /* 0x000fe200078e022a */
[----:B-1----:R-:W-:Y:S01]  /*11730*/  SHF.R.U32.HI R22, RZ, 0x3, R36 ;  /* 0x00000003ff167819 */ /* 0x002fe20000011624 */
[----:B------:R-:W0:Y:S01]  /*11740*/  S2R R42, SR_LANEID ;  /* 0x00000000002a7919 */ /* 0x000e220000000000 */
[----:B------:R-:W-:Y:S02]  /*11750*/  LOP3.LUT R43, R20, 0x8, R21, 0xe2, !PT ;  /* 0x00000008142b7812 */ /* 0x000fe400078ee215 */
[----:B------:R-:W-:Y:S02]  /*11760*/  SHF.R.U32.HI R20, RZ, 0x3, R37 ;  /* 0x00000003ff147819 */ /* 0x000fe40000011625 */
[----:B------:R-:W-:Y:S01]  /*11770*/  SHF.R.U32.HI R40, RZ, 0x4, R40 ;  /* 0x00000004ff287819 */ /* 0x000fe20000011628 */
[----:B------:R-:W-:Y:S01]  /*11780*/  IMAD.SHL.U32 R22, R22, 0x8, RZ ;  /* 0x0000000816167824 */ /* 0x000fe200078e00ff */
[----:B------:R-:W-:Y:S01]  /*11790*/  LOP3.LUT R21, R37, 0x7, RZ, 0xc0, !PT ;  /* 0x0000000725157812 */ /* 0x000fe200078ec0ff */
[----:B------:R-:W-:Y:S01]  /*117a0*/  IMAD.SHL.U32 R20, R20, 0x8, RZ ;  /* 0x0000000814147824 */ /* 0x000fe200078e00ff */
[----:B------:R-:W-:Y:S01]  /*117b0*/  LOP3.LUT R23, R36, 0x7, RZ, 0xc0, !PT ;  /* 0x0000000724177812 */ /* 0x000fe200078ec0ff */
[----:B------:R-:W-:-:S02]  /*117c0*/  IMAD.SHL.U32 R40, R40, 0x8, RZ ;  /* 0x0000000828287824 */ /* 0x000fc400078e00ff */
[----:B------:R-:W-:Y:S01]  /*117d0*/  IMAD.U32 R5, R5, 0x2, R150 ;  /* 0x0000000205057824 */ /* 0x000fe200078e0096 */
[----:B------:R-:W-:Y:S01]  /*117e0*/  LOP3.LUT R21, R20, 0x8, R21, 0xe2, !PT ;  /* 0x0000000814157812 */ /* 0x000fe200078ee215 */
[----:B------:R-:W-:Y:S01]  /*117f0*/  HMMA.16816.F16 R52, R48, R6, R52 ;  /* 0x000000063034723c */ /* 0x000fe20000000834 */
[----:B------:R-:W-:Y:S01]  /*11800*/  LOP3.LUT R20, R22, 0x8, R23, 0xe2, !PT ;  /* 0x0000000816147812 */ /* 0x000fe200078ee217 */
[----:B------:R-:W-:Y:S01]  /*11810*/  IMAD R43, R43, 0x28, R40 ;  /* 0x000000282b2b7824 */ /* 0x000fe200078e0228 */
[----:B------:R-:W-:Y:S01]  /*11820*/  SHF.R.U32.HI R22, RZ, 0x3, R39 ;  /* 0x00000003ff167819 */ /* 0x000fe20000011627 */
[----:B------:R-:W1:Y:S01]  /*11830*/  LDSM.16.M88.4 R4, [R5] ;  /* 0x000000000504783b */ /* 0x000e620000000200 */
[----:B------:R-:W-:Y:S02]  /*11840*/  SHF.R.U32.HI R40, RZ, 0x3, R38 ;  /* 0x00000003ff287819 */ /* 0x000fe40000011626 */
        /* <DEDUP_REMOVED lines=32> */
[----:B-1----:R-:W-:Y:S01]  /*11a50*/  HMMA.16816.F16 R118, R4, R44, R118 ;  /* 0x0000002c0476723c */ /* 0x002fe20000000876 */
        /* <DEDUP_REMOVED lines=23> */
[----:B------:R-:W3:Y:S07]  /*11bd0*/  S2R R57, SR_LANEID ;  /* 0x0000000000397919 */ /* 0x000eee0000000000 */
        /* <DEDUP_REMOVED lines=16> */
[C---:B------:R-:W-:Y:S03]  /*11ce0*/  HMMA.16816.F16 R120, R60.reuse, R58, R120 ;  /* 0x0000003a3c78723c */ /* 0x040fe60000000878 */
[----:B------:R-:W-:Y:S01]  /*11cf0*/  IMAD.U32 R40, R132, 0x2, R145 ;  /* 0x0000000284287824 */ /* 0x000fe200078e0091 */
[----:B------:R-:W-:Y:S01]  /*11d00*/  LOP3.LUT R58, R57, 0x7, RZ, 0xc0, !PT ;  /* 0x00000007393a7812 */ /* 0x000fe200078ec0ff */
[----:B------:R-:W-:Y:S01]  /*11d10*/  IMAD.SHL.U32 R59, R56, 0x8, RZ ;  /* 0x00000008383b7824 */ /* 0x000fe200078e00ff */
[----:B------:R-:W-:Y:S02]  /*11d20*/  SHF.R.U32.HI R57, RZ, 0x4, R57 ;  /* 0x00000004ff397819 */ /* 0x000fe40000011639 */
[----:B------:R-:W-:Y:S01]  /*11d30*/  HMMA.16816.F16 R112, R60, R46, R112 ;  /* 0x0000002e3c70723c */ /* 0x000fe20000000870 */
[----:B------:R-:W0:Y:S01]  /*11d40*/  LDSM.16.M88.4 R40, [R40] ;  /* 0x000000002828783b */ /* 0x000e220000000200 */
[----:B------:R-:W-:-:S03]  /*11d50*/  LOP3.LUT R58, R59, 0x8, R58, 0xe2, !PT ;  /* 0x000000083b3a7812 */ /* 0x000fc600078ee23a */
[----:B------:R-:W1:Y:S01]  /*11d60*/  LDSM.16.M88.4 R44, [R44] ;  /* 0x000000002c2c783b */ /* 0x000e620000000200 */
[----:B------:R-:W-:Y:S02]  /*11d70*/  IMAD.SHL.U32 R57, R57, 0x8, RZ ;  /* 0x0000000839397824 */ /* 0x000fe400078e00ff */
[C---:B------:R-:W-:Y:S01]  /*11d80*/  HMMA.16816.F16 R114, R60.reuse, R88, R114 ;  /* 0x000000583c72723c */ /* 0x040fe20000000872 */
[----:B------:R-:W3:Y:S07]  /*11d90*/  S2R R59, SR_LANEID ;  /* 0x00000000003b7919 */ /* 0x000eee0000000000 */
[C---:B------:R-:W-:Y:S08]  /*11da0*/  HMMA.16816.F16 R88, R60.reuse, R90, R78 ;  /* 0x0000005a3c58723c */ /* 0x040ff0000000084e */
[C---:B------:R-:W-:Y:S08]  /*11db0*/  HMMA.16816.F16 R102, R60.reuse, R84, R102 ;  /* 0x000000543c66723c */ /* 0x040ff00000000866 */
[----:B------:R-:W-:Y:S01]  /*11dc0*/  HMMA.16816.F16 R100, R60, R86, R100 ;  /* 0x000000563c64723c */ /* 0x000fe20000000864 */
[----:B------:R-:W-:-:S02]  /*11dd0*/  IMAD R60, R58, 0x28, R57 ;  /* 0x000000283a3c7824 */ /* 0x000fc400078e0239 */
[----:B------:R-:W4:Y:S02]  /*11de0*/  S2R R58, SR_LANEID ;  /* 0x00000000003a7919 */ /* 0x000f240000000000 */
[----:B------:R-:W-:-:S03]  /*11df0*/  IMAD.U32 R60, R60, 0x2, R159 ;  /* 0x000000023c3c7824 */ /* 0x000fc600078e009f */
[C---:B0-----:R-:W-:Y:S01]  /*11e00*/  HMMA.16816.F16 R118, R40.reuse, R36, R118 ;  /* 0x000000242876723c */ /* 0x041fe20000000876 */
[----:B---3--:R-:W-:Y:S02]  /*11e10*/  LOP3.LUT R79, R59, 0x7, RZ, 0xc0, !PT ;  /* 0x000000073b4f7812 */ /* 0x008fe400078ec0ff */
[----:B------:R-:W0:Y:S01]  /*11e20*/  LDSM.16.M88.4 R60, [R60] ;  /* 0x000000003c3c783b */ /* 0x000e220000000200 */
[----:B------:R-:W3:Y:S04]  /*11e30*/  S2R R56, SR_LANEID ;  /* 0x0000000000387919 */ /* 0x000ee80000000000 */
[C---:B------:R-:W-:Y:S01]  /*11e40*/  HMMA.16816.F16 R116, R40.reuse, R38, R116 ;  /* 0x000000262874723c */ /* 0x040fe20000000874 */
[----:B------:R-:W-:Y:S07]  /*11e50*/  BAR.SYNC.DEFER_BLOCKING 0x0 ;  /* 0x0000000000007b1d */ /* 0x000fee0000010000 */
[C---:B------:R-:W-:Y:S08]  /*11e60*/  HMMA.16816.F16 R74, R40.reuse, R4, R74 ;  /* 0x00000004284a723c */ /* 0x040ff0000000084a */
[C---:B------:R-:W-:Y:S08]  /*11e70*/  HMMA.16816.F16 R72, R40.reuse, R6, R72 ;  /* 0x000000062848723c */ /* 0x040ff00000000848 */
[C---:B------:R-:W-:Y:S08]  /*11e80*/  HMMA.16816.F16 R94, R40.reuse, R20, R94 ;  /* 0x00000014285e723c */ /* 0x040ff0000000085e */
[C---:B------:R-:W-:Y:S08]  /*11e90*/  HMMA.16816.F16 R92, R40.reuse, R22, R92 ;  /* 0x00000016285c723c */ /* 0x040ff0000000085c */
[C---:B------:R-:W-:Y:S08]  /*11ea0*/  HMMA.16816.F16 R108, R40.reuse, R48, R108 ;  /* 0x00000030286c723c */ /* 0x040ff0000000086c */
[----:B------:R-:W-:Y:S01]  /*11eb0*/  HMMA.16816.F16 R52, R40, R50, R52 ;  /* 0x000000322834723c */ /* 0x000fe20000000834 */
[----:B----4-:R-:W-:-:S07]  /*11ec0*/  SHF.R.U32.HI R42, RZ, 0x3, R58 ;  /* 0x00000003ff2a7819 */ /* 0x010fce000001163a */
        /* <DEDUP_REMOVED lines=15> */
[----:B------:R-:W4:Y:S01]  /*11fc0*/  S2R R57, SR_LANEID ;  /* 0x0000000000397919 */ /* 0x000f220000000000 */
[----:B------:R-:W5:Y:S01]  /*11fd0*/  S2R R78, SR_LANEID ;  /* 0x00000000004e7919 */ /* 0x000f620000000000 */
[----:B------:R-:W-:Y:S04]  /*11fe0*/  STS.128 [R158], R8 ;  /* 0x000000089e007388 */ /* 0x000fe80000000c00 */
[----:B------:R-:W-:Y:S04]  /*11ff0*/  STS.128 [R158+0x1400], R32 ;  /* 0x001400209e007388 */ /* 0x000fe80000000c00 */
[----:B------:R1:W-:Y:S01]  /*12000*/  STS.128 [R157], R28 ;  /* 0x0000001c9d007388 */ /* 0x0003e20000000c00 */
[----:B0-----:R-:W-:Y:S01]  /*12010*/  HMMA.16816.F16 R114, R60, R4, R114 ;  /* 0x000000043c72723c */ /* 0x001fe20000000872 */
[----:B---3--:R-:W-:-:S02]  /*12020*/  SHF.R.U32.HI R44, RZ, 0x3, R56 ;  /* 0x00000003ff2c7819 */ /* 0x008fc40000011638 */
[----:B--2---:R-:W-:Y:S04]  /*12030*/  STS.128 [R157+0x80], R12 ;  /* 0x0000800c9d007388 */ /* 0x004fe80000000c00 */
[----:B------:R-:W-:Y:S04]  /*12040*/  STS.128 [R157+0x100], R24 ;  /* 0x000100189d007388 */ /* 0x000fe80000000c00 */
[----:B------:R0:W-:Y:S01]  /*12050*/  STS.128 [R157+0x180], R16 ;  /* 0x000180109d007388 */ /* 0x0001e20000000c00 */
[--C-:B-1----:R-:W-:Y:S01]  /*12060*/  SHF.R.U32.HI R28, RZ, 0x3, R79.reuse ;  /* 0x00000003ff1c7819 */ /* 0x102fe2000001164f */
[----:B------:R-:W-:Y:S01]  /*12070*/  HMMA.16816.F16 R110, R60, R36, R110 ;  /* 0x000000243c6e723c */ /* 0x000fe2000000086e */
[----:B------:R-:W-:Y:S01]  /*12080*/  LOP3.LUT R4, R79, 0x7, RZ, 0xc0, !PT ;  /* 0x000000074f047812 */ /* 0x000fe200078ec0ff */
[----:B------:R-:W2:Y:S01]  /*12090*/  LDG.E.128.CONSTANT R32, desc[UR6][R160.64+0x150000] ;  /* 0x15000006a0207981 */ /* 0x000ea2000c1e9d00 */
[----:B------:R-:W-:Y:S01]  /*120a0*/  SHF.R.U32.HI R79, RZ, 0x4, R79 ;  /* 0x00000004ff4f7819 */ /* 0x000fe2000001164f */
[----:B------:R-:W-:Y:S01]  /*120b0*/  IMAD.SHL.U32 R44, R44, 0x8, RZ ;  /* 0x000000082c2c7824 */ /* 0x000fe200078e00ff */
[----:B------:R-:W-:Y:S01]  /*120c0*/  LOP3.LUT R45, R56, 0x7, RZ, 0xc0, !PT ;  /* 0x00000007382d7812 */ /* 0x000fe200078ec0ff */
[----:B------:R-:W3:Y:S01]  /*120d0*/  LDG.E.128.CONSTANT R84, desc[UR6][R160.64+0x190180] ;  /* 0x19018006a0547981 */ /* 0x000ee2000c1e9d00 */
[----:B------:R-:W-:-:S02]  /*120e0*/  SHF.R.U32.HI R59, RZ, 0x4, R59 ;  /* 0x00000004ff3b7819 */ /* 0x000fc4000001163b */
[----:B----4-:R-:W-:Y:S01]  /*120f0*/  SHF.R.U32.HI R40, RZ, 0x3, R57 ;  /* 0x00000003ff287819 */ /* 0x010fe20000011639 */
[----:B------:R-:W-:Y:S01]  /*12100*/  HMMA.16816.F16 R112, R60, R38, R112 ;  /* 0x000000263c70723c */ /* 0x000fe20000000870 */
[----:B0-----:R-:W-:Y:S01]  /*12110*/  IMAD.SHL.U32 R17, R28, 0x8, RZ ;  /* 0x000000081c117824 */ /* 0x001fe200078e00ff */
[----:B------:R-:W-:Y:S01]  /*12120*/  SHF.R.U32.HI R56, RZ, 0x4, R56 ;  /* 0x00000004ff387819 */ /* 0x000fe20000011638 */
[----:B------:R-:W-:Y:S01]  /*12130*/  IMAD.SHL.U32 R79, R79, 0x8, RZ ;  /* 0x000000084f4f7824 */ /* 0x000fe200078e00ff */
[----:B------:R-:W-:Y:S01]  /*12140*/  LOP3.LUT R44, R44, 0x8, R45, 0xe2, !PT ;  /* 0x000000082c2c7812 */ /* 0x000fe200078ee22d */
[----:B------:R-:W-:Y:S01]  /*12150*/  IMAD.SHL.U32 R59, R59, 0x8, RZ ;  /* 0x000000083b3b7824 */ /* 0x000fe200078e00ff */
[----:B------:R-:W-:Y:S01]  /*12160*/  LOP3.LUT R16, R17, 0x8, R4, 0xe2, !PT ;  /* 0x0000000811107812 */ /* 0x000fe200078ee204 */
[----:B------:R-:W-:Y:S01]  /*12170*/  IMAD.SHL.U32 R37, R56, 0x8, RZ ;  /* 0x0000000838257824 */ /* 0x000fe200078e00ff */
[----:B------:R-:W-:Y:S01]  /*12180*/  LOP3.LUT R41, R57, 0x7, RZ, 0xc0, !PT ;  /* 0x0000000739297812 */ /* 0x000fe200078ec0ff */
[----:B------:R-:W-:Y:S01]  /*12190*/  IMAD.SHL.U32 R40, R40, 0x8, RZ ;  /* 0x0000000828287824 */ /* 0x000fe200078e00ff */
[----:B-----5:R-:W-:Y:S01]  /*121a0*/  LOP3.LUT R46, R78, 0x7, RZ, 0xc0, !PT ;  /* 0x000000074e2e7812 */ /* 0x020fe200078ec0ff */
[----:B------:R-:W-:Y:S01]  /*121b0*/  IMAD R79, R16, 0x28, R79 ;  /* 0x00000028104f7824 */ /* 0x000fe200078e024f */
[----:B------:R-:W-:Y:S01]  /*121c0*/  SHF.R.U32.HI R58, RZ, 0x4, R58 ;  /* 0x00000004ff3a7819 */ /* 0x000fe2000001163a */
[----:B------:R-:W4:Y:S01]  /*121d0*/  LDG.E.128.CONSTANT R16, desc[UR6][R162.64+0x540] ;  /* 0x00054006a2107981 */ /* 0x000f22000c1e9d00 */
[----:B------:R-:W-:Y:S01]  /*121e0*/  BAR.SYNC.DEFER_BLOCKING 0x0 ;  /* 0x0000000000007b1d */ /* 0x000fe20000010000 */
[----:B------:R-:W-:-:S02]  /*121f0*/  IMAD R37, R44, 0x28, R37 ;  /* 0x000000282c257824 */ /* 0x000fc400078e0225 */
[----:B------:R-:W-:Y:S02]  /*12200*/  IMAD R36, R42, 0x108, R59 ;  /* 0x000001082a247824 */ /* 0x000fe400078e023b */
[----:B------:R-:W-:Y:S01]  /*12210*/  IMAD.U32 R37, R37, 0x2, R156 ;  /* 0x0000000225257824 */ /* 0x000fe200078e009c */
[--C-:B------:R-:W-:Y:S01]  /*12220*/  SHF.R.U32.HI R45, RZ, 0x3, R78.reuse ;  /* 0x00000003ff2d7819 */ /* 0x100fe2000001164e */
[----:B------:R-:W-:Y:S01]  /*12230*/  IMAD.U32 R5, R36, 0x2, R141 ;  /* 0x0000000224057824 */ /* 0x000fe200078e008d */
[----:B------:R-:W-:Y:S01]  /*12240*/  SHF.R.U32.HI R57, RZ, 0x4, R57 ;  /* 0x00000004ff397819 */ /* 0x000fe20000011639 */
[----:B------:R-:W5:Y:S01]  /*12250*/  LDG.E.128.CONSTANT R28, desc[UR6][R160.64+0x150080] ;  /* 0x15008006a01c7981 */ /* 0x000f62000c1e9d00 */
[----:B------:R-:W-:Y:S01]  /*12260*/  SHF.R.U32.HI R78, RZ, 0x4, R78 ;  /* 0x00000004ff4e7819 */ /* 0x000fe2000001164e */
[----:B------:R-:W-:Y:S01]  /*12270*/  IMAD.SHL.U32 R45, R45, 0x8, RZ ;  /* 0x000000082d2d7824 */ /* 0x000fe200078e00ff */
[----:B------:R-:W-:Y:S01]  /*12280*/  LOP3.LUT R40, R40, 0x8, R41, 0xe2, !PT ;  /* 0x0000000828287812 */ /* 0x000fe200078ee229 */
[----:B------:R-:W-:Y:S01]  /*12290*/  IMAD.SHL.U32 R57, R57, 0x8, RZ ;  /* 0x0000000839397824 */ /* 0x000fe200078e00ff */
[C---:B------:R-:W-:Y:S01]  /*122a0*/  HMMA.16816.F16 R102, R60.reuse, R20, R102 ;  /* 0x000000143c66723c */ /* 0x040fe20000000866 */
[----:B------:R-:W-:Y:S01]  /*122b0*/  IMAD.SHL.U32 R78, R78, 0x8, RZ ;  /* 0x000000084e4e7824 */ /* 0x000fe200078e00ff */
[----:B------:R-:W-:Y:S01]  /*122c0*/  LOP3.LUT R41, R45, 0x8, R46, 0xe2, !PT ;  /* 0x000000082d297812 */ /* 0x000fe200078ee22e */
[----:B------:R-:W3:Y:S04]  /*122d0*/  LDG.E.128.CONSTANT R24, desc[UR6][R160.64+0x150100] ;  /* 0x15010006a0187981 */ /* 0x000ee8000c1e9d00 */
[----:B------:R0:W-:Y:S04]  /*122e0*/  LDSM.16.M88.4 R8, [R37] ;  /* 0x000000002508783b */ /* 0x0001e80000000200 */
[----:B0-----:R-:W2:Y:S01]  /*122f0*/  LDG.E.128.CONSTANT R36, desc[UR6][R162.64+0x20540] ;  /* 0x02054006a2247981 */ /* 0x001ea2000c1e9d00 */
[----:B------:R-:W-:Y:S01]  /*12300*/  IMAD.SHL.U32 R58, R58, 0x8, RZ ;  /* 0x000000083a3a7824 */ /* 0x000fe200078e00ff */
[----:B------:R-:W-:Y:S02]  /*12310*/  HMMA.16816.F16 R100, R60, R22, R100 ;  /* 0x000000163c64723c */ /* 0x000fe40000000864 */
[----:B------:R-:W3:Y:S01]  /*12320*/  LDG.E.128.CONSTANT R20, desc[UR6][R160.64+0x150180] ;  /* 0x15018006a0147981 */ /* 0x000ee2000c1e9d00 */
[----:B------:R-:W-:-:S02]  /*12330*/  IMAD R40, R40, 0x108, R57 ;  /* 0x0000010828287824 */ /* 0x000fc400078e0239 */
[----:B------:R-:W-:Y:S02]  /*12340*/  IMAD R41, R41, 0x108, R78 ;  /* 0x0000010829297824 */ /* 0x000fe400078e024e */
[----:B------:R-:W-:Y:S02]  /*12350*/  IMAD R58, R43, 0x108, R58 ;  /* 0x000001082b3a7824 */ /* 0x000fe400078e023a */
[----:B------:R-:W-:Y:S02]  /*12360*/  IMAD.U32 R44, R40, 0x2, R155 ;  /* 0x00000002282c7824 */ /* 0x000fe400078e009b */
[----:B------:R-:W-:Y:S02]  /*12370*/  IMAD.U32 R41, R41, 0x2, R142 ;  /* 0x0000000229297824 */ /* 0x000fe400078e008e */
[----:B------:R-:W-:Y:S01]  /*12380*/  IMAD.U32 R58, R58, 0x2, R143 ;  /* 0x000000023a3a7824 */ /* 0x000fe200078e008f */
[C---:B------:R-:W-:Y:S01]  /*12390*/  HMMA.16816.F16 R88, R60.reuse, R6, R88 ;  /* 0x000000063c58723c */ /* 0x040fe20000000858 */
[----:B------:R-:W0:Y:S04]  /*123a0*/  LDSM.16.MT88.4 R44, [R44] ;  /* 0x000000002c2c783b */ /* 0x000e280000004200 */
[----:B------:R-:W1:Y:S04]  /*123b0*/  LDSM.16.MT88.4 R12, [R58] ;  /* 0x000000003a0c783b */ /* 0x000e680000004200 */
[----:B------:R-:W1:Y:S04]  /*123c0*/  LDSM.16.MT88.4 R40, [R41] ;  /* 0x000000002928783b */ /* 0x000e680000004200 */
[----:B------:R-:W1:Y:S01]  /*123d0*/  LDSM.16.MT88.4 R4, [R5] ;  /* 0x000000000504783b */ /* 0x000e620000004200 */
[----:B------:R-:W-:Y:S01]  /*123e0*/  IMAD.U32 R56, R79, 0x2, R152 ;  /* 0x000000024f387824 */ /* 0x000fe200078e0098 */
[----:B------:R-:W0:Y:S01]  /*123f0*/  S2R R78, SR_LANEID ;  /* 0x00000000004e7919 */ /* 0x000e220000000000 */
[----:B------:R-:W1:Y:S01]  /*12400*/  S2R R79, SR_LANEID ;  /* 0x00000000004f7919 */ /* 0x000e620000000000 */
[----:B------:R-:W-:Y:S03]  /*12410*/  HMMA.16816.F16 R122, R60, R48, R122 ;  /* 0x000000303c7a723c */ /* 0x000fe6000000087a */
[----:B------:R-:W1:Y:S05]  /*12420*/  LDSM.16.M88.4 R56, [R56] ;  /* 0x000000003838783b */ /* 0x000e6a0000000200 */
[----:B0-----:R-:W-:Y:S01]  /*12430*/  HMMA.16816.F16 R98, R8, R44, R98 ;  /* 0x0000002c0862723c */ /* 0x001fe20000000862 */
[----:B------:R-:W-:-:S07]  /*12440*/  SHF.R.U32.HI R48, RZ, 0x3, R78 ;  /* 0x00000003ff307819 */ /* 0x000fce000001164e */
[----:B------:R-:W-:Y:S01]  /*12450*/  HMMA.16816.F16 R96, R8, R46, R96 ;  /* 0x0000002e0860723c */ /* 0x000fe20000000860 */
[----:B------:R-:W-:Y:S02]  /*12460*/  LOP3.LUT R49, R78, 0x7, RZ, 0xc0, !PT ;  /* 0x000000074e317812 */ /* 0x000fe400078ec0ff */
[----:B------:R-:W-:Y:S01]  /*12470*/  SHF.R.U32.HI R78, RZ, 0x4, R78 ;  /* 0x00000004ff4e7819 */ /* 0x000fe2000001164e */
[----:B------:R-:W-:-:S04]  /*12480*/  IMAD.SHL.U32 R48, R48, 0x8, RZ ;  /* 0x0000000830307824 */ /* 0x000fc800078e00ff */
[C---:B-1----:R-:W-:Y:S08]  /*12490*/  HMMA.16816.F16 R130, R8.reuse, R12, R130 ;  /* 0x0000000c0882723c */ /* 0x042ff00000000882 */
        /* <DEDUP_REMOVED lines=48> */
[----:B------:R-:W4:Y:S01]  /*127a0*/  S2R R50, SR_LANEID ;  /* 0x0000000000327919 */ /* 0x000f220000000000 */
[----:B------:R-:W-:-:S02]  /*127b0*/  LOP3.LUT R12, R56, 0x7, RZ, 0xc0, !PT ;  /* 0x00000007380c7812 */ /* 0x000fc400078ec0ff */
[----:B------:R-:W-:Y:S01]  /*127c0*/  IMAD.SHL.U32 R13, R44, 0x8, RZ ;  /* 0x000000082c0d7824 */ /* 0x000fe200078e00ff */
[----:B------:R-:W-:-:S04]  /*127d0*/  SHF.R.U32.HI R56, RZ, 0x4, R56 ;  /* 0x00000004ff387819 */ /* 0x000fc80000011638 */
[----:B------:R-:W-:Y:S02]  /*127e0*/  LOP3.LUT R13, R13, 0x8, R12, 0xe2, !PT ;  /* 0x000000080d0d7812 */ /* 0x000fe400078ee20c */
[--C-:B------:R-:W-:Y:S01]  /*127f0*/  SHF.R.U32.HI R12, RZ, 0x3, R57.reuse ;  /* 0x00000003ff0c7819 */ /* 0x100fe20000011639 */
[C---:B------:R-:W-:Y:S01]  /*12800*/  HMMA.16816.F16 R88, R8.reuse, R14, R88 ;  /* 0x0000000e0858723c */ /* 0x040fe20000000858 */
[----:B------:R-:W-:Y:S01]  /*12810*/  IMAD.SHL.U32 R56, R56, 0x8, RZ ;  /* 0x0000000838387824 */ /* 0x000fe200078e00ff */
[----:B------:R-:W-:Y:S02]  /*12820*/  LOP3.LUT R14, R57, 0x7, RZ, 0xc0, !PT ;  /* 0x00000007390e7812 */ /* 0x000fe400078ec0ff */
[----:B------:R-:W-:Y:S01]  /*12830*/  IMAD.SHL.U32 R15, R12, 0x8, RZ ;  /* 0x000000080c0f7824 */ /* 0x000fe200078e00ff */
[----:B------:R-:W-:Y:S02]  /*12840*/  SHF.R.U32.HI R60, RZ, 0x4, R60 ;  /* 0x00000004ff3c7819 */ /* 0x000fe4000001163c */
[----:B------:R-:W-:Y:S01]  /*12850*/  SHF.R.U32.HI R57, RZ, 0x4, R57 ;  /* 0x00000004ff397819 */ /* 0x000fe20000011639 */
[----:B------:R-:W-:Y:S01]  /*12860*/  IMAD R13, R13, 0x108, R56 ;  /* 0x000001080d0d7824 */ /* 0x000fe200078e0238 */
[----:B0-----:R-:W-:Y:S01]  /*12870*/  SHF.R.U32.HI R51, RZ, 0x3, R48 ;  /* 0x00000003ff337819 */ /* 0x001fe20000011630 */
[----:B------:R-:W-:Y:S01]  /*12880*/  IMAD.SHL.U32 R60, R60, 0x8, RZ ;  /* 0x000000083c3c7824 */ /* 0x000fe200078e00ff */
[----:B------:R-:W-:Y:S01]  /*12890*/  LOP3.LUT R56, R15, 0x8, R14, 0xe2, !PT ;  /* 0x000000080f387812 */ /* 0x000fe200078ee20e */
[----:B------:R-:W-:Y:S01]  /*128a0*/  IMAD.SHL.U32 R57, R57, 0x8, RZ ;  /* 0x0000000839397824 */ /* 0x000fe200078e00ff */
[----:B------:R-:W-:Y:S01]  /*128b0*/  HMMA.16816.F16 R102, R8, R40, R102 ;  /* 0x000000280866723c */ /* 0x000fe20000000866 */
[----:B------:R-:W-:Y:S01]  /*128c0*/  IMAD.SHL.U32 R51, R51, 0x8, RZ ;  /* 0x0000000833337824 */ /* 0x000fe200078e00ff */
[----:B------:R-:W-:Y:S01]  /*128d0*/  LOP3.LUT R40, R48, 0x7, RZ, 0xc0, !PT ;  /* 0x0000000730287812 */ /* 0x000fe200078ec0ff */
[----:B------:R-:W-:-:S02]  /*128e0*/  IMAD R60, R45, 0x28, R60 ;  /* 0x000000282d3c7824 */ /* 0x000fc400078e023c */
[----:B------:R-:W-:Y:S01]  /*128f0*/  IMAD R57, R56, 0x108, R57 ;  /* 0x0000010838397824 */ /* 0x000fe200078e0239 */
[----:B------:R-:W-:Y:S01]  /*12900*/  LOP3.LUT R56, R51, 0x8, R40, 0xe2, !PT ;  /* 0x0000000833387812 */ /* 0x000fe200078ee228 */
[----:B------:R-:W-:Y:S02]  /*12910*/  IMAD.U32 R12, R60, 0x2, R153 ;  /* 0x000000023c0c7824 */ /* 0x000fe400078e0099 */
[----:B------:R-:W-:Y:S01]  /*12920*/  IMAD.U32 R40, R57, 0x2, R2 ;  /* 0x0000000239287824 */ /* 0x000fe200078e0002 */
[--C-:B-1----:R-:W-:Y:S01]  /*12930*/  SHF.R.U32.HI R57, RZ, 0x3, R49.reuse ;  /* 0x00000003ff397819 */ /* 0x102fe20000011631 */
[----:B------:R-:W0:Y:S01]  /*12940*/  S2R R60, SR_LANEID ;  /* 0x00000000003c7919 */ /* 0x000e220000000000 */
[----:B------:R-:W-:Y:S01]  /*12950*/  SHF.R.U32.HI R51, RZ, 0x4, R48 ;  /* 0x00000004ff337819 */ /* 0x000fe20000011630 */
[----:B------:R-:W-:Y:S01]  /*12960*/  HMMA.16816.F16 R112, R8, R46, R112 ;  /* 0x0000002e0870723c */ /* 0x000fe20000000870 */
[----:B------:R-:W-:Y:S01]  /*12970*/  LOP3.LUT R58, R49, 0x7, RZ, 0xc0, !PT ;  /* 0x00000007313a7812 */ /* 0x000fe200078ec0ff */
[----:B------:R-:W-:Y:S01]  /*12980*/  IMAD.SHL.U32 R57, R57, 0x8, RZ ;  /* 0x0000000839397824 */ /* 0x000fe200078e00ff */
[----:B------:R-:W-:Y:S01]  /*12990*/  SHF.R.U32.HI R49, RZ, 0x4, R49 ;  /* 0x00000004ff317819 */ /* 0x000fe20000011631 */
[----:B------:R-:W-:-:S04]  /*129a0*/  IMAD.SHL.U32 R51, R51, 0x8, RZ ;  /* 0x0000000833337824 */ /* 0x000fc800078e00ff */
[C---:B------:R-:W-:Y:S01]  /*129b0*/  HMMA.16816.F16 R100, R8.reuse, R42, R100 ;  /* 0x0000002a0864723c */ /* 0x040fe20000000864 */
[----:B------:R-:W-:Y:S01]  /*129c0*/  LOP3.LUT R58, R57, 0x8, R58, 0xe2, !PT ;  /* 0x00000008393a7812 */ /* 0x000fe200078ee23a */
[----:B------:R-:W-:Y:S01]  /*129d0*/  IMAD.SHL.U32 R49, R49, 0x8, RZ ;  /* 0x0000000831317824 */ /* 0x000fe200078e00ff */
[----:B------:R-:W-:Y:S05]  /*129e0*/  LDSM.16.MT88.4 R40, [R40] ;  /* 0x000000002828783b */ /* 0x000fea0000004200 */
[----:B------:R-:W-:Y:S01]  /*129f0*/  HMMA.16816.F16 R122, R8, R4, R122 ;  /* 0x00000004087a723c */ /* 0x000fe2000000087a */
[----:B------:R-:W-:-:S07]  /*12a00*/  IMAD R51, R56, 0x108, R51 ;  /* 0x0000010838337824 */ /* 0x000fce00078e0233 */
[----:B------:R-:W-:Y:S01]  /*12a10*/  HMMA.16816.F16 R120, R8, R6, R120 ;  /* 0x000000060878723c */ /* 0x000fe20000000878 */
[--C-:B----4-:R-:W-:Y:S02]  /*12a20*/  SHF.R.U32.HI R8, RZ, 0x3, R50.reuse ;  /* 0x00000003ff087819 */ /* 0x110fe40000011632 */
[----:B------:R-:W-:Y:S02]  /*12a30*/  LOP3.LUT R9, R50, 0x7, RZ, 0xc0, !PT ;  /* 0x0000000732097812 */ /* 0x000fe400078ec0ff */
[----:B------:R-:W-:Y:S01]  /*12a40*/  SHF.R.U32.HI R50, RZ, 0x4, R50 ;  /* 0x00000004ff327819 */ /* 0x000fe20000011632 */
[----:B------:R-:W-:Y:S02]  /*12a50*/  IMAD.SHL.U32 R10, R8, 0x8, RZ ;  /* 0x00000008080a7824 */ /* 0x000fe400078e00ff */
[----:B------:R-:W-:Y:S02]  /*12a60*/  IMAD R58, R58, 0x108, R49 ;  /* 0x000001083a3a7824 */ /* 0x000fe400078e0231 */
[----:B------:R-:W-:Y:S01]  /*12a70*/  IMAD.U32 R4, R51, 0x2, R0 ;  /* 0x0000000233047824 */ /* 0x000fe200078e0000 */
[----:B------:R-:W-:Y:S01]  /*12a80*/  LOP3.LUT R49, R10, 0x8, R9, 0xe2, !PT ;  /* 0x000000080a317812 */ /* 0x000fe200078ee209 */
[----:B------:R-:W-:Y:S01]  /*12a90*/  IMAD.SHL.U32 R50, R50, 0x8, RZ ;  /* 0x0000000832327824 */ /* 0x000fe200078e00ff */
[----:B------:R-:W-:-:S03]  /*12aa0*/  SHF.R.U32.HI R51, RZ, 0x3, R48 ;  /* 0x00000003ff337819 */ /* 0x000fc60000011630 */
[----:B------:R-:W-:Y:S01]  /*12ab0*/  IMAD R50, R49, 0x28, R50 ;  /* 0x0000002831327824 */ /* 0x000fe200078e0232 */
[----:B------:R-:W-:Y:S01]  /*12ac0*/  LOP3.LUT R49, R48, 0x7, RZ, 0xc0, !PT ;  /* 0x0000000730317812 */ /* 0x000fe200078ec0ff */
[----:B------:R-:W-:Y:S01]  /*12ad0*/  IMAD.SHL.U32 R56, R51, 0x8, RZ ;  /* 0x0000000833387824 */ /* 0x000fe200078e00ff */
[----:B------:R-:W-:Y:S01]  /*12ae0*/  SHF.R.U32.HI R48, RZ, 0x4, R48 ;  /* 0x00000004ff307819 */ /* 0x000fe20000011630 */
[----:B------:R-:W-:Y:S02]  /*12af0*/  IMAD.U32 R44, R13, 0x2, R140 ;  /* 0x000000020d2c7824 */ /* 0x000fe400078e008c */
[----:B------:R-:W-:Y:S01]  /*12b00*/  IMAD.U32 R8, R58, 0x2, R3 ;  /* 0x000000023a087824 */ /* 0x000fe200078e0003 */
[----:B------:R-:W-:Y:S01]  /*12b10*/  LOP3.LUT R49, R56, 0x8, R49, 0xe2, !PT ;  /* 0x0000000838317812 */ /* 0x000fe200078ee231 */
[----:B------:R-:W-:Y:S01]  /*12b20*/  IMAD.SHL.U32 R48, R48, 0x8, RZ ;  /* 0x0000000830307824 */ /* 0x000fe200078e00ff */
[----:B0-----:R-:W-:Y:S01]  /*12b30*/  LOP3.LUT R51, R60, 0x7, RZ, 0xc0, !PT ;  /* 0x000000073c337812 */ /* 0x001fe200078ec0ff */
[----:B------:R-:W-:Y:S01]  /*12b40*/  IMAD.U32 R50, R50, 0x2, R151 ;  /* 0x0000000232327824 */ /* 0x000fe200078e0097 */
[----:B------:R-:W0:Y:S01]  /*12b50*/  LDSM.16.M88.4 R12, [R12] ;  /* 0x000000000c0c783b */ /* 0x000e220000000200 */
[----:B------:R-:W-:Y:S01]  /*12b60*/  IMAD R48, R49, 0x28, R48 ;  /* 0x0000002831307824 */ /* 0x000fe200078e0230 */
[----:B------:R-:W-:-:S02]  /*12b70*/  SHF.R.U32.HI R49, RZ, 0x3, R60 ;  /* 0x00000003ff317819 */ /* 0x000fc4000001163c */
[----:B------:R-:W1:Y:S01]  /*12b80*/  LDSM.16.MT88.4 R44, [R44] ;  /* 0x000000002c2c783b */ /* 0x000e620000004200 */
[----:B------:R-:W-:Y:S02]  /*12b90*/  IMAD.U32 R48, R48, 0x2, R145 ;  /* 0x0000000230307824 */ /* 0x000fe400078e0091 */
[----:B------:R-:W-:Y:S01]  /*12ba0*/  IMAD.SHL.U32 R62, R49, 0x8, RZ ;  /* 0x00000008313e7824 */ /* 0x000fe200078e00ff */
[----:B------:R-:W4:Y:S04]  /*12bb0*/  LDSM.16.MT88.4 R4, [R4] ;  /* 0x000000000404783b */ /* 0x000f280000004200 */
[----:B------:R-:W5:Y:S01]  /*12bc0*/  LDSM.16.MT88.4 R8, [R8] ;  /* 0x000000000808783b */ /* 0x000f620000004200 */
[----:B------:R-:W-:-:S03]  /*12bd0*/  LOP3.LUT R61, R62, 0x8, R51, 0xe2, !PT ;  /* 0x000000083e3d7812 */ /* 0x000fc600078ee233 */
[----:B------:R-:W-:Y:S04]  /*12be0*/  LDSM.16.M88.4 R56, [R50] ;  /* 0x000000003238783b */ /* 0x000fe80000000200 */
[----:B------:R-:W2:Y:S01]  /*12bf0*/  LDSM.16.M88.4 R48, [R48] ;  /* 0x000000003030783b */ /* 0x000ea20000000200 */
[----:B------:R-:W-:-:S05]  /*12c00*/  SHF.R.U32.HI R60, RZ, 0x4, R60 ;  /* 0x00000004ff3c7819 */ /* 0x000fca000001163c */
[----:B------:R-:W-:-:S04]  /*12c10*/  IMAD.SHL.U32 R60, R60, 0x8, RZ ;  /* 0x000000083c3c7824 */ /* 0x000fc800078e00ff */
[----:B------:R-:W-:-:S04]  /*12c20*/  IMAD R60, R61, 0x28, R60 ;  /* 0x000000283d3c7824 */ /* 0x000fc800078e023c */
[----:B------:R-:W-:Y:S01]  /*12c30*/  IMAD.U32 R62, R60, 0x2, R159 ;  /* 0x000000023c3e7824 */ /* 0x000fe200078e009f */
[C---:B0-----:R-:W-:Y:S08]  /*12c40*/  HMMA.16816.F16 R130, R12.reuse, R40, R130 ;  /* 0x000000280c82723c */ /* 0x041ff00000000882 */
[C---:B-1----:R-:W-:Y:S08]  /*12c50*/  HMMA.16816.F16 R98, R12.reuse, R44, R98 ;  /* 0x0000002c0c62723c */ /* 0x042ff00000000862 */
[C---:B------:R-:W-:Y:S08]  /*12c60*/  HMMA.16816.F16 R96, R12.reuse, R46, R96 ;  /* 0x0000002e0c60723c */ /* 0x040ff00000000860 */
[C---:B------:R-:W-:Y:S08]  /*12c70*/  HMMA.16816.F16 R128, R12.reuse, R42, R128 ;  /* 0x0000002a0c80723c */ /* 0x040ff00000000880 */
[C---:B----4-:R-:W-:Y:S08]  /*12c80*/  HMMA.16816.F16 R126, R12.reuse, R4, R126 ;  /* 0x000000040c7e723c */ /* 0x050ff0000000087e */
[C---:B------:R-:W-:Y:S08]  /*12c90*/  HMMA.16816.F16 R124, R12.reuse, R6, R124 ;  /* 0x000000060c7c723c */ /* 0x040ff0000000087c */
[C---:B-----5:R-:W-:Y:S08]  /*12ca0*/  HMMA.16816.F16 R82, R12.reuse, R8, R82 ;  /* 0x000000080c52723c */ /* 0x060ff00000000852 */
[----:B------:R-:W-:Y:S01]  /*12cb0*/  HMMA.16816.F16 R80, R12, R10, R80 ;  /* 0x0000000a0c50723c */ /* 0x000fe20000000850 */
[----:B------:R-:W0:Y:S01]  /*12cc0*/  LDSM.16.M88.4 R12, [R62] ;  /* 0x000000003e0c783b */ /* 0x000e220000000200 */
[----:B------:R-:W-:Y:S06]  /*12cd0*/  BAR.SYNC.DEFER_BLOCKING 0x0 ;  /* 0x0000000000007b1d */ /* 0x000fec0000010000 */
[C---:B--2---:R-:W-:Y:S08]  /*12ce0*/  HMMA.16816.F16 R118, R48.reuse, R44, R118 ;  /* 0x0000002c3076723c */ /* 0x044ff00000000876 */
        /* <DEDUP_REMOVED lines=8> */
[----:B------:R-:W2:Y:S01]  /*12d70*/  S2R R49, SR_LANEID ;  /* 0x0000000000317919 */ /* 0x000ea20000000000 */
[----:B------:R-:W4:Y:S01]  /*12d80*/  S2R R60, SR_LANEID ;  /* 0x00000000003c7919 */ /* 0x000f220000000000 */
[----:B------:R-:W5:Y:S04]  /*12d90*/  S2R R61, SR_LANEID ;  /* 0x00000000003d7919 */ /* 0x000f680000000000 */
        /* <DEDUP_REMOVED lines=9> */
[----:B------:R-:W3:Y:S01]  /*12e30*/  S2R R57, SR_LANEID ;  /* 0x0000000000397919 */ /* 0x000ee20000000000 */
[----:B------:R2:W-:Y:S05]  /*12e40*/  STS.128 [R158], R16 ;  /* 0x000000109e007388 */ /* 0x0005ea0000000c00 */
[----:B0-----:R-:W-:Y:S01]  /*12e50*/  HMMA.16816.F16 R102, R12, R4, R102 ;  /* 0x000000040c66723c */ /* 0x001fe20000000866 */
[----:B-1----:R-:W-:-:S02]  /*12e60*/  LOP3.LUT R4, R48, 0x7, RZ, 0xc0, !PT ;  /* 0x0000000730047812 */ /* 0x002fc400078ec0ff */
[--C-:B--2---:R-:W-:Y:S02]  /*12e70*/  SHF.R.U32.HI R16, RZ, 0x3, R48.reuse ;  /* 0x00000003ff107819 */ /* 0x104fe40000011630 */
[----:B------:R-:W-:-:S03]  /*12e80*/  SHF.R.U32.HI R48, RZ, 0x4, R48 ;  /* 0x00000004ff307819 */ /* 0x000fc60000011630 */
[----:B------:R-:W-:Y:S01]  /*12e90*/  IMAD.SHL.U32 R17, R16, 0x8, RZ ;  /* 0x0000000810117824 */ /* 0x000fe200078e00ff */
[----:B------:R-:W-:Y:S01]  /*12ea0*/  SHF.R.U32.HI R16, RZ, 0x3, R49 ;  /* 0x00000003ff107819 */ /* 0x000fe20000011631 */
[C---:B------:R-:W-:Y:S01]  /*12eb0*/  HMMA.16816.F16 R110, R12.reuse, R44, R110 ;  /* 0x0000002c0c6e723c */ /* 0x040fe2000000086e */
[----:B----4-:R-:W-:Y:S01]  /*12ec0*/  SHF.R.U32.HI R44, RZ, 0x3, R60 ;  /* 0x00000003ff2c7819 */ /* 0x010fe2000001163c */
[----:B------:R-:W-:Y:S01]  /*12ed0*/  IMAD.SHL.U32 R48, R48, 0x8, RZ ;  /* 0x0000000830307824 */ /* 0x000fe200078e00ff */
[----:B------:R-:W-:Y:S01]  /*12ee0*/  LOP3.LUT R17, R17, 0x8, R4, 0xe2, !PT ;  /* 0x0000000811117812 */ /* 0x000fe200078ee204 */
[----:B------:R-:W-:Y:S04]  /*12ef0*/  STS.128 [R158+0x1400], R36 ;  /* 0x001400249e007388 */ /* 0x000fe80000000c00 */
[----:B------:R-:W-:Y:S01]  /*12f00*/  HMMA.16816.F16 R112, R12, R46, R112 ;  /* 0x0000002e0c70723c */ /* 0x000fe20000000870 */
[----:B-----5:R-:W-:Y:S01]  /*12f10*/  SHF.R.U32.HI R46, RZ, 0x3, R61 ;  /* 0x00000003ff2e7819 */ /* 0x020fe2000001163d */
[----:B------:R0:W-:Y:S01]  /*12f20*/  STS.128 [R157], R32 ;  /* 0x000000209d007388 */ /* 0x0001e20000000c00 */
[----:B------:R-:W-:-:S05]  /*12f30*/  IMAD.SHL.U32 R44, R44, 0x8, RZ ;  /* 0x000000082c2c7824 */ /* 0x000fca00078e00ff */
[C---:B------:R-:W-:Y:S01]  /*12f40*/  HMMA.16816.F16 R122, R12.reuse, R8, R122 ;  /* 0x000000080c7a723c */ /* 0x040fe2000000087a */
[----:B------:R-:W-:Y:S01]  /*12f50*/  LOP3.LUT R8, R49, 0x7, RZ, 0xc0, !PT ;  /* 0x0000000731087812 */ /* 0x000fe200078ec0ff */
[----:B------:R-:W-:Y:S01]  /*12f60*/  IMAD.SHL.U32 R9, R16, 0x8, RZ ;  /* 0x0000000810097824 */ /* 0x000fe200078e00ff */
[----:B------:R-:W-:Y:S01]  /*12f70*/  SHF.R.U32.HI R49, RZ, 0x4, R49 ;  /* 0x00000004ff317819 */ /* 0x000fe20000011631 */
[----:B------:R-:W-:Y:S01]  /*12f80*/  IMAD R18, R17, 0x108, R48 ;  /* 0x0000010811127824 */ /* 0x000fe200078e0230 */
[----:B------:R-:W-:Y:S01]  /*12f90*/  LOP3.LUT R45, R60, 0x7, RZ, 0xc0, !PT ;  /* 0x000000073c2d7812 */ /* 0x000fe200078ec0ff */
[----:B------:R-:W-:Y:S01]  /*12fa0*/  IMAD.SHL.U32 R46, R46, 0x8, RZ ;  /* 0x000000082e2e7824 */ /* 0x000fe200078e00ff */
[----:B------:R-:W1:Y:S01]  /*12fb0*/  S2R R48, SR_LANEID ;  /* 0x0000000000307919 */ /* 0x000e620000000000 */
[----:B------:R-:W-:Y:S01]  /*12fc0*/  LOP3.LUT R8, R9, 0x8, R8, 0xe2, !PT ;  /* 0x0000000809087812 */ /* 0x000fe200078ee208 */
[----:B------:R-:W-:Y:S01]  /*12fd0*/  IMAD.SHL.U32 R49, R49, 0x8, RZ ;  /* 0x0000000831317824 */ /* 0x000fe200078e00ff */
[----:B0-----:R-:W2:Y:S01]  /*12fe0*/  LDG.E.128.CONSTANT R32, desc[UR6][R162.64+0x580] ;  /* 0x00058006a2207981 */ /* 0x001ea2000c1e9d00 */
[----:B------:R-:W-:Y:S01]  /*12ff0*/  LOP3.LUT R47, R61, 0x7, RZ, 0xc0, !PT ;  /* 0x000000073d2f7812 */ /* 0x000fe200078ec0ff */
[C---:B------:R-:W-:Y:S01]  /*13000*/  HMMA.16816.F16 R114, R12.reuse, R40, R114 ;  /* 0x000000280c72723c */ /* 0x040fe20000000872 */
[----:B------:R-:W-:Y:S01]  /*13010*/  LOP3.LUT R45, R44, 0x8, R45, 0xe2, !PT ;  /* 0x000000082c2d7812 */ /* 0x000fe200078ee22d */
[----:B------:R0:W-:Y:S01]  /*13020*/  STS.128 [R157+0x80], R28 ;  /* 0x0000801c9d007388 */ /* 0x0001e20000000c00 */
[----:B------:R-:W-:Y:S01]  /*13030*/  LOP3.LUT R44, R46, 0x8, R47, 0xe2, !PT ;  /* 0x000000082e2c7812 */ /* 0x000fe200078ee22f */
[----:B------:R-:W-:Y:S01]  /*13040*/  IMAD R49, R8, 0x28, R49 ;  /* 0x0000002808317824 */ /* 0x000fe200078e0231 */
[----:B------:R-:W-:Y:S01]  /*13050*/  SHF.R.U32.HI R60, RZ, 0x4, R60 ;  /* 0x00000004ff3c7819 */ /* 0x000fe2000001163c */
[----:B---3--:R3:W-:Y:S01]  /*13060*/  STS.128 [R157+0x100], R24 ;  /* 0x000100189d007388 */ /* 0x0087e20000000c00 */
[----:B------:R-:W-:Y:S01]  /*13070*/  SHF.R.U32.HI R40, RZ, 0x3, R56 ;  /* 0x00000003ff287819 */ /* 0x000fe20000011638 */
[----:B------:R-:W-:Y:S01]  /*13080*/  HMMA.16816.F16 R120, R12, R10, R120 ;  /* 0x0000000a0c78723c */ /* 0x000fe20000000878 */
[----:B------:R-:W-:Y:S01]  /*13090*/  SHF.R.U32.HI R46, RZ, 0x3, R57 ;  /* 0x00000003ff2e7819 */ /* 0x000fe20000011639 */
[----:B------:R4:W-:Y:S04]  /*130a0*/  STS.128 [R157+0x180], R20 ;  /* 0x000180149d007388 */ /* 0x0009e80000000c00 */
[----:B------:R-:W5:Y:S04]  /*130b0*/  LDG.E.128.CONSTANT R8, desc[UR6][R160.64+0x160180] ;  /* 0x16018006a0087981 */ /* 0x000f68000c1e9d00 */
[----:B0-----:R-:W5:Y:S01]  /*130c0*/  LDG.E.128.CONSTANT R28, desc[UR6][R162.64+0x20580] ;  /* 0x02058006a21c7981 */ /* 0x001f62000c1e9d00 */
[----:B------:R-:W-:Y:S01]  /*130d0*/  IMAD.SHL.U32 R60, R60, 0x8, RZ ;  /* 0x000000083c3c7824 */ /* 0x000fe200078e00ff */
[----:B------:R-:W-:Y:S01]  /*130e0*/  BAR.SYNC.DEFER_BLOCKING 0x0 ;  /* 0x0000000000007b1d */ /* 0x000fe20000010000 */
[----:B------:R-:W-:Y:S01]  /*130f0*/  LOP3.LUT R41, R56, 0x7, RZ, 0xc0, !PT ;  /* 0x0000000738297812 */ /* 0x000fe200078ec0ff */
[----:B------:R-:W-:Y:S01]  /*13100*/  IMAD.SHL.U32 R40, R40, 0x8, RZ ;  /* 0x0000000828287824 */ /* 0x000fe200078e00ff */
[----:B------:R-:W-:Y:S01]  /*13110*/  LOP3.LUT R47, R57, 0x7, RZ, 0xc0, !PT ;  /* 0x00000007392f7812 */ /* 0x000fe200078ec0ff */
[----:B------:R-:W-:Y:S01]  /*13120*/  IMAD.SHL.U32 R46, R46, 0x8, RZ ;  /* 0x000000082e2e7824 */ /* 0x000fe200078e00ff */
[----:B------:R-:W-:-:S02]  /*13130*/  SHF.R.U32.HI R61, RZ, 0x4, R61 ;  /* 0x00000004ff3d7819 */ /* 0x000fc4000001163d */
[----:B------:R-:W-:Y:S01]  /*13140*/  SHF.R.U32.HI R56, RZ, 0x4, R56 ;  /* 0x00000004ff387819 */ /* 0x000fe20000011638 */
[----:B---3--:R-:W3:Y:S01]  /*13150*/  LDG.E.128.CONSTANT R24, desc[UR6][R160.64+0x160000] ;  /* 0x16000006a0187981 */ /* 0x008ee2000c1e9d00 */
[----:B------:R-:W-:Y:S01]  /*13160*/  SHF.R.U32.HI R57, RZ, 0x4, R57 ;  /* 0x00000004ff397819 */ /* 0x000fe20000011639 */
[----:B------:R-:W-:Y:S01]  /*13170*/  IMAD R45, R45, 0x28, R60 ;  /* 0x000000282d2d7824 */ /* 0x000fe200078e023c */
[----:B------:R-:W-:Y:S01]  /*13180*/  LOP3.LUT R51, R40, 0x8, R41, 0xe2, !PT ;  /* 0x0000000828337812 */ /* 0x000fe200078ee229 */
[----:B------:R-:W0:Y:S01]  /*13190*/  S2R R60, SR_LANEID ;  /* 0x00000000003c7919 */ /* 0x000e220000000000 */
[----:B------:R-:W-:Y:S01]  /*131a0*/  LOP3.LUT R50, R46, 0x8, R47, 0xe2, !PT ;  /* 0x000000082e327812 */ /* 0x000fe200078ee22f */
[----:B------:R-:W-:Y:S02]  /*131b0*/  IMAD.SHL.U32 R61, R61, 0x8, RZ ;  /* 0x000000083d3d7824 */ /* 0x000fe400078e00ff */
[----:B------:R-:W-:Y:S01]  /*131c0*/  IMAD.SHL.U32 R56, R56, 0x8, RZ ;  /* 0x0000000838387824 */ /* 0x000fe200078e00ff */
[----:B------:R-:W-:Y:S01]  /*131d0*/  HMMA.16816.F16 R88, R12, R42, R88 ;  /* 0x0000002a0c58723c */ /* 0x000fe20000000858 */
[----:B------:R-:W-:Y:S01]  /*131e0*/  IMAD.SHL.U32 R57, R57, 0x8, RZ ;  /* 0x0000000839397824 */ /* 0x000fe200078e00ff */
[----:B----4-:R-:W4:Y:S01]  /*131f0*/  LDG.E.128.CONSTANT R20, desc[UR6][R160.64+0x160080] ;  /* 0x16008006a0147981 */ /* 0x010f22000c1e9d00 */
[----:B------:R-:W-:-:S02]  /*13200*/  IMAD R44, R44, 0x108, R61 ;  /* 0x000001082c2c7824 */ /* 0x000fc400078e023d */
[----:B------:R-:W-:Y:S02]  /*13210*/  IMAD R56, R51, 0x108, R56 ;  /* 0x0000010833387824 */ /* 0x000fe400078e0238 */
[----:B------:R-:W-:Y:S02]  /*13220*/  IMAD R57, R50, 0x108, R57 ;  /* 0x0000010832397824 */ /* 0x000fe400078e0239 */
[----:B------:R-:W-:Y:S02]  /*13230*/  IMAD.U32 R45, R45, 0x2, R156 ;  /* 0x000000022d2d7824 */ /* 0x000fe400078e009c */
[----:B------:R-:W-:Y:S02]  /*13240*/  IMAD.U32 R40, R44, 0x2, R155 ;  /* 0x000000022c287824 */ /* 0x000fe400078e009b */
[----:B------:R-:W-:Y:S02]  /*13250*/  IMAD.U32 R36, R56, 0x2, R143 ;  /* 0x0000000238247824 */ /* 0x000fe400078e008f */
[----:B------:R-:W-:Y:S01]  /*13260*/  IMAD.U32 R4, R57, 0x2, R142 ;  /* 0x0000000239047824 */ /* 0x000fe200078e008e */
[----:B------:R-:W-:Y:S01]  /*13270*/  HMMA.16816.F16 R100, R12, R6, R100 ;  /* 0x000000060c64723c */ /* 0x000fe20000000864 */
[----:B------:R-:W-:Y:S01]  /*13280*/  IMAD.U32 R50, R18, 0x2, R141 ;  /* 0x0000000212327824 */ /* 0x000fe200078e008d */
[----:B------:R-:W-:Y:S04]  /*13290*/  LDSM.16.M88.4 R44, [R45] ;  /* 0x000000002d2c783b */ /* 0x000fe80000000200 */
[----:B------:R-:W0:Y:S04]  /*132a0*/  LDSM.16.MT88.4 R40, [R40] ;  /* 0x000000002828783b */ /* 0x000e280000004200 */
[----:B------:R-:W0:Y:S04]  /*132b0*/  LDSM.16.MT88.4 R36, [R36] ;  /* 0x000000002424783b */ /* 0x000e280000004200 */
[----:B------:R-:W0:Y:S04]  /*132c0*/  LDSM.16.MT88.4 R4, [R4] ;  /* 0x000000000404783b */ /* 0x000e280000004200 */
[----:B------:R1:W0:Y:S02]  /*132d0*/  LDSM.16.MT88.4 R12, [R50] ;  /* 0x00000000320c783b */ /* 0x0002240000004200 */
[----:B-1----:R-:W-:-:S02]  /*132e0*/  LOP3.LUT R51, R48, 0x7, RZ, 0xc0, !PT ;  /* 0x0000000730337812 */ /* 0x002fc400078ec0ff */
[----:B------:R-:W4:Y:S01]  /*132f0*/  LDG.E.128.CONSTANT R16, desc[UR6][R160.64+0x160100] ;  /* 0x16010006a0107981 */ /* 0x000f22000c1e9d00 */
[--C-:B------:R-:W-:Y:S02]  /*13300*/  SHF.R.U32.HI R50, RZ, 0x3, R48.reuse ;  /* 0x00000003ff327819 */ /* 0x100fe40000011630 */
[----:B------:R-:W-:-:S03]  /*13310*/  SHF.R.U32.HI R48, RZ, 0x4, R48 ;  /* 0x00000004ff307819 */ /* 0x000fc60000011630 */
[----:B------:R-:W-:Y:S02]  /*13320*/  IMAD.SHL.U32 R50, R50, 0x8, RZ ;  /* 0x0000000832327824 */ /* 0x000fe400078e00ff */
[----:B------:R-:W-:-:S03]  /*13330*/  IMAD.SHL.U32 R48, R48, 0x8, RZ ;  /* 0x0000000830307824 */ /* 0x000fc600078e00ff */
[----:B------:R-:W-:Y:S01]  /*13340*/  LOP3.LUT R51, R50, 0x8, R51, 0xe2, !PT ;  /* 0x0000000832337812 */ /* 0x000fe200078ee233 */
[----:B------:R-:W-:-:S04]  /*13350*/  IMAD.U32 R49, R49, 0x2, R152 ;  /* 0x0000000231317824 */ /* 0x000fc800078e0098 */
[----:B------:R-:W-:Y:S01]  /*13360*/  IMAD R51, R51, 0x28, R48 ;  /* 0x0000002833337824 */ /* 0x000fe200078e0230 */
[--C-:B0-----:R-:W-:Y:S01]  /*13370*/  SHF.R.U32.HI R48, RZ, 0x3, R60.reuse ;  /* 0x00000003ff307819 */ /* 0x101fe2000001163c */
[----:B------:R0:W1:Y:S04]  /*13380*/  LDSM.16.M88.4 R56, [R49] ;  /* 0x000000003138783b */ /* 0x0000680000000200 */
[----:B------:R-:W-:Y:S01]  /*13390*/  IMAD.SHL.U32 R48, R48, 0x8, RZ ;  /* 0x0000000830307824 */ /* 0x000fe200078e00ff */
[----:B0-----:R-:W-:Y:S02]  /*133a0*/  LOP3.LUT R49, R60, 0x7, RZ, 0xc0, !PT ;  /* 0x000000073c317812 */ /* 0x001fe400078ec0ff */
[----:B------:R-:W-:Y:S02]  /*133b0*/  SHF.R.U32.HI R60, RZ, 0x4, R60 ;  /* 0x00000004ff3c7819 */ /* 0x000fe4000001163c */
[----:B------:R-:W-:-:S03]  /*133c0*/  LOP3.LUT R49, R48, 0x8, R49, 0xe2, !PT ;  /* 0x0000000830317812 */ /* 0x000fc600078ee231 */
[----:B------:R-:W-:-:S04]  /*133d0*/  IMAD.SHL.U32 R60, R60, 0x8, RZ ;  /* 0x000000083c3c7824 */ /* 0x000fc800078e00ff */
[----:B------:R-:W-:Y:S02]  /*133e0*/  IMAD R49, R49, 0x28, R60 ;  /* 0x0000002831317824 */ /* 0x000fe400078e023c */
[----:B------:R-:W-:Y:S02]  /*133f0*/  IMAD.U32 R51, R51, 0x2, R150 ;  /* 0x0000000233337824 */ /* 0x000fe400078e0096 */
[----:B------:R-:W-:Y:S01]  /*13400*/  IMAD.U32 R49, R49, 0x2, R144 ;  /* 0x0000000231317824 */ /* 0x000fe200078e0090 */
        /* <DEDUP_REMOVED lines=8> */
[----:B------:R-:W0:Y:S04]  /*13490*/  LDSM.16.M88.4 R44, [R51] ;  /* 0x00000000332c783b */ /* 0x000e280000000200 */
[----:B------:R-:W0:Y:S01]  /*134a0*/  LDSM.16.M88.4 R48, [R49] ;  /* 0x000000003130783b */ /* 0x000e220000000200 */
[----:B------:R-:W0:Y:S02]  /*134b0*/  S2R R60, SR_LANEID ;  /* 0x00000000003c7919 */ /* 0x000e240000000000 */
        /* <DEDUP_REMOVED lines=10> */
[-C--:B0-----:R-:W-:Y:S08]  /*13560*/  HMMA.16816.F16 R118, R44, R40.reuse, R118 ;  /* 0x000000282c76723c */ /* 0x081ff00000000876 */
[----:B------:R-:W-:Y:S01]  /*13570*/  HMMA.16816.F16 R110, R48, R40, R110 ;  /* 0x00000028306e723c */ /* 0x000fe2000000086e */
[----:B------:R-:W-:-:S02]  /*13580*/  SHF.R.U32.HI R40, RZ, 0x3, R60 ;  /* 0x00000003ff287819 */ /* 0x000fc4000001163c */
[----:B------:R-:W-:-:S03]  /*13590*/  LOP3.LUT R41, R60, 0x7, RZ, 0xc0, !PT ;  /* 0x000000073c297812 */ /* 0x000fc600078ec0ff */
[----:B------:R-:W-:-:S05]  /*135a0*/  IMAD.SHL.U32 R40, R40, 0x8, RZ ;  /* 0x0000000828287824 */ /* 0x000fca00078e00ff */
[----:B------:R-:W-:Y:S01]  /*135b0*/  LOP3.LUT R41, R40, 0x8, R41, 0xe2, !PT ;  /* 0x0000000828297812 */ /* 0x000fe200078ee229 */
[----:B------:R-:W-:Y:S01]  /*135c0*/  HMMA.16816.F16 R116, R44, R42, R116 ;  /* 0x0000002a2c74723c */ /* 0x000fe20000000874 */
[----:B-1----:R-:W-:-:S07]  /*135d0*/  SHF.R.U32.HI R40, RZ, 0x3, R59 ;  /* 0x00000003ff287819 */ /* 0x002fce000001163b */
[----:B------:R-:W-:Y:S01]  /*135e0*/  HMMA.16816.F16 R112, R48, R42, R112 ;  /* 0x0000002a3070723c */ /* 0x000fe20000000870 */
[----:B------:R-:W-:Y:S01]  /*135f0*/  IMAD.SHL.U32 R43, R40, 0x8, RZ ;  /* 0x00000008282b7824 */ /* 0x000fe200078e00ff */
[----:B------:R-:W-:-:S06]  /*13600*/  SHF.R.U32.HI R40, RZ, 0x3, R56 ;  /* 0x00000003ff287819 */ /* 0x000fcc0000011638 */
[-C--:B------:R-:W-:Y:S01]  /*13610*/  HMMA.16816.F16 R74, R44, R36.reuse, R74 ;  /* 0x000000242c4a723c */ /* 0x080fe2000000084a */
[----:B------:R-:W0:Y:S07]  /*13620*/  S2R R58, SR_LANEID ;  /* 0x00000000003a7919 */ /* 0x000e2e0000000000 */
[----:B------:R-:W-:Y:S01]  /*13630*/  HMMA.16816.F16 R114, R48, R36, R114 ;  /* 0x000000243072723c */ /* 0x000fe20000000872 */
[----:B------:R-:W-:Y:S01]  /*13640*/  LOP3.LUT R36, R56, 0x7, RZ, 0xc0, !PT ;  /* 0x0000000738247812 */ /* 0x000fe200078ec0ff */
[----:B------:R-:W-:Y:S01]  /*13650*/  IMAD.SHL.U32 R37, R40, 0x8, RZ ;  /* 0x0000000828257824 */ /* 0x000fe200078e00ff */
[----:B------:R-:W-:-:S04]  /*13660*/  SHF.R.U32.HI R56, RZ, 0x4, R56 ;  /* 0x00000004ff387819 */ /* 0x000fc80000011638 */
[----:B------:R-:W-:Y:S01]  /*13670*/  LOP3.LUT R37, R37, 0x8, R36, 0xe2, !PT ;  /* 0x0000000825257812 */ /* 0x000fe200078ee224 */
[----:B------:R-:W-:Y:S01]  /*13680*/  IMAD.SHL.U32 R56, R56, 0x8, RZ ;  /* 0x0000000838387824 */ /* 0x000fe200078e00ff */
[----:B------:R-:W1:Y:S01]  /*13690*/  S2R R57, SR_LANEID ;  /* 0x0000000000397919 */ /* 0x000e620000000000 */
[----:B------:R-:W-:Y:S02]  /*136a0*/  SHF.R.U32.HI R60, RZ, 0x4, R60 ;  /* 0x00000004ff3c7819 */ /* 0x000fe4000001163c */
[----:B------:R-:W-:Y:S02]  /*136b0*/  IMAD R37, R37, 0x108, R56 ;  /* 0x0000010825257824 */ /* 0x000fe400078e0238 */
[----:B------:R-:W2:Y:S01]  /*136c0*/  S2R R56, SR_LANEID ;  /* 0x0000000000387919 */ /* 0x000ea20000000000 */
[----:B------:R-:W-:-:S04]  /*136d0*/  IMAD.SHL.U32 R60, R60, 0x8, RZ ;  /* 0x000000083c3c7824 */ /* 0x000fc800078e00ff */
[----:B------:R-:W-:Y:S01]  /*136e0*/  IMAD R60, R41, 0x28, R60 ;  /* 0x00000028293c7824 */ /* 0x000fe200078e023c */
[C---:B------:R-:W-:Y:S08]  /*136f0*/  HMMA.16816.F16 R72, R44.reuse, R38, R72 ;  /* 0x000000262c48723c */ /* 0x040ff00000000848 */
[C---:B------:R-:W-:Y:S08]  /*13700*/  HMMA.16816.F16 R94, R44.reuse, R4, R94 ;  /* 0x000000042c5e723c */ /* 0x040ff0000000085e */
[C---:B------:R-:W-:Y:S08]  /*13710*/  HMMA.16816.F16 R92, R44.reuse, R6, R92 ;  /* 0x000000062c5c723c */ /* 0x040ff0000000085c */
[C---:B------:R-:W-:Y:S08]  /*13720*/  HMMA.16816.F16 R108, R44.reuse, R12, R108 ;  /* 0x0000000c2c6c723c */ /* 0x040ff0000000086c */
[----:B------:R-:W-:Y:S01]  /*13730*/  HMMA.16816.F16 R52, R44, R14, R52 ;  /* 0x0000000e2c34723c */ /* 0x000fe20000000834 */
[----:B------:R-:W-:-:S02]  /*13740*/  IMAD.U32 R44, R60, 0x2, R153 ;  /* 0x000000023c2c7824 */ /* 0x000fc400078e0099 */
[----:B------:R-:W5:Y:S01]  /*13750*/  S2R R60, SR_LANEID ;  /* 0x00000000003c7919 */ /* 0x000f620000000000 */
[----:B0-----:R-:W-:-:S04]  /*13760*/  SHF.R.U32.HI R36, RZ, 0x3, R58 ;  /* 0x00000003ff247819 */ /* 0x001fc8000001163a */
[----:B------:R-:W-:Y:S01]  /*13770*/  HMMA.16816.F16 R88, R48, R38, R88 ;  /* 0x000000263058723c */ /* 0x000fe20000000858 */
[----:B------:R-:W-:Y:S01]  /*13780*/  LOP3.LUT R38, R58, 0x7, RZ, 0xc0, !PT ;  /* 0x000000073a267812 */ /* 0x000fe200078ec0ff */
[----:B------:R-:W-:Y:S01]  /*13790*/  IMAD.SHL.U32 R39, R36, 0x8, RZ ;  /* 0x0000000824277824 */ /* 0x000fe200078e00ff */
[----:B------:R-:W-:-:S05]  /*137a0*/  SHF.R.U32.HI R58, RZ, 0x4, R58 ;  /* 0x00000004ff3a7819 */ /* 0x000fca000001163a */
[----:B------:R-:W-:Y:S01]  /*137b0*/  HMMA.16816.F16 R102, R48, R4, R102 ;  /* 0x000000043066723c */ /* 0x000fe20000000866 */
[----:B-1----:R-:W-:-:S07]  /*137c0*/  SHF.R.U32.HI R4, RZ, 0x3, R57 ;  /* 0x00000003ff047819 */ /* 0x002fce0000011639 */
[C---:B------:R-:W-:Y:S08]  /*137d0*/  HMMA.16816.F16 R100, R48.reuse, R6, R100 ;  /* 0x000000063064723c */ /* 0x040ff00000000864 */
[----:B------:R-:W-:Y:S01]  /*137e0*/  HMMA.16816.F16 R122, R48, R12, R122 ;  /* 0x0000000c307a723c */ /* 0x000fe2000000087a */
[----:B--2---:R-:W-:-:S07]  /*137f0*/  SHF.R.U32.HI R12, RZ, 0x3, R56 ;  /* 0x00000003ff0c7819 */ /* 0x004fce0000011638 */
[----:B------:R-:W-:Y:S01]  /*13800*/  HMMA.16816.F16 R120, R48, R14, R120 ;  /* 0x0000000e3078723c */ /* 0x000fe20000000878 */
[----:B------:R-:W0:Y:S01]  /*13810*/  S2R R48, SR_LANEID ;  /* 0x0000000000307919 */ /* 0x000e220000000000 */
[----:B------:R-:W-:Y:S01]  /*13820*/  LOP3.LUT R5, R39, 0x8, R38, 0xe2, !PT ;  /* 0x0000000827057812 */ /* 0x000fe200078ee226 */
[----:B------:R-:W-:Y:S01]  /*13830*/  IMAD.SHL.U32 R58, R58, 0x8, RZ ;  /* 0x000000083a3a7824 */ /* 0x000fe200078e00ff */
[----:B------:R-:W-:Y:S01]  /*13840*/  LOP3.LUT R42, R59, 0x7, RZ, 0xc0, !PT ;  /* 0x000000073b2a7812 */ /* 0x000fe200078ec0ff */
[----:B------:R-:W-:Y:S01]  /*13850*/  IMAD.SHL.U32 R7, R4, 0x8, RZ ;  /* 0x0000000804077824 */ /* 0x000fe200078e00ff */
[----:B------:R-:W-:Y:S01]  /*13860*/  LOP3.LUT R6, R57, 0x7, RZ, 0xc0, !PT ;  /* 0x0000000739067812 */ /* 0x000fe200078ec0ff */
[----:B------:R-:W-:Y:S01]  /*13870*/  IMAD.SHL.U32 R50, R12, 0x8, RZ ;  /* 0x000000080c327824 */ /* 0x000fe200078e00ff */
[----:B------:R-:W-:Y:S01]  /*13880*/  SHF.R.U32.HI R59, RZ, 0x4, R59 ;  /* 0x00000004ff3b7819 */ /* 0x000fe2000001163b */
[----:B------:R-:W-:Y:S01]  /*13890*/  IMAD.U32 R37, R37, 0x2, R2 ;  /* 0x0000000225257824 */ /* 0x000fe200078e0002 */
[----:B------:R-:W-:Y:S01]  /*138a0*/  SHF.R.U32.HI R57, RZ, 0x4, R57 ;  /* 0x00000004ff397819 */ /* 0x000fe20000011639 */
[----:B------:R-:W-:Y:S01]  /*138b0*/  LDSM.16.M88.4 R44, [R44] ;  /* 0x000000002c2c783b */ /* 0x000fe20000000200 */
[----:B------:R-:W-:Y:S01]  /*138c0*/  LOP3.LUT R49, R56, 0x7, RZ, 0xc0, !PT ;  /* 0x0000000738317812 */ /* 0x000fe200078ec0ff */
[----:B------:R-:W-:Y:S01]  /*138d0*/  IMAD R5, R5, 0x108, R58 ;  /* 0x0000010805057824 */ /* 0x000fe200078e023a */
        /* <DEDUP_REMOVED lines=8> */
[----:B------:R-:W1:Y:S01]  /*13960*/  LDSM.16.MT88.4 R36, [R37] ;  /* 0x000000002524783b */ /* 0x000e620000004200 */
[----:B------:R-:W-:-:S02]  /*13970*/  IMAD R58, R58, 0x108, R57 ;  /* 0x000001083a3a7824 */ /* 0x000fc400078e0239 */
[----:B------:R-:W-:Y:S01]  /*13980*/  IMAD R56, R49, 0x28, R56 ;  /* 0x0000002831387824 */ /* 0x000fe200078e0238 */
[----:B-----5:R-:W-:Y:S01]  /*13990*/  SHF.R.U32.HI R49, RZ, 0x3, R60 ;  /* 0x00000003ff317819 */ /* 0x020fe2000001163c */
[----:B------:R-:W-:Y:S02]  /*139a0*/  IMAD.U32 R40, R59, 0x2, R140 ;  /* 0x000000023b287824 */ /* 0x000fe400078e008c */
[----:B------:R-:W-:Y:S02]  /*139b0*/  IMAD.U32 R5, R5, 0x2, R0 ;  /* 0x0000000205057824 */ /* 0x000fe400078e0000 */
[----:B------:R-:W-:Y:S01]  /*139c0*/  IMAD.U32 R13, R58, 0x2, R3 ;  /* 0x000000023a0d7824 */ /* 0x000fe200078e0003 */
[----:B------:R-:W-:Y:S01]  /*139d0*/  LOP3.LUT R50, R60, 0x7, RZ, 0xc0, !PT ;  /* 0x000000073c327812 */ /* 0x000fe200078ec0ff */
[----:B------:R-:W-:Y:S01]  /*139e0*/  IMAD.SHL.U32 R49, R49, 0x8, RZ ;  /* 0x0000000831317824 */ /* 0x000fe200078e00ff */
[----:B------:R-:W2:Y:S01]  /*139f0*/  LDSM.16.MT88.4 R40, [R40] ;  /* 0x000000002828783b */ /* 0x000ea20000004200 */
[----:B------:R-:W-:-:S03]  /*13a00*/  SHF.R.U32.HI R60, RZ, 0x4, R60 ;  /* 0x00000004ff3c7819 */ /* 0x000fc6000001163c */
[----:B------:R-:W5:Y:S01]  /*13a10*/  LDSM.16.MT88.4 R4, [R5] ;  /* 0x000000000504783b */ /* 0x000f620000004200 */
[----:B------:R-:W-:-:S03]  /*13a20*/  LOP3.LUT R49, R49, 0x8, R50, 0xe2, !PT ;  /* 0x0000000831317812 */ /* 0x000fc600078ee232 */
[----:B------:R-:W3:Y:S01]  /*13a30*/  LDSM.16.MT88.4 R12, [R13] ;  /* 0x000000000d0c783b */ /* 0x000ee20000004200 */
[--C-:B0-----:R-:W-:Y:S01]  /*13a40*/  SHF.R.U32.HI R50, RZ, 0x3, R48.reuse ;  /* 0x00000003ff327819 */ /* 0x101fe20000011630 */
[----:B------:R-:W-:Y:S01]  /*13a50*/  IMAD.SHL.U32 R60, R60, 0x8, RZ ;  /* 0x000000083c3c7824 */ /* 0x000fe200078e00ff */
        /* <DEDUP_REMOVED lines=8> */
[----:B------:R-:W0:Y:S01]  /*13ae0*/  LDSM.16.M88.4 R48, [R48] ;  /* 0x000000003030783b */ /* 0x000e220000000200 */
[----:B------:R-:W-:Y:S02]  /*13af0*/  IMAD.U32 R56, R56, 0x2, R151 ;  /* 0x0000000238387824 */ /* 0x000fe400078e0097 */
[----:B------:R-:W-:Y:S01]  /*13b00*/  IMAD.U32 R63, R60, 0x2, R159 ;  /* 0x000000023c3f7824 */ /* 0x000fe200078e009f */
[C---:B-1----:R-:W-:Y:S03]  /*13b10*/  HMMA.16816.F16 R130, R44.reuse, R36, R130 ;  /* 0x000000242c82723c */ /* 0x042fe60000000882 */
[----:B------:R-:W1:Y:S05]  /*13b20*/  LDSM.16.M88.4 R56, [R56] ;  /* 0x000000003838783b */ /* 0x000e6a0000000200 */
        /* <DEDUP_REMOVED lines=8> */
[----:B------:R-:W3:Y:S06]  /*13bb0*/  S2R R62, SR_LANEID ;  /* 0x00000000003e7919 */ /* 0x000eec0000000000 */
        /* <DEDUP_REMOVED lines=10> */
[----:B------:R-:W5:Y:S01]  /*13c60*/  S2R R60, SR_LANEID ;  /* 0x00000000003c7919 */ /* 0x000f620000000000 */
[----:B------:R-:W4:Y:S05]  /*13c70*/  S2R R61, SR_LANEID ;  /* 0x00000000003d7919 */ /* 0x000f2a0000000000 */
[-C--:B-1----:R-:W-:Y:S08]  /*13c80*/  HMMA.16816.F16 R106, R56, R36.reuse, R106 ;  /* 0x00000024386a723c */ /* 0x082ff0000000086a */
[----:B--2---:R-:W-:Y:S01]  /*13c90*/  HMMA.16816.F16 R114, R44, R36, R114 ;  /* 0x000000242c72723c */ /* 0x004fe20000000872 */
[----:B---3--:R-:W-:-:S02]  /*13ca0*/  SHF.R.U32.HI R36, RZ, 0x3, R62 ;  /* 0x00000003ff247819 */ /* 0x008fc4000001163e */
[----:B------:R-:W-:-:S03]  /*13cb0*/  LOP3.LUT R37, R62, 0x7, RZ, 0xc0, !PT ;  /* 0x000000073e257812 */ /* 0x000fc600078ec0ff */
[----:B------:R-:W-:Y:S02]  /*13cc0*/  IMAD.SHL.U32 R36, R36, 0x8, RZ ;  /* 0x0000000824247824 */ /* 0x000fe400078e00ff */
[----:B------:R-:W-:Y:S03]  /*13cd0*/  HMMA.16816.F16 R66, R56, R40, R66 ;  /* 0x000000283842723c */ /* 0x000fe60000000842 */
[----:B------:R-:W-:-:S05]  /*13ce0*/  LOP3.LUT R37, R36, 0x8, R37, 0xe2, !PT ;  /* 0x0000000824257812 */ /* 0x000fca00078ee225 */
[----:B------:R-:W-:Y:S01]  /*13cf0*/  HMMA.16816.F16 R64, R56, R42, R64 ;  /* 0x0000002a3840723c */ /* 0x000fe20000000840 */
[----:B0-----:R-:W-:-:S07]  /*13d00*/  SHF.R.U32.HI R36, RZ, 0x3, R48 ;  /* 0x00000003ff247819 */ /* 0x001fce0000011630 */
[C---:B------:R-:W-:Y:S08]  /*13d10*/  HMMA.16816.F16 R104, R56.reuse, R38, R104 ;  /* 0x000000263868723c */ /* 0x040ff00000000868 */
[C---:B------:R-:W-:Y:S08]  /*13d20*/  HMMA.16816.F16 R76, R56.reuse, R4, R76 ;  /* 0x00000004384c723c */ /* 0x040ff0000000084c */
[C---:B------:R-:W-:Y:S08]  /*13d30*/  HMMA.16816.F16 R70, R56.reuse, R6, R70 ;  /* 0x000000063846723c */ /* 0x040ff00000000846 */
[C---:B------:R-:W-:Y:S08]  /*13d40*/  HMMA.16816.F16 R68, R56.reuse, R12, R68 ;  /* 0x0000000c3844723c */ /* 0x040ff00000000844 */
[----:B------:R-:W-:Y:S01]  /*13d50*/  HMMA.16816.F16 R54, R56, R14, R54 ;  /* 0x0000000e3836723c */ /* 0x000fe20000000836 */
[----:B------:R-:W0:Y:S01]  /*13d60*/  S2R R56, SR_LANEID ;  /* 0x0000000000387919 */ /* 0x000e220000000000 */
[----:B------:R-:W-:Y:S01]  /*13d70*/  IMAD.SHL.U32 R59, R36, 0x8, RZ ;  /* 0x00000008243b7824 */ /* 0x000fe200078e00ff */
[----:B------:R1:W-:Y:S04]  /*13d80*/  STS.128 [R158], R32 ;  /* 0x000000209e007388 */ /* 0x0003e80000000c00 */
[----:B------:R2:W-:Y:S04]  /*13d90*/  STS.128 [R158+0x1400], R28 ;  /* 0x0014001c9e007388 */ /* 0x0005e80000000c00 */
[----:B------:R3:W-:Y:S01]  /*13da0*/  STS.128 [R157+0x180], R8 ;  /* 0x000180089d007388 */ /* 0x0007e20000000c00 */
[----:B-1----:R-:W-:Y:S01]  /*13db0*/  LOP3.LUT R32, R48, 0x7, RZ, 0xc0, !PT ;  /* 0x0000000730207812 */ /* 0x002fe200078ec0ff */
[----:B------:R-:W1:Y:S03]  /*13dc0*/  S2R R51, SR_LANEID ;  /* 0x0000000000337919 */ /* 0x000e660000000000 */
[----:B------:R-:W-:Y:S01]  /*13dd0*/  LOP3.LUT R59, R59, 0x8, R32, 0xe2, !PT ;  /* 0x000000083b3b7812 */ /* 0x000fe200078ee220 */
[----:B--2---:R-:W2:Y:S04]  /*13de0*/  LDG.E.128.CONSTANT R28, desc[UR6][R162.64+0x205c0] ;  /* 0x0205c006a21c7981 */ /* 0x004ea8000c1e9d00 */
[----:B------:R-:W2:Y:S01]  /*13df0*/  LDG.E.128.CONSTANT R32, desc[UR6][R162.64+0x5c0] ;  /* 0x0005c006a2207981 */ /* 0x000ea2000c1e9d00 */
[----:B------:R-:W-:Y:S03]  /*13e00*/  HMMA.16816.F16 R110, R44, R40, R110 ;  /* 0x000000282c6e723c */ /* 0x000fe6000000086e */
[----:B---3--:R-:W3:Y:S01]  /*13e10*/  LDG.E.128.CONSTANT R8, desc[UR6][R160.64+0x170180] ;  /* 0x17018006a0087981 */ /* 0x008ee2000c1e9d00 */
[----:B-----5:R-:W-:-:S04]  /*13e20*/  SHF.R.U32.HI R40, RZ, 0x3, R60 ;  /* 0x00000003ff287819 */ /* 0x020fc8000001163c */
[----:B------:R-:W-:Y:S01]  /*13e30*/  HMMA.16816.F16 R112, R44, R42, R112 ;  /* 0x0000002a2c70723c */ /* 0x000fe20000000870 */
[----:B----4-:R-:W-:Y:S01]  /*13e40*/  SHF.R.U32.HI R42, RZ, 0x3, R61 ;  /* 0x00000003ff2a7819 */ /* 0x010fe2000001163d */
[----:B------:R4:W-:Y:S01]  /*13e50*/  STS.128 [R157], R24 ;  /* 0x000000189d007388 */ /* 0x0009e20000000c00 */
[----:B------:R-:W-:Y:S01]  /*13e60*/  IMAD.SHL.U32 R40, R40, 0x8, RZ ;  /* 0x0000000828287824 */ /* 0x000fe200078e00ff */
[----:B------:R-:W-:Y:S02]  /*13e70*/  LOP3.LUT R41, R60, 0x7, RZ, 0xc0, !PT ;  /* 0x000000073c297812 */ /* 0x000fe400078ec0ff */
[----:B------:R-:W-:Y:S01]  /*13e80*/  IMAD.SHL.U32 R42, R42, 0x8, RZ ;  /* 0x000000082a2a7824 */ /* 0x000fe200078e00ff */
[----:B------:R-:W-:Y:S01]  /*13e90*/  LOP3.LUT R43, R61, 0x7, RZ, 0xc0, !PT ;  /* 0x000000073d2b7812 */ /* 0x000fe200078ec0ff */
[----:B------:R-:W5:Y:S01]  /*13ea0*/  S2R R50, SR_LANEID ;  /* 0x0000000000327919 */ /* 0x000f620000000000 */
[----:B------:R-:W-:Y:S01]  /*13eb0*/  LOP3.LUT R41, R40, 0x8, R41, 0xe2, !PT ;  /* 0x0000000828297812 */ /* 0x000fe200078ee229 */
[----:B----4-:R-:W4:Y:S01]  /*13ec0*/  LDG.E.128.CONSTANT R24, desc[UR6][R160.64+0x170000] ;  /* 0x17000006a0187981 */ /* 0x010f22000c1e9d00 */
[----:B------:R-:W-:-:S02]  /*13ed0*/  LOP3.LUT R40, R42, 0x8, R43, 0xe2, !PT ;  /* 0x000000082a287812 */ /* 0x000fc400078ee22b */
[--C-:B0-----:R-:W-:Y:S02]  /*13ee0*/  SHF.R.U32.HI R42, RZ, 0x3, R56.reuse ;  /* 0x00000003ff2a7819 */ /* 0x101fe40000011638 */
[----:B------:R-:W-:Y:S02]  /*13ef0*/  LOP3.LUT R43, R56, 0x7, RZ, 0xc0, !PT ;  /* 0x00000007382b7812 */ /* 0x000fe400078ec0ff */
[----:B------:R-:W-:Y:S01]  /*13f00*/  SHF.R.U32.HI R56, RZ, 0x4, R56 ;  /* 0x00000004ff387819 */ /* 0x000fe20000011638 */
[----:B------:R-:W-:Y:S01]  /*13f10*/  IMAD.SHL.U32 R42, R42, 0x8, RZ ;  /* 0x000000082a2a7824 */ /* 0x000fe200078e00ff */
[----:B------:R-:W-:-:S03]  /*13f20*/  SHF.R.U32.HI R62, RZ, 0x4, R62 ;  /* 0x00000004ff3e7819 */ /* 0x000fc6000001163e */
[----:B------:R-:W-:Y:S01]  /*13f30*/  IMAD.SHL.U32 R56, R56, 0x8, RZ ;  /* 0x0000000838387824 */ /* 0x000fe200078e00ff */
[----:B------:R-:W-:Y:S01]  /*13f40*/  LOP3.LUT R49, R42, 0x8, R43, 0xe2, !PT ;  /* 0x000000082a317812 */ /* 0x000fe200078ee22b */
[----:B------:R0:W-:Y:S01]  /*13f50*/  STS.128 [R157+0x80], R20 ;  /* 0x000080149d007388 */ /* 0x0001e20000000c00 */
[C---:B------:R-:W-:Y:S01]  /*13f60*/  HMMA.16816.F16 R102, R44.reuse, R4, R102 ;  /* 0x000000042c66723c */ /* 0x040fe20000000866 */
[----:B-1----:R-:W-:Y:S02]  /*13f70*/  SHF.R.U32.HI R4, RZ, 0x3, R51 ;  /* 0x00000003ff047819 */ /* 0x002fe40000011633 */
[----:B------:R-:W-:Y:S01]  /*13f80*/  IMAD R57, R49, 0x108, R56 ;  /* 0x0000010831397824 */ /* 0x000fe200078e0238 */
[----:B------:R1:W-:Y:S01]  /*13f90*/  STS.128 [R157+0x100], R16 ;  /* 0x000100109d007388 */ /* 0x0003e20000000c00 */
[----:B------:R-:W5:Y:S03]  /*13fa0*/  S2R R49, SR_LANEID ;  /* 0x0000000000317919 */ /* 0x000f660000000000 */
[C---:B------:R-:W-:Y:S01]  /*13fb0*/  HMMA.16816.F16 R100, R44.reuse, R6, R100 ;  /* 0x000000062c64723c */ /* 0x040fe20000000864 */
[----:B------:R-:W-:Y:S01]  /*13fc0*/  SHF.R.U32.HI R61, RZ, 0x4, R61 ;  /* 0x00000004ff3d7819 */ /* 0x000fe2000001163d */
[----:B0-----:R-:W-:Y:S01]  /*13fd0*/  IMAD.SHL.U32 R20, R62, 0x8, RZ ;  /* 0x000000083e147824 */ /* 0x001fe200078e00ff */
[----:B------:R-:W-:Y:S01]  /*13fe0*/  LOP3.LUT R5, R51, 0x7, RZ, 0xc0, !PT ;  /* 0x0000000733057812 */ /* 0x000fe200078ec0ff */
[----:B------:R-:W-:Y:S01]  /*13ff0*/  IMAD.SHL.U32 R6, R4, 0x8, RZ ;  /* 0x0000000804067824 */ /* 0x000fe200078e00ff */
[----:B------:R-:W-:Y:S01]  /*14000*/  SHF.R.U32.HI R48, RZ, 0x4, R48 ;  /* 0x00000004ff307819 */ /* 0x000fe20000011630 */
[----:B------:R-:W-:Y:S01]  /*14010*/  IMAD R20, R37, 0x108, R20 ;  /* 0x0000010825147824 */ /* 0x000fe200078e0214 */
[----:B------:R-:W-:Y:S01]  /*14020*/  SHF.R.U32.HI R51, RZ, 0x4, R51 ;  /* 0x00000004ff337819 */ /* 0x000fe20000011633 */
[----:B------:R-:W-:Y:S01]  /*14030*/  HMMA.16816.F16 R122, R44, R12, R122 ;  /* 0x0000000c2c7a723c */ /* 0x000fe2000000087a */
[----:B------:R-:W-:Y:S01]  /*14040*/  SHF.R.U32.HI R60, RZ, 0x4, R60 ;  /* 0x00000004ff3c7819 */ /* 0x000fe2000001163c */
[----:B------:R-:W-:Y:S01]  /*14050*/  IMAD.U32 R36, R20, 0x2, R143 ;  /* 0x0000000214247824 */ /* 0x000fe200078e008f */
[----:B-1----:R-:W4:Y:S01]  /*14060*/  LDG.E.128.CONSTANT R16, desc[UR6][R160.64+0x170100] ;  /* 0x17010006a0107981 */ /* 0x002f22000c1e9d00 */
[----:B------:R-:W-:Y:S01]  /*14070*/  IMAD.SHL.U32 R61, R61, 0x8, RZ ;  /* 0x000000083d3d7824 */ /* 0x000fe200078e00ff */
[----:B------:R-:W-:Y:S01]  /*14080*/  LOP3.LUT R12, R6, 0x8, R5, 0xe2, !PT ;  /* 0x00000008060c7812 */ /* 0x000fe200078ee205 */
[----:B------:R-:W-:Y:S01]  /*14090*/  IMAD.SHL.U32 R48, R48, 0x8, RZ ;  /* 0x0000000830307824 */ /* 0x000fe200078e00ff */
[----:B------:R-:W4:Y:S01]  /*140a0*/  LDG.E.128.CONSTANT R20, desc[UR6][R160.64+0x170080] ;  /* 0x17008006a0147981 */ /* 0x000f22000c1e9d00 */
[----:B------:R-:W-:Y:S01]  /*140b0*/  IMAD.SHL.U32 R51, R51, 0x8, RZ ;  /* 0x0000000833337824 */ /* 0x000fe200078e00ff */
[----:B-----5:R-:W-:Y:S01]  /*140c0*/  SHF.R.U32.HI R13, RZ, 0x3, R50 ;  /* 0x00000003ff0d7819 */ /* 0x020fe20000011632 */
[----:B------:R-:W-:-:S02]  /*140d0*/  IMAD.SHL.U32 R60, R60, 0x8, RZ ;  /* 0x000000083c3c7824 */ /* 0x000fc400078e00ff */
[----:B------:R-:W-:Y:S02]  /*140e0*/  IMAD R40, R40, 0x108, R61 ;  /* 0x0000010828287824 */ /* 0x000fe400078e023d */
[----:B------:R-:W-:Y:S01]  /*140f0*/  IMAD R48, R59, 0x108, R48 ;  /* 0x000001083b307824 */ /* 0x000fe200078e0230 */
[C---:B------:R-:W-:Y:S01]  /*14100*/  HMMA.16816.F16 R88, R44.reuse, R38, R88 ;  /* 0x000000262c58723c */ /* 0x040fe20000000858 */
[----:B------:R-:W-:Y:S01]  /*14110*/  BAR.SYNC.DEFER_BLOCKING 0x0 ;  /* 0x0000000000007b1d */ /* 0x000fe20000010000 */
[----:B------:R-:W-:Y:S01]  /*14120*/  IMAD R51, R12, 0x28, R51 ;  /* 0x000000280c337824 */ /* 0x000fe200078e0233 */
[----:B------:R-:W-:Y:S01]  /*14130*/  LOP3.LUT R12, R50, 0x7, RZ, 0xc0, !PT ;  /* 0x00000007320c7812 */ /* 0x000fe200078ec0ff */
[----:B------:R-:W-:Y:S02]  /*14140*/  IMAD R41, R41, 0x28, R60 ;  /* 0x0000002829297824 */ /* 0x000fe400078e023c */
[----:B------:R-:W-:Y:S02]  /*14150*/  IMAD.U32 R40, R40, 0x2, R155 ;  /* 0x0000000228287824 */ /* 0x000fe400078e009b */
[----:B------:R-:W-:Y:S01]  /*14160*/  HMMA.16816.F16 R120, R44, R14, R120 ;  /* 0x0000000e2c78723c */ /* 0x000fe20000000878 */
[----:B------:R-:W-:-:S02]  /*14170*/  IMAD.SHL.U32 R45, R13, 0x8, RZ ;  /* 0x000000080d2d7824 */ /* 0x000fc400078e00ff */
[----:B------:R-:W-:Y:S02]  /*14180*/  IMAD.U32 R4, R57, 0x2, R142 ;  /* 0x0000000239047824 */ /* 0x000fe400078e008e */
[----:B------:R-:W-:Y:S02]  /*14190*/  IMAD.U32 R13, R48, 0x2, R141 ;  /* 0x00000002300d7824 */ /* 0x000fe400078e008d */
[----:B------:R-:W-:Y:S01]  /*141a0*/  IMAD.U32 R51, R51, 0x2, R152 ;  /* 0x0000000233337824 */ /* 0x000fe200078e0098 */
[----:B------:R-:W-:Y:S01]  /*141b0*/  LOP3.LUT R45, R45, 0x8, R12, 0xe2, !PT ;  /* 0x000000082d2d7812 */ /* 0x000fe200078ee20c */
[----:B------:R-:W-:Y:S01]  /*141c0*/  IMAD.U32 R60, R41, 0x2, R156 ;  /* 0x00000002293c7824 */ /* 0x000fe200078e009c */
[----:B------:R-:W-:Y:S01]  /*141d0*/  SHF.R.U32.HI R50, RZ, 0x4, R50 ;  /* 0x00000004ff327819 */ /* 0x000fe20000011632 */
[----:B------:R-:W-:Y:S04]  /*141e0*/  LDSM.16.MT88.4 R40, [R40] ;  /* 0x000000002828783b */ /* 0x000fe80000004200 */
[----:B------:R-:W-:Y:S04]  /*141f0*/  LDSM.16.MT88.4 R36, [R36] ;  /* 0x000000002424783b */ /* 0x000fe80000004200 */
[----:B------:R-:W-:Y:S04]  /*14200*/  LDSM.16.MT88.4 R4, [R4] ;  /* 0x000000000404783b */ /* 0x000fe80000004200 */
[----:B------:R-:W-:Y:S04]  /*14210*/  LDSM.16.MT88.4 R12, [R13] ;  /* 0x000000000d0c783b */ /* 0x000fe80000004200 */
[----:B------:R-:W0:Y:S01]  /*14220*/  LDSM.16.M88.4 R56, [R51] ;  /* 0x000000003338783b */ /* 0x000e220000000200 */
[--C-:B------:R-:W-:Y:S01]  /*14230*/  SHF.R.U32.HI R44, RZ, 0x3, R49.reuse ;  /* 0x00000003ff2c7819 */ /* 0x100fe20000011631 */
[----:B------:R-:W-:Y:S01]  /*14240*/  IMAD.SHL.U32 R50, R50, 0x8, RZ ;  /* 0x0000000832327824 */ /* 0x000fe200078e00ff */
[----:B------:R-:W-:Y:S01]  /*14250*/  LOP3.LUT R46, R49, 0x7, RZ, 0xc0, !PT ;  /* 0x00000007312e7812 */ /* 0x000fe200078ec0ff */
[----:B------:R-:W1:Y:S01]  /*14260*/  LDSM.16.M88.4 R60, [R60] ;  /* 0x000000003c3c783b */ /* 0x000e620000000200 */
[----:B------:R-:W-:Y:S01]  /*14270*/  SHF.R.U32.HI R49, RZ, 0x4, R49 ;  /* 0x00000004ff317819 */ /* 0x000fe20000011631 */
[----:B------:R-:W-:-:S02]  /*14280*/  IMAD R45, R45, 0x28, R50 ;  /* 0x000000282d2d7824 */ /* 0x000fc400078e0232 */
[----:B------:R-:W-:Y:S02]  /*14290*/  IMAD.SHL.U32 R47, R44, 0x8, RZ ;  /* 0x000000082c2f7824 */ /* 0x000fe400078e00ff */
[----:B------:R-:W-:Y:S02]  /*142a0*/  IMAD.U32 R48, R45, 0x2, R150 ;  /* 0x000000022d307824 */ /* 0x000fe400078e0096 */
[----:B------:R-:W-:Y:S01]  /*142b0*/  IMAD.SHL.U32 R44, R49, 0x8, RZ ;  /* 0x00000008312c7824 */ /* 0x000fe200078e00ff */
[----:B------:R-:W-:-:S03]  /*142c0*/  LOP3.LUT R45, R47, 0x8, R46, 0xe2, !PT ;  /* 0x000000082f2d7812 */ /* 0x000fc600078ee22e */
[----:B------:R-:W5:Y:S02]  /*142d0*/  LDSM.16.M88.4 R48, [R48] ;  /* 0x000000003030783b */ /* 0x000f640000000200 */
[----:B------:R-:W-:-:S04]  /*142e0*/  IMAD R45, R45, 0x28, R44 ;  /* 0x000000282d2d7824 */ /* 0x000fc800078e022c */
[----:B------:R-:W-:-:S06]  /*142f0*/  IMAD.U32 R45, R45, 0x2, R144 ;  /* 0x000000022d2d7824 */ /* 0x000fcc00078e0090 */
[----:B------:R-:W5:Y:S01]  /*14300*/  LDSM.16.M88.4 R44, [R45] ;  /* 0x000000002d2c783b */ /* 0x000f620000000200 */
        /* <DEDUP_REMOVED lines=19> */
[----:B------:R-:W3:Y:S01]  /*14440*/  S2R R57, SR_LANEID ;  /* 0x0000000000397919 */ /* 0x000ee20000000000 */
[----:B------:R-:W3:Y:S04]  /*14450*/  S2R R58, SR_LANEID ;  /* 0x00000000003a7919 */ /* 0x000ee80000000000 */
[-C--:B-----5:R-:W-:Y:S01]  /*14460*/  HMMA.16816.F16 R74, R48, R36.reuse, R74 ;  /* 0x00000024304a723c */ /* 0x0a0fe2000000084a */
[----:B------:R-:W5:Y:S07]  /*14470*/  S2R R59, SR_LANEID ;  /* 0x00000000003b7919 */ /* 0x000f6e0000000000 */
[----:B------:R-:W-:Y:S01]  /*14480*/  HMMA.16816.F16 R114, R44, R36, R114 ;  /* 0x000000242c72723c */ /* 0x000fe20000000872 */
[----:B0-----:R-:W-:-:S02]  /*14490*/  SHF.R.U32.HI R36, RZ, 0x3, R56 ;  /* 0x00000003ff247819 */ /* 0x001fc40000011638 */
[----:B------:R-:W-:Y:S02]  /*144a0*/  LOP3.LUT R37, R56, 0x7, RZ, 0xc0, !PT ;  /* 0x0000000738257812 */ /* 0x000fe400078ec0ff */
[----:B------:R-:W-:Y:S01]  /*144b0*/  SHF.R.U32.HI R56, RZ, 0x4, R56 ;  /* 0x00000004ff387819 */ /* 0x000fe20000011638 */
[----:B------:R-:W-:Y:S02]  /*144c0*/  IMAD.SHL.U32 R36, R36, 0x8, RZ ;  /* 0x0000000824247824 */ /* 0x000fe400078e00ff */
[----:B------:R-:W-:Y:S02]  /*144d0*/  HMMA.16816.F16 R118, R48, R40, R118 ;  /* 0x000000283076723c */ /* 0x000fe40000000876 */
[----:B------:R-:W-:Y:S01]  /*144e0*/  IMAD.SHL.U32 R56, R56, 0x8, RZ ;  /* 0x0000000838387824 */ /* 0x000fe200078e00ff */
[----:B------:R-:W-:-:S05]  /*144f0*/  LOP3.LUT R37, R36, 0x8, R37, 0xe2, !PT ;  /* 0x0000000824257812 */ /* 0x000fca00078ee225 */
[----:B------:R-:W-:Y:S01]  /*14500*/  HMMA.16816.F16 R110, R44, R40, R110 ;  /* 0x000000282c6e723c */ /* 0x000fe2000000086e */
[----:B-1----:R-:W-:Y:S01]  /*14510*/  SHF.R.U32.HI R40, RZ, 0x3, R60 ;  /* 0x00000003ff287819 */ /* 0x002fe2000001163c */
[----:B------:R-:W-:Y:S01]  /*14520*/  IMAD R37, R37, 0x108, R56 ;  /* 0x0000010825257824 */ /* 0x000fe200078e0238 */
[----:B------:R-:W-:-:S05]  /*14530*/  LOP3.LUT R41, R60, 0x7, RZ, 0xc0, !PT ;  /* 0x000000073c297812 */ /* 0x000fca00078ec0ff */
[-C--:B------:R-:W-:Y:S01]  /*14540*/  HMMA.16816.F16 R116, R48, R42.reuse, R116 ;  /* 0x0000002a3074723c */ /* 0x080fe20000000874 */
[----:B------:R-:W-:Y:S01]  /*14550*/  IMAD.SHL.U32 R40, R40, 0x8, RZ ;  /* 0x0000000828287824 */ /* 0x000fe200078e00ff */
[----:B------:R-:W0:Y:S06]  /*14560*/  S2R R56, SR_LANEID ;  /* 0x0000000000387919 */ /* 0x000e2c0000000000 */
[----:B------:R-:W-:Y:S01]  /*14570*/  HMMA.16816.F16 R112, R44, R42, R112 ;  /* 0x0000002a2c70723c */ /* 0x000fe20000000870 */
[----:B--2---:R-:W-:Y:S02]  /*14580*/  SHF.R.U32.HI R42, RZ, 0x3, R61 ;  /* 0x00000003ff2a7819 */ /* 0x004fe4000001163d */
[----:B------:R-:W-:-:S02]  /*14590*/  LOP3.LUT R43, R61, 0x7, RZ, 0xc0, !PT ;  /* 0x000000073d2b7812 */ /* 0x000fc400078ec0ff */
        /* <DEDUP_REMOVED lines=8> */
[----:B---3--:R-:W-:-:S03]  /*14620*/  SHF.R.U32.HI R36, RZ, 0x3, R57 ;  /* 0x00000003ff247819 */ /* 0x008fc60000011639 */
[----:B------:R-:W-:Y:S01]  /*14630*/  HMMA.16816.F16 R102, R44, R4, R102 ;  /* 0x000000042c66723c */ /* 0x000fe20000000866 */
[----:B------:R-:W-:Y:S01]  /*14640*/  SHF.R.U32.HI R4, RZ, 0x3, R58 ;  /* 0x00000003ff047819 */ /* 0x000fe2000001163a */
[----:B------:R-:W-:Y:S01]  /*14650*/  IMAD R60, R41, 0x28, R60 ;  /* 0x00000028293c7824 */ /* 0x000fe200078e023c */
[----:B------:R-:W-:Y:S01]  /*14660*/  LOP3.LUT R5, R58, 0x7, RZ, 0xc0, !PT ;  /* 0x000000073a057812 */ /* 0x000fe200078ec0ff */
[----:B------:R-:W-:Y:S01]  /*14670*/  IMAD R61, R40, 0x108, R61 ;  /* 0x00000108283d7824 */ /* 0x000fe200078e023d */
[----:B------:R-:W-:Y:S01]  /*14680*/  SHF.R.U32.HI R58, RZ, 0x4, R58 ;  /* 0x00000004ff3a7819 */ /* 0x000fe2000001163a */
[----:B------:R-:W-:Y:S02]  /*14690*/  IMAD.SHL.U32 R4, R4, 0x8, RZ ;  /* 0x0000000804047824 */ /* 0x000fe400078e00ff */
[----:B------:R-:W-:Y:S01]  /*146a0*/  HMMA.16816.F16 R72, R48, R38, R72 ;  /* 0x000000263048723c */ /* 0x000fe20000000848 */
[----:B------:R-:W-:-:S07]  /*146b0*/  IMAD.U32 R40, R61, 0x2, R140 ;  /* 0x000000023d287824 */ /* 0x000fce00078e008c */
[----:B------:R-:W-:Y:S01]  /*146c0*/  HMMA.16816.F16 R88, R44, R38, R88 ;  /* 0x000000262c58723c */ /* 0x000fe20000000858 */
[----:B------:R-:W-:Y:S01]  /*146d0*/  LOP3.LUT R38, R57, 0x7, RZ, 0xc0, !PT ;  /* 0x0000000739267812 */ /* 0x000fe200078ec0ff */
[----:B------:R-:W-:Y:S01]  /*146e0*/  IMAD.SHL.U32 R39, R36, 0x8, RZ ;  /* 0x0000000824277824 */ /* 0x000fe200078e00ff */
[----:B------:R-:W-:Y:S01]  /*146f0*/  SHF.R.U32.HI R57, RZ, 0x4, R57 ;  /* 0x00000004ff397819 */ /* 0x000fe20000011639 */
[----:B------:R-:W-:Y:S01]  /*14700*/  IMAD.SHL.U32 R58, R58, 0x8, RZ ;  /* 0x000000083a3a7824 */ /* 0x000fe200078e00ff */
[----:B------:R-:W-:-:S03]  /*14710*/  LOP3.LUT R61, R4, 0x8, R5, 0xe2, !PT ;  /* 0x00000008043d7812 */ /* 0x000fc600078ee205 */
[C---:B------:R-:W-:Y:S01]  /*14720*/  HMMA.16816.F16 R92, R48.reuse, R6, R92 ;  /* 0x00000006305c723c */ /* 0x040fe2000000085c */
[----:B------:R-:W-:Y:S01]  /*14730*/  LOP3.LUT R38, R39, 0x8, R38, 0xe2, !PT ;  /* 0x0000000827267812 */ /* 0x000fe200078ee226 */
[----:B------:R-:W-:Y:S01]  /*14740*/  IMAD.SHL.U32 R57, R57, 0x8, RZ ;  /* 0x0000000839397824 */ /* 0x000fe200078e00ff */
[----:B------:R-:W-:Y:S05]  /*14750*/  LDSM.16.MT88.4 R40, [R40] ;  /* 0x000000002828783b */ /* 0x000fea0000004200 */
[----:B------:R-:W-:Y:S01]  /*14760*/  HMMA.16816.F16 R108, R48, R12, R108 ;  /* 0x0000000c306c723c */ /* 0x000fe2000000086c */
[----:B------:R-:W-:-:S07]  /*14770*/  IMAD R57, R38, 0x108, R57 ;  /* 0x0000010826397824 */ /* 0x000fce00078e0239 */
[----:B------:R-:W-:Y:S01]  /*14780*/  HMMA.16816.F16 R52, R48, R14, R52 ;  /* 0x0000000e3034723c */ /* 0x000fe20000000834 */
[----:B------:R-:W-:Y:S02]  /*14790*/  IMAD.U32 R48, R60, 0x2, R153 ;  /* 0x000000023c307824 */ /* 0x000fe400078e0099 */
[----:B------:R-:W1:Y:S01]  /*147a0*/  S2R R60, SR_LANEID ;  /* 0x00000000003c7919 */ /* 0x000e620000000000 */
[----:B------:R-:W-:-:S04]  /*147b0*/  IMAD R58, R61, 0x108, R58 ;  /* 0x000001083d3a7824 */ /* 0x000fc800078e023a */
[C---:B------:R-:W-:Y:S01]  /*147c0*/  HMMA.16816.F16 R122, R44.reuse, R12, R122 ;  /* 0x0000000c2c7a723c */ /* 0x040fe2000000087a */
[----:B-----5:R-:W-:Y:S01]  /*147d0*/  SHF.R.U32.HI R12, RZ, 0x3, R59 ;  /* 0x00000003ff0c7819 */ /* 0x020fe2000001163b */
[----:B------:R-:W-:Y:S01]  /*147e0*/  IMAD.U32 R37, R37, 0x2, R2 ;  /* 0x0000000225257824 */ /* 0x000fe200078e0002 */
[----:B------:R-:W-:Y:S01]  /*147f0*/  LOP3.LUT R13, R59, 0x7, RZ, 0xc0, !PT ;  /* 0x000000073b0d7812 */ /* 0x000fe200078ec0ff */
[----:B------:R-:W-:Y:S01]  /*14800*/  IMAD.U32 R4, R57, 0x2, R0 ;  /* 0x0000000239047824 */ /* 0x000fe200078e0000 */
[----:B------:R-:W2:Y:S01]  /*14810*/  LDSM.16.M88.4 R48, [R48] ;  /* 0x000000003030783b */ /* 0x000ea20000000200 */
[----:B------:R-:W-:Y:S02]  /*14820*/  IMAD.SHL.U32 R62, R12, 0x8, RZ ;  /* 0x000000080c3e7824 */ /* 0x000fe400078e00ff */
[----:B------:R-:W-:Y:S01]  /*14830*/  IMAD.U32 R12, R58, 0x2, R3 ;  /* 0x000000023a0c7824 */ /* 0x000fe200078e0003 */
[----:B------:R-:W-:Y:S01]  /*14840*/  HMMA.16816.F16 R100, R44, R6, R100 ;  /* 0x000000062c64723c */ /* 0x000fe20000000864 */
[----:B------:R-:W3:Y:S01]  /*14850*/  LDSM.16.MT88.4 R36, [R37] ;  /* 0x000000002524783b */ /* 0x000ee20000004200 */
[----:B------:R-:W-:-:S03]  /*14860*/  SHF.R.U32.HI R59, RZ, 0x4, R59 ;  /* 0x00000004ff3b7819 */ /* 0x000fc6000001163b */
[----:B------:R-:W5:Y:S03]  /*14870*/  LDSM.16.MT88.4 R4, [R4] ;  /* 0x000000000404783b */ /* 0x000f660000004200 */
[----:B------:R-:W-:Y:S01]  /*14880*/  HMMA.16816.F16 R120, R44, R14, R120 ;  /* 0x0000000e2c78723c */ /* 0x000fe20000000878 */
[----:B------:R-:W-:Y:S02]  /*14890*/  LOP3.LUT R44, R62, 0x8, R13, 0xe2, !PT ;  /* 0x000000083e2c7812 */ /* 0x000fe400078ee20d */
[----:B------:R-:W4:Y:S01]  /*148a0*/  LDSM.16.MT88.4 R12, [R12] ;  /* 0x000000000c0c783b */ /* 0x000f220000004200 */
[--C-:B0-----:R-:W-:Y:S01]  /*148b0*/  SHF.R.U32.HI R45, RZ, 0x3, R56.reuse ;  /* 0x00000003ff2d7819 */ /* 0x101fe20000011638 */
[----:B------:R-:W-:Y:S01]  /*148c0*/  IMAD.SHL.U32 R59, R59, 0x8, RZ ;  /* 0x000000083b3b7824 */ /* 0x000fe200078e00ff */
[----:B------:R-:W-:Y:S02]  /*148d0*/  LOP3.LUT R46, R56, 0x7, RZ, 0xc0, !PT ;  /* 0x00000007382e7812 */ /* 0x000fe400078ec0ff */
[----:B------:R-:W-:Y:S01]  /*148e0*/  SHF.R.U32.HI R56, RZ, 0x4, R56 ;  /* 0x00000004ff387819 */ /* 0x000fe20000011638 */
[----:B------:R-:W-:-:S02]  /*148f0*/  IMAD.SHL.U32 R45, R45, 0x8, RZ ;  /* 0x000000082d2d7824 */ /* 0x000fc400078e00ff */
[----:B------:R-:W-:-:S03]  /*14900*/  IMAD R44, R44, 0x28, R59 ;  /* 0x000000282c2c7824 */ /* 0x000fc600078e023b */
[----:B------:R-:W-:Y:S01]  /*14910*/  LOP3.LUT R46, R45, 0x8, R46, 0xe2, !PT ;  /* 0x000000082d2e7812 */ /* 0x000fe200078ee22e */
[----:B------:R-:W-:Y:S02]  /*14920*/  IMAD.SHL.U32 R45, R56, 0x8, RZ ;  /* 0x00000008382d7824 */ /* 0x000fe400078e00ff */
[----:B------:R-:W-:Y:S02]  /*14930*/  IMAD.U32 R44, R44, 0x2, R151 ;  /* 0x000000022c2c7824 */ /* 0x000fe400078e0097 */
[----:B------:R-:W-:Y:S01]  /*14940*/  IMAD R46, R46, 0x28, R45 ;  /* 0x000000282e2e7824 */ /* 0x000fe200078e022d */
[--C-:B-1----:R-:W-:Y:S02]  /*14950*/  SHF.R.U32.HI R45, RZ, 0x3, R60.reuse ;  /* 0x00000003ff2d7819 */ /* 0x102fe4000001163c */
[----:B------:R-:W0:Y:S01]  /*14960*/  LDSM.16.M88.4 R56, [R44] ;  /* 0x000000002c38783b */ /* 0x000e220000000200 */
[----:B------:R-:W-:Y:S02]  /*14970*/  LOP3.LUT R47, R60, 0x7, RZ, 0xc0, !PT ;  /* 0x000000073c2f7812 */ /* 0x000fe400078ec0ff */
[----:B------:R-:W-:Y:S01]  /*14980*/  IMAD.SHL.U32 R62, R45, 0x8, RZ ;  /* 0x000000082d3e7824 */ /* 0x000fe200078e00ff */
[----:B------:R-:W-:-:S04]  /*14990*/  SHF.R.U32.HI R60, RZ, 0x4, R60 ;  /* 0x00000004ff3c7819 */ /* 0x000fc8000001163c */
[----:B------:R-:W-:Y:S01]  /*149a0*/  LOP3.LUT R61, R62, 0x8, R47, 0xe2, !PT ;  /* 0x000000083e3d7812 */ /* 0x000fe200078ee22f */
[----:B------:R-:W-:-:S04]  /*149b0*/  IMAD.SHL.U32 R60, R60, 0x8, RZ ;  /* 0x000000083c3c7824 */ /* 0x000fc800078e00ff */
[----:B------:R-:W-:Y:S02]  /*149c0*/  IMAD R60, R61, 0x28, R60 ;  /* 0x000000283d3c7824 */ /* 0x000fe400078e023c */
[----:B------:R-:W-:Y:S02]  /*149d0*/  IMAD.U32 R46, R46, 0x2, R145 ;  /* 0x000000022e2e7824 */ /* 0x000fe400078e0091 */
[----:B------:R-:W-:Y:S01]  /*149e0*/  IMAD.U32 R62, R60, 0x2, R159 ;  /* 0x000000023c3e7824 */ /* 0x000fe200078e009f */
[C---:B--2---:R-:W-:Y:S03]  /*149f0*/  HMMA.16816.F16 R98, R48.reuse, R40, R98 ;  /* 0x000000283062723c */ /* 0x044fe60000000862 */
[----:B------:R-:W1:Y:S05]  /*14a00*/  LDSM.16.M88.4 R44, [R46] ;  /* 0x000000002e2c783b */ /* 0x000e6a0000000200 */
[C---:B------:R-:W-:Y:S08]  /*14a10*/  HMMA.16816.F16 R96, R48.reuse, R42, R96 ;  /* 0x0000002a3060723c */ /* 0x040ff00000000860 */
[C---:B---3--:R-:W-:Y:S08]  /*14a20*/  HMMA.16816.F16 R130, R48.reuse, R36, R130 ;  /* 0x000000243082723c */ /* 0x048ff00000000882 */
[C---:B------:R-:W-:Y:S08]  /*14a30*/  HMMA.16816.F16 R128, R48.reuse, R38, R128 ;  /* 0x000000263080723c */ /* 0x040ff00000000880 */
[C---:B-----5:R-:W-:Y:S08]  /*14a40*/  HMMA.16816.F16 R126, R48.reuse, R4, R126 ;  /* 0x00000004307e723c */ /* 0x060ff0000000087e */
[C---:B------:R-:W-:Y:S08]  /*14a50*/  HMMA.16816.F16 R124, R48.reuse, R6, R124 ;  /* 0x00000006307c723c */ /* 0x040ff0000000087c */
[C---:B----4-:R-:W-:Y:S08]  /*14a60*/  HMMA.16816.F16 R82, R48.reuse, R12, R82 ;  /* 0x0000000c3052723c */ /* 0x050ff00000000852 */
[----:B------:R-:W-:Y:S01]  /*14a70*/  HMMA.16816.F16 R80, R48, R14, R80 ;  /* 0x0000000e3050723c */ /* 0x000fe20000000850 */
[----:B------:R-:W2:Y:S01]  /*14a80*/  LDSM.16.M88.4 R48, [R62] ;  /* 0x000000003e30783b */ /* 0x000ea20000000200 */
[----:B------:R-:W3:Y:S06]  /*14a90*/  S2R R60, SR_LANEID ;  /* 0x00000000003c7919 */ /* 0x000eec0000000000 */
[C---:B0-----:R-:W-:Y:S01]  /*14aa0*/  HMMA.16816.F16 R66, R56.reuse, R40, R66 ;  /* 0x000000283842723c */ /* 0x041fe20000000842 */
[----:B------:R-:W0:Y:S01]  /*14ab0*/  S2R R61, SR_LANEID ;  /* 0x00000000003d7919 */ /* 0x000e220000000000 */
[----:B------:R-:W-:Y:S06]  /*14ac0*/  BAR.SYNC.DEFER_BLOCKING 0x0 ;  /* 0x0000000000007b1d */ /* 0x000fec0000010000 */
[C---:B------:R-:W-:Y:S08]  /*14ad0*/  HMMA.16816.F16 R64, R56.reuse, R42, R64 ;  /* 0x0000002a3840723c */ /* 0x040ff00000000840 */
[C---:B------:R-:W-:Y:S08]  /*14ae0*/  HMMA.16816.F16 R106, R56.reuse, R36, R106 ;  /* 0x00000024386a723c */ /* 0x040ff0000000086a */
[C---:B------:R-:W-:Y:S08]  /*14af0*/  HMMA.16816.F16 R104, R56.reuse, R38, R104 ;  /* 0x000000263868723c */ /* 0x040ff00000000868 */
[C---:B------:R-:W-:Y:S08]  /*14b00*/  HMMA.16816.F16 R76, R56.reuse, R4, R76 ;  /* 0x00000004384c723c */ /* 0x040ff0000000084c */
[C---:B------:R-:W-:Y:S08]  /*14b10*/  HMMA.16816.F16 R70, R56.reuse, R6, R70 ;  /* 0x000000063846723c */ /* 0x040ff00000000846 */
[C---:B------:R-:W-:Y:S08]  /*14b20*/  HMMA.16816.F16 R68, R56.reuse, R12, R68 ;  /* 0x0000000c3844723c */ /* 0x040ff00000000844 */
[----:B------:R-:W-:Y:S01]  /*14b30*/  HMMA.16816.F16 R54, R56, R14, R54 ;  /* 0x0000000e3836723c */ /* 0x000fe20000000836 */
[----:B------:R-:W4:Y:S07]  /*14b40*/  S2R R56, SR_LANEID ;  /* 0x0000000000387919 */ /* 0x000f2e0000000000 */
[-C--:B-1----:R-:W-:Y:S01]  /*14b50*/  HMMA.16816.F16 R74, R44, R36.reuse, R74 ;  /* 0x000000242c4a723c */ /* 0x082fe2000000084a */
[----:B------:R-:W1:Y:S07]  /*14b60*/  S2R R57, SR_LANEID ;  /* 0x0000000000397919 */ /* 0x000e6e0000000000 */
[----:B--2---:R-:W-:Y:S01]  /*14b70*/  HMMA.16816.F16 R114, R48, R36, R114 ;  /* 0x000000243072723c */ /* 0x004fe20000000872 */
[----:B------:R-:W2:Y:S01]  /*14b80*/  S2R R37, SR_LANEID ;  /* 0x0000000000257919 */ /* 0x000ea20000000000 */
[----:B---3--:R-:W-:-:S06]  /*14b90*/  SHF.R.U32.HI R36, RZ, 0x3, R60 ;  /* 0x00000003ff247819 */ /* 0x008fcc000001163c */
[-C--:B------:R-:W-:Y:S08]  /*14ba0*/  HMMA.16816.F16 R118, R44, R40.reuse, R118 ;  /* 0x000000282c76723c */ /* 0x080ff00000000876 */
[----:B------:R-:W-:Y:S01]  /*14bb0*/  HMMA.16816.F16 R110, R48, R40, R110 ;  /* 0x00000028306e723c */ /* 0x000fe2000000086e */
[----:B0-----:R-:W-:Y:S02]  /*14bc0*/  SHF.R.U32.HI R41, RZ, 0x3, R61 ;  /* 0x00000003ff297819 */ /* 0x001fe4000001163d */
[----:B------:R-:W-:-:S05]  /*14bd0*/  LOP3.LUT R40, R60, 0x7, RZ, 0xc0, !PT ;  /* 0x000000073c287812 */ /* 0x000fca00078ec0ff */
[-C--:B------:R-:W-:Y:S08]  /*14be0*/  HMMA.16816.F16 R116, R44, R42.reuse, R116 ;  /* 0x0000002a2c74723c */ /* 0x080ff00000000874 */
[----:B------:R-:W-:Y:S01]  /*14bf0*/  HMMA.16816.F16 R112, R48, R42, R112 ;  /* 0x0000002a3070723c */ /* 0x000fe20000000870 */
[----:B------:R-:W-:Y:S01]  /*14c00*/  IMAD.SHL.U32 R43, R36, 0x8, RZ ;  /* 0x00000008242b7824 */ /* 0x000fe200078e00ff */
[----:B----4-:R-:W-:-:S06]  /*14c10*/  SHF.R.U32.HI R36, RZ, 0x3, R56 ;  /* 0x00000003ff247819 */ /* 0x010fcc0000011638 */
[C---:B------:R-:W-:Y:S08]  /*14c20*/  HMMA.16816.F16 R72, R44.reuse, R38, R72 ;  /* 0x000000262c48723c */ /* 0x040ff00000000848 */
[C---:B------:R-:W-:Y:S08]  /*14c30*/  HMMA.16816.F16 R94, R44.reuse, R4, R94 ;  /* 0x000000042c5e723c */ /* 0x040ff0000000085e */
[C---:B------:R-:W-:Y:S08]  /*14c40*/  HMMA.16816.F16 R92, R44.reuse, R6, R92 ;  /* 0x000000062c5c723c */ /* 0x040ff0000000085c */
[C---:B------:R-:W-:Y:S08]  /*14c50*/  HMMA.16816.F16 R108, R44.reuse, R12, R108 ;  /* 0x0000000c2c6c723c */ /* 0x040ff0000000086c */
[----:B------:R-:W-:Y:S01]  /*14c60*/  HMMA.16816.F16 R52, R44, R14, R52 ;  /* 0x0000000e2c34723c */ /* 0x000fe20000000834 */
[----:B------:R-:W-:Y:S01]  /*14c70*/  IMAD.SHL.U32 R45, R41, 0x8, RZ ;  /* 0x00000008292d7824 */ /* 0x000fe200078e00ff */
[----:B------:R-:W-:Y:S01]  /*14c80*/  LOP3.LUT R41, R43, 0x8, R40, 0xe2, !PT ;  /* 0x000000082b297812 */ /* 0x000fe200078ee228 */
[----:B------:R-:W-:-:S02]  /*14c90*/  IMAD.SHL.U32 R43, R36, 0x8, RZ ;  /* 0x00000008242b7824 */ /* 0x000fc400078e00ff */
[----:B------:R-:W0:Y:S03]  /*14ca0*/  S2R R36, SR_LANEID ;  /* 0x0000000000247919 */ /* 0x000e260000000000 */
[C---:B------:R-:W-:Y:S01]  /*14cb0*/  HMMA.16816.F16 R102, R48.reuse, R4, R102 ;  /* 0x000000043066723c */ /* 0x040fe20000000866 */
[----:B--2---:R-:W-:Y:S02]  /*14cc0*/  SHF.R.U32.HI R4, RZ, 0x3, R37 ;  /* 0x00000003ff047819 */ /* 0x004fe40000011625 */
[----:B------:R-:W-:Y:S02]  /*14cd0*/  LOP3.LUT R42, R61, 0x7, RZ, 0xc0, !PT ;  /* 0x000000073d2a7812 */ /* 0x000fe400078ec0ff */
[----:B------:R-:W-:Y:S01]  /*14ce0*/  LOP3.LUT R5, R37, 0x7, RZ, 0xc0, !PT ;  /* 0x0000000725057812 */ /* 0x000fe200078ec0ff */
[----:B------:R-:W-:Y:S02]  /*14cf0*/  IMAD.SHL.U32 R4, R4, 0x8, RZ ;  /* 0x0000000804047824 */ /* 0x000fe400078e00ff */
[----:B------:R-:W-:Y:S01]  /*14d00*/  HMMA.16816.F16 R88, R48, R38, R88 ;  /* 0x000000263058723c */ /* 0x000fe20000000858 */
[----:B-1----:R-:W-:-:S02]  /*14d10*/  SHF.R.U32.HI R39, RZ, 0x3, R57 ;  /* 0x00000003ff277819 */ /* 0x002fc40000011639 */
[----:B------:R-:W-:Y:S02]  /*14d20*/  LOP3.LUT R38, R56, 0x7, RZ, 0xc0, !PT ;  /* 0x0000000738267812 */ /* 0x000fe400078ec0ff */
[----:B------:R-:W-:Y:S02]  /*14d30*/  SHF.R.U32.HI R37, RZ, 0x4, R37 ;  /* 0x00000004ff257819 */ /* 0x000fe40000011625 */
[----:B------:R-:W-:Y:S01]  /*14d40*/  SHF.R.U32.HI R56, RZ, 0x4, R56 ;  /* 0x00000004ff387819 */ /* 0x000fe20000011638 */
[----:B------:R1:W-:Y:S01]  /*14d50*/  STS.128 [R158], R32 ;  /* 0x000000209e007388 */ /* 0x0003e20000000c00 */
[----:B------:R-:W-:Y:S01]  /*14d60*/  LOP3.LUT R42, R45, 0x8, R42, 0xe2, !PT ;  /* 0x000000082d2a7812 */ /* 0x000fe200078ee22a */
[----:B------:R-:W-:Y:S02]  /*14d70*/  IMAD.SHL.U32 R45, R39, 0x8, RZ ;  /* 0x00000008272d7824 */ /* 0x000fe400078e00ff */
[----:B------:R2:W-:Y:S01]  /*14d80*/  STS.128 [R158+0x1400], R28 ;  /* 0x0014001c9e007388 */ /* 0x0005e20000000c00 */
[----:B------:R-:W-:Y:S01]  /*14d90*/  LOP3.LUT R39, R43, 0x8, R38, 0xe2, !PT ;  /* 0x000000082b277812 */ /* 0x000fe200078ee226 */
[----:B------:R-:W-:-:S02]  /*14da0*/  IMAD.SHL.U32 R37, R37, 0x8, RZ ;  /* 0x0000000825257824 */ /* 0x000fc400078e00ff */
[----:B------:R3:W-:Y:S01]  /*14db0*/  STS.128 [R157+0x180], R8 ;  /* 0x000180089d007388 */ /* 0x0007e20000000c00 */
[----:B------:R-:W-:Y:S01]  /*14dc0*/  IMAD.SHL.U32 R56, R56, 0x8, RZ ;  /* 0x0000000838387824 */ /* 0x000fe200078e00ff */
[----:B------:R-:W-:Y:S02]  /*14dd0*/  HMMA.16816.F16 R122, R48, R12, R122 ;  /* 0x0000000c307a723c */ /* 0x000fe4000000087a */
[----:B------:R4:W-:Y:S01]  /*14de0*/  STS.128 [R157], R24 ;  /* 0x000000189d007388 */ /* 0x0009e20000000c00 */
[----:B------:R-:W-:Y:S01]  /*14df0*/  IMAD R56, R39, 0x108, R56 ;  /* 0x0000010827387824 */ /* 0x000fe200078e0238 */
[----:B0-----:R-:W-:Y:S02]  /*14e00*/  SHF.R.U32.HI R12, RZ, 0x4, R36 ;  /* 0x00000004ff0c7819 */ /* 0x001fe40000011624 */
[----:B-1----:R-:W5:Y:S01]  /*14e10*/  LDG.E.128.CONSTANT R32, desc[UR6][R162.64+0x20600] ;  /* 0x02060006a2207981 */ /* 0x002f62000c1e9d00 */
[----:B------:R-:W-:Y:S02]  /*14e20*/  LOP3.LUT R40, R57, 0x7, RZ, 0xc0, !PT ;  /* 0x0000000739287812 */ /* 0x000fe400078ec0ff */
[----:B------:R-:W-:Y:S01]  /*14e30*/  SHF.R.U32.HI R60, RZ, 0x4, R60 ;  /* 0x00000004ff3c7819 */ /* 0x000fe2000001163c */
[----:B--2---:R-:W2:Y:S01]  /*14e40*/  LDG.E.128.CONSTANT R28, desc[UR6][R160.64+0x180000] ;  /* 0x18000006a01c7981 */ /* 0x004ea2000c1e9d00 */
[----:B---3--:R-:W-:-:S02]  /*14e50*/  LOP3.LUT R10, R4, 0x8, R5, 0xe2, !PT ;  /* 0x00000008040a7812 */ /* 0x008fc400078ee205 */
[----:B------:R-:W-:Y:S02]  /*14e60*/  SHF.R.U32.HI R4, RZ, 0x3, R36 ;  /* 0x00000003ff047819 */ /* 0x000fe40000011624 */
[----:B------:R-:W-:Y:S01]  /*14e70*/  LOP3.LUT R8, R36, 0x7, RZ, 0xc0, !PT ;  /* 0x0000000724087812 */ /* 0x000fe200078ec0ff */
[----:B------:R-:W-:Y:S01]  /*14e80*/  IMAD R10, R10, 0x108, R37 ;  /* 0x000001080a0a7824 */ /* 0x000fe200078e0225 */
[----:B----4-:R-:W3:Y:S04]  /*14e90*/  LDG.E.128.CONSTANT R24, desc[UR6][R160.64+0x180080] ;  /* 0x18008006a0187981 */ /* 0x010ee8000c1e9d00 */
[----:B------:R-:W4:Y:S01]  /*14ea0*/  LDG.E.128.CONSTANT R36, desc[UR6][R162.64+0x600] ;  /* 0x00060006a2247981 */ /* 0x000f22000c1e9d00 */
[----:B------:R-:W-:Y:S02]  /*14eb0*/  SHF.R.U32.HI R57, RZ, 0x4, R57 ;  /* 0x00000004ff397819 */ /* 0x000fe40000011639 */
[----:B------:R-:W-:-:S03]  /*14ec0*/  LOP3.LUT R40, R45, 0x8, R40, 0xe2, !PT ;  /* 0x000000082d287812 */ /* 0x000fc600078ee228 */
[----:B------:R-:W-:-:S04]  /*14ed0*/  IMAD.SHL.U32 R57, R57, 0x8, RZ ;  /* 0x0000000839397824 */ /* 0x000fc800078e00ff */
[----:B------:R-:W-:-:S04]  /*14ee0*/  IMAD R57, R40, 0x108, R57 ;  /* 0x0000010828397824 */ /* 0x000fc800078e0239 */
[----:B------:R-:W-:Y:S02]  /*14ef0*/  IMAD.U32 R5, R57, 0x2, R142 ;  /* 0x0000000239057824 */ /* 0x000fe400078e008e */
[----:B------:R-:W-:Y:S01]  /*14f00*/  IMAD.SHL.U32 R57, R4, 0x8, RZ ;  /* 0x0000000804397824 */ /* 0x000fe200078e00ff */
[----:B------:R0:W-:Y:S01]  /*14f10*/  STS.128 [R157+0x80], R20 ;  /* 0x000080149d007388 */ /* 0x0001e20000000c00 */
[----:B------:R-:W-:-:S03]  /*14f20*/  IMAD.U32 R13, R10, 0x2, R141 ;  /* 0x000000020a0d7824 */ /* 0x000fc600078e008d */
[----:B------:R-:W-:Y:S01]  /*14f30*/  STS.128 [R157+0x100], R16 ;  /* 0x000100109d007388 */ /* 0x000fe20000000c00 */
[----:B------:R-:W-:-:S03]  /*14f40*/  LOP3.LUT R57, R57, 0x8, R8, 0xe2, !PT ;  /* 0x0000000839397812 */ /* 0x000fc600078ee208 */
[----:B------:R-:W2:Y:S01]  /*14f50*/  LDG.E.128.CONSTANT R8, desc[UR6][R160.64+0x180180] ;  /* 0x18018006a0087981 */ /* 0x000ea2000c1e9d00 */
[----:B------:R-:W-:Y:S01]  /*14f60*/  IMAD.SHL.U32 R60, R60, 0x8, RZ ;  /* 0x000000083c3c7824 */ /* 0x000fe200078e00ff */
[----:B------:R-:W-:Y:S02]  /*14f70*/  SHF.R.U32.HI R61, RZ, 0x4, R61 ;  /* 0x00000004ff3d7819 */ /* 0x000fe4000001163d */
[----:B0-----:R-:W2:Y:S01]  /*14f80*/  LDG.E.128.CONSTANT R20, desc[UR6][R160.64+0x180100] ;  /* 0x18010006a0147981 */ /* 0x001ea2000c1e9d00 */
[----:B------:R-:W-:Y:S02]  /*14f90*/  IMAD R41, R41, 0x28, R60 ;  /* 0x0000002829297824 */ /* 0x000fe400078e023c */
[----:B------:R-:W-:Y:S01]  /*14fa0*/  IMAD.SHL.U32 R61, R61, 0x8, RZ ;  /* 0x000000083d3d7824 */ /* 0x000fe200078e00ff */
[----:B------:R-:W0:Y:S03]  /*14fb0*/  S2R R60, SR_LANEID ;  /* 0x00000000003c7919 */ /* 0x000e260000000000 */
[----:B------:R-:W-:-:S02]  /*14fc0*/  IMAD R42, R42, 0x108, R61 ;  /* 0x000001082a2a7824 */ /* 0x000fc400078e023d */
[----:B------:R-:W-:Y:S01]  /*14fd0*/  IMAD.U32 R41, R41, 0x2, R156 ;  /* 0x0000000229297824 */ /* 0x000fe200078e009c */
[----:B------:R-:W-:Y:S01]  /*14fe0*/  BAR.SYNC.DEFER_BLOCKING 0x0 ;  /* 0x0000000000007b1d */ /* 0x000fe20000010000 */
[----:B------:R-:W-:Y:S02]  /*14ff0*/  IMAD.U32 R42, R42, 0x2, R155 ;  /* 0x000000022a2a7824 */ /* 0x000fe400078e009b */
[----:B------:R-:W-:Y:S01]  /*15000*/  IMAD.U32 R40, R56, 0x2, R143 ;  /* 0x0000000238287824 */ /* 0x000fe200078e008f */
[C---:B------:R-:W-:Y:S08]  /*15010*/  HMMA.16816.F16 R100, R48.reuse, R6, R100 ;  /* 0x000000063064723c */ /* 0x040ff00000000864 */
[----:B------:R-:W-:Y:S01]  /*15020*/  HMMA.16816.F16 R120, R48, R14, R120 ;  /* 0x0000000e3078723c */ /* 0x000fe20000000878 */
[----:B------:R-:W-:Y:S01]  /*15030*/  IMAD.SHL.U32 R48, R12, 0x8, RZ ;  /* 0x000000080c307824 */ /* 0x000fe200078e00ff */
[----:B------:R-:W1:Y:S01]  /*15040*/  S2R R50, SR_LANEID ;  /* 0x0000000000327919 */ /* 0x000e620000000000 */
[----:B------:R-:W-:Y:S04]  /*15050*/  LDSM.16.M88.4 R16, [R41] ;  /* 0x000000002910783b */ /* 0x000fe80000000200 */
[----:B------:R-:W1:Y:S04]  /*15060*/  LDSM.16.MT88.4 R44, [R42] ;  /* 0x000000002a2c783b */ /* 0x000e680000004200 */
[----:B------:R-:W1:Y:S04]  /*15070*/  LDSM.16.MT88.4 R40, [R40] ;  /* 0x000000002828783b */ /* 0x000e680000004200 */
[----:B------:R-:W1:Y:S04]  /*15080*/  LDSM.16.MT88.4 R4, [R5] ;  /* 0x000000000504783b */ /* 0x000e680000004200 */
[----:B------:R-:W1:Y:S01]  /*15090*/  LDSM.16.MT88.4 R12, [R13] ;  /* 0x000000000d0c783b */ /* 0x000e620000004200 */
[----:B------:R-:W-:Y:S01]  /*150a0*/  IMAD R57, R57, 0x28, R48 ;  /* 0x0000002839397824 */ /* 0x000fe200078e0230 */
[----:B0-----:R-:W-:-:S02]  /*150b0*/  SHF.R.U32.HI R48, RZ, 0x3, R60 ;  /* 0x00000003ff307819 */ /* 0x001fc4000001163c */
        /* <DEDUP_REMOVED lines=10> */
[----:B------:R-:W-:Y:S01]  /*15160*/  IMAD.U32 R49, R49, 0x2, R150 ;  /* 0x0000000231317824 */ /* 0x000fe200078e0096 */
[----:B------:R-:W-:Y:S01]  /*15170*/  HMMA.16816.F16 R98, R16, R44, R98 ;  /* 0x0000002c1062723c */ /* 0x000fe20000000862 */
[----:B------:R-:W-:-:S06]  /*15180*/  IMAD.U32 R57, R57, 0x2, R152 ;  /* 0x0000000239397824 */ /* 0x000fcc00078e0098 */
[----:B------:R-:W0:Y:S01]  /*15190*/  LDSM.16.M88.4 R56, [R57] ;  /* 0x000000003938783b */ /* 0x000e220000000200 */
[C---:B------:R-:W-:Y:S08]  /*151a0*/  HMMA.16816.F16 R96, R16.reuse, R46, R96 ;  /* 0x0000002e1060723c */ /* 0x040ff00000000860 */
[C---:B------:R-:W-:Y:S08]  /*151b0*/  HMMA.16816.F16 R130, R16.reuse, R40, R130 ;  /* 0x000000281082723c */ /* 0x040ff00000000882 */
[C---:B------:R-:W-:Y:S08]  /*151c0*/  HMMA.16816.F16 R128, R16.reuse, R42, R128 ;  /* 0x0000002a1080723c */ /* 0x040ff00000000880 */
[C---:B------:R-:W-:Y:S08]  /*151d0*/  HMMA.16816.F16 R126, R16.reuse, R4, R126 ;  /* 0x00000004107e723c */ /* 0x040ff0000000087e */
[C---:B------:R-:W-:Y:S08]  /*151e0*/  HMMA.16816.F16 R124, R16.reuse, R6, R124 ;  /* 0x00000006107c723c */ /* 0x040ff0000000087c */
[C---:B------:R-:W-:Y:S08]  /*151f0*/  HMMA.16816.F16 R82, R16.reuse, R12, R82 ;  /* 0x0000000c1052723c */ /* 0x040ff00000000852 */
[----:B------:R-:W-:Y:S01]  /*15200*/  HMMA.16816.F16 R80, R16, R14, R80 ;  /* 0x0000000e1050723c */ /* 0x000fe20000000850 */
[----:B------:R-:W-:Y:S01]  /*15210*/  LOP3.LUT R17, R48, 0x8, R51, 0xe2, !PT ;  /* 0x0000000830117812 */ /* 0x000fe200078ee233 */
[----:B------:R-:W-:-:S02]  /*15220*/  IMAD.SHL.U32 R16, R50, 0x8, RZ ;  /* 0x0000000832107824 */ /* 0x000fc400078e00ff */
[----:B------:R-:W1:Y:S02]  /*15230*/  LDSM.16.M88.4 R48, [R49] ;  /* 0x000000003130783b */ /* 0x000e640000000200 */
[----:B------:R-:W-:-:S04]  /*15240*/  IMAD R17, R17, 0x28, R16 ;  /* 0x0000002811117824 */ /* 0x000fc800078e0210 */
[----:B------:R-:W-:-:S06]  /*15250*/  IMAD.U32 R17, R17, 0x2, R144 ;  /* 0x0000000211117824 */ /* 0x000fcc00078e0090 */
[----:B------:R-:W5:Y:S01]  /*15260*/  LDSM.16.M88.4 R16, [R17] ;  /* 0x000000001110783b */ /* 0x000f620000000200 */
[----:B------:R-:W5:Y:S01]  /*15270*/  S2R R60, SR_LANEID ;  /* 0x00000000003c7919 */ /* 0x000f620000000000 */
[C---:B0-----:R-:W-:Y:S08]  /*15280*/  HMMA.16816.F16 R66, R56.reuse, R44, R66 ;  /* 0x0000002c3842723c */ /* 0x041ff00000000842 */
[----:B------:R-:W-:Y:S08]  /*15290*/  HMMA.16816.F16 R64, R56, R46, R64 ;  /* 0x0000002e3840723c */ /* 0x000ff00000000840 */
        /* <DEDUP_REMOVED lines=9> */
[C---:B------:R-:W-:Y:S01]  /*15330*/  HMMA.16816.F16 R106, R56.reuse, R40, R106 ;  /* 0x00000028386a723c */ /* 0x040fe2000000086a */
[----:B------:R-:W1:Y:S07]  /*15340*/  S2R R49, SR_LANEID ;  /* 0x0000000000317919 */ /* 0x000e6e0000000000 */
[C---:B------:R-:W-:Y:S08]  /*15350*/  HMMA.16816.F16 R104, R56.reuse, R42, R104 ;  /* 0x0000002a3868723c */ /* 0x040ff00000000868 */
[C---:B------:R-:W-:Y:S08]  /*15360*/  HMMA.16816.F16 R76, R56.reuse, R4, R76 ;  /* 0x00000004384c723c */ /* 0x040ff0000000084c */
[C---:B------:R-:W-:Y:S08]  /*15370*/  HMMA.16816.F16 R70, R56.reuse, R6, R70 ;  /* 0x000000063846723c */ /* 0x040ff00000000846 */
[C---:B------:R-:W-:Y:S08]  /*15380*/  HMMA.16816.F16 R68, R56.reuse, R12, R68 ;  /* 0x0000000c3844723c */ /* 0x040ff00000000844 */
[----:B------:R-:W-:Y:S01]  /*15390*/  HMMA.16816.F16 R54, R56, R14, R54 ;  /* 0x0000000e3836723c */ /* 0x000fe20000000836 */
[----:B------:R-:W3:Y:S01]  /*153a0*/  S2R R56, SR_LANEID ;  /* 0x0000000000387919 */ /* 0x000ee20000000000 */
[----:B------:R-:W4:Y:S01]  /*153b0*/  S2R R57, SR_LANEID ;  /* 0x0000000000397919 */ /* 0x000f220000000000 */
[----:B------:R-:W2:Y:S05]  /*153c0*/  S2R R51, SR_LANEID ;  /* 0x0000000000337919 */ /* 0x000eaa0000000000 */
[----:B-----5:R-:W-:Y:S01]  /*153d0*/  HMMA.16816.F16 R102, R16, R4, R102 ;  /* 0x000000041066723c */ /* 0x020fe20000000866 */
[----:B0-----:R-:W-:-:S02]  /*153e0*/  SHF.R.U32.HI R4, RZ, 0x3, R48 ;  /* 0x00000003ff047819 */ /* 0x001fc40000011630 */
[----:B------:R-:W-:Y:S01]  /*153f0*/  LOP3.LUT R5, R48, 0x7, RZ, 0xc0, !PT ;  /* 0x0000000730057812 */ /* 0x000fe200078ec0ff */
[----:B------:R-:W0:Y:S01]  /*15400*/  S2R R50, SR_LANEID ;  /* 0x0000000000327919 */ /* 0x000e220000000000 */
[----:B------:R-:W-:Y:S01]  /*15410*/  SHF.R.U32.HI R48, RZ, 0x4, R48 ;  /* 0x00000004ff307819 */ /* 0x000fe20000011630 */
[----:B------:R-:W-:Y:S02]  /*15420*/  IMAD.SHL.U32 R4, R4, 0x8, RZ ;  /* 0x0000000804047824 */ /* 0x000fe400078e00ff */
[----:B------:R-:W-:Y:S01]  /*15430*/  HMMA.16816.F16 R110, R16, R44, R110 ;  /* 0x0000002c106e723c */ /* 0x000fe2000000086e */
[----:B------:R-:W-:Y:S01]  /*15440*/  SHF.R.U32.HI R44, RZ, 0x3, R60 ;  /* 0x00000003ff2c7819 */ /* 0x000fe2000001163c */
[----:B------:R-:W-:Y:S01]  /*15450*/  IMAD.SHL.U32 R48, R48, 0x8, RZ ;  /* 0x0000000830307824 */ /* 0x000fe200078e00ff */
[----:B------:R-:W-:-:S05]  /*15460*/  LOP3.LUT R5, R4, 0x8, R5, 0xe2, !PT ;  /* 0x0000000804057812 */ /* 0x000fca00078ee205 */
[----:B------:R-:W-:Y:S01]  /*15470*/  HMMA.16816.F16 R112, R16, R46, R112 ;  /* 0x0000002e1070723c */ /* 0x000fe20000000870 */
[----:B------:R-:W-:Y:S01]  /*15480*/  IMAD.SHL.U32 R46, R44, 0x8, RZ ;  /* 0x000000082c2e7824 */ /* 0x000fe200078e00ff */
[----:B---3--:R-:W-:-:S06]  /*15490*/  SHF.R.U32.HI R44, RZ, 0x3, R56 ;  /* 0x00000003ff2c7819 */ /* 0x008fcc0000011638 */
[C---:B------:R-:W-:Y:S01]  /*154a0*/  HMMA.16816.F16 R114, R16.reuse, R40, R114 ;  /* 0x000000281072723c */ /* 0x040fe20000000872 */
[----:B------:R-:W-:Y:S01]  /*154b0*/  IMAD R5, R5, 0x108, R48 ;  /* 0x0000010805057824 */ /* 0x000fe200078e0230 */
[----:B------:R-:W-:Y:S01]  /*154c0*/  LOP3.LUT R40, R56, 0x7, RZ, 0xc0, !PT ;  /* 0x0000000738287812 */ /* 0x000fe200078ec0ff */
[----:B------:R-:W3:Y:S01]  /*154d0*/  S2R R48, SR_LANEID ;  /* 0x0000000000307919 */ /* 0x000ee20000000000 */
[----:B------:R-:W-:Y:S01]  /*154e0*/  IMAD.SHL.U32 R41, R44, 0x8, RZ ;  /* 0x000000082c297824 */ /* 0x000fe200078e00ff */
[----:B-1----:R-:W-:Y:S02]  /*154f0*/  SHF.R.U32.HI R4, RZ, 0x3, R49 ;  /* 0x00000003ff047819 */ /* 0x002fe40000011631 */
[----:B------:R-:W-:Y:S01]  /*15500*/  SHF.R.U32.HI R56, RZ, 0x4, R56 ;  /* 0x00000004ff387819 */ /* 0x000fe20000011638 */
[----:B------:R-:W-:Y:S01]  /*15510*/  HMMA.16816.F16 R100, R16, R6, R100 ;  /* 0x000000061064723c */ /* 0x000fe20000000864 */
[----:B------:R-:W-:Y:S01]  /*15520*/  LOP3.LUT R41, R41, 0x8, R40, 0xe2, !PT ;  /* 0x0000000829297812 */ /* 0x000fe200078ee228 */
[----:B------:R-:W-:Y:S01]  /*15530*/  IMAD.SHL.U32 R7, R4, 0x8, RZ ;  /* 0x0000000804077824 */ /* 0x000fe200078e00ff */
[----:B----4-:R-:W-:-:S02]  /*15540*/  SHF.R.U32.HI R40, RZ, 0x3, R57 ;  /* 0x00000003ff287819 */ /* 0x010fc40000011639 */
[----:B--2---:R-:W-:Y:S01]  /*15550*/  SHF.R.U32.HI R4, RZ, 0x3, R51 ;  /* 0x00000003ff047819 */ /* 0x004fe20000011633 */
[----:B------:R-:W-:Y:S01]  /*15560*/  IMAD.SHL.U32 R56, R56, 0x8, RZ ;  /* 0x0000000838387824 */ /* 0x000fe200078e00ff */
[----:B------:R-:W-:Y:S01]  /*15570*/  LOP3.LUT R45, R60, 0x7, RZ, 0xc0, !PT ;  /* 0x000000073c2d7812 */ /* 0x000fe200078ec0ff */
[----:B------:R-:W-:Y:S01]  /*15580*/  IMAD.SHL.U32 R47, R40, 0x8, RZ ;  /* 0x00000008282f7824 */ /* 0x000fe200078e00ff */
[----:B------:R-:W-:Y:S01]  /*15590*/  LOP3.LUT R44, R57, 0x7, RZ, 0xc0, !PT ;  /* 0x00000007392c7812 */ /* 0x000fe200078ec0ff */
[----:B------:R-:W-:Y:S01]  /*155a0*/  HMMA.16816.F16 R122, R16, R12, R122 ;  /* 0x0000000c107a723c */ /* 0x000fe2000000087a */
[----:B------:R-:W-:Y:S01]  /*155b0*/  LOP3.LUT R6, R49, 0x7, RZ, 0xc0, !PT ;  /* 0x0000000731067812 */ /* 0x000fe200078ec0ff */
[----:B------:R-:W-:Y:S01]  /*155c0*/  IMAD.SHL.U32 R13, R4, 0x8, RZ ;  /* 0x00000008040d7824 */ /* 0x000fe200078e00ff */
[----:B------:R-:W-:Y:S02]  /*155d0*/  SHF.R.U32.HI R60, RZ, 0x4, R60 ;  /* 0x00000004ff3c7819 */ /* 0x000fe4000001163c */
[----:B------:R-:W-:-:S02]  /*155e0*/  SHF.R.U32.HI R57, RZ, 0x4, R57 ;  /* 0x00000004ff397819 */ /* 0x000fc40000011639 */
[----:B------:R-:W-:Y:S02]  /*155f0*/  SHF.R.U32.HI R49, RZ, 0x4, R49 ;  /* 0x00000004ff317819 */ /* 0x000fe40000011631 */
[----:B------:R-:W-:Y:S02]  /*15600*/  LOP3.LUT R12, R51, 0x7, RZ, 0xc0, !PT ;  /* 0x00000007330c7812 */ /* 0x000fe400078ec0ff */
[----:B------:R-:W-:Y:S01]  /*15610*/  SHF.R.U32.HI R51, RZ, 0x4, R51 ;  /* 0x00000004ff337819 */ /* 0x000fe20000011633 */
[----:B------:R-:W-:Y:S01]  /*15620*/  IMAD R41, R41, 0x108, R56 ;  /* 0x0000010829297824 */ /* 0x000fe200078e0238 */
[----:B------:R-:W-:Y:S01]  /*15630*/  LOP3.LUT R45, R46, 0x8, R45, 0xe2, !PT ;  /* 0x000000082e2d7812 */ /* 0x000fe200078ee22d */
        /* <DEDUP_REMOVED lines=8> */
[----:B------:R-:W-:-:S02]  /*156c0*/  IMAD R60, R45, 0x28, R60 ;  /* 0x000000282d3c7824 */ /* 0x000fc400078e023c */
[----:B------:R-:W-:Y:S02]  /*156d0*/  IMAD R57, R40, 0x108, R57 ;  /* 0x0000010828397824 */ /* 0x000fe400078e0239 */
[----:B------:R-:W-:Y:S02]  /*156e0*/  IMAD R56, R56, 0x108, R49 ;  /* 0x0000010838387824 */ /* 0x000fe400078e0231 */
[----:B------:R-:W-:Y:S01]  /*156f0*/  IMAD R12, R12, 0x28, R51 ;  /* 0x000000280c0c7824 */ /* 0x000fe200078e0233 */
[----:B------:R-:W-:Y:S01]  /*15700*/  HMMA.16816.F16 R120, R16, R14, R120 ;  /* 0x0000000e1078723c */ /* 0x000fe20000000878 */
[----:B0-----:R-:W-:Y:S01]  /*15710*/  SHF.R.U32.HI R16, RZ, 0x3, R50 ;  /* 0x00000003ff107819 */ /* 0x001fe20000011632 */
[----:B------:R-:W-:Y:S02]  /*15720*/  IMAD.U32 R60, R60, 0x2, R153 ;  /* 0x000000023c3c7824 */ /* 0x000fe400078e0099 */
[----:B------:R-:W-:Y:S02]  /*15730*/  IMAD.U32 R41, R41, 0x2, R140 ;  /* 0x0000000229297824 */ /* 0x000fe400078e008c */
[----:B------:R-:W-:-:S02]  /*15740*/  IMAD.U32 R40, R57, 0x2, R2 ;  /* 0x0000000239287824 */ /* 0x000fc400078e0002 */
[----:B------:R-:W-:Y:S02]  /*15750*/  IMAD.U32 R5, R5, 0x2, R0 ;  /* 0x0000000205057824 */ /* 0x000fe400078e0000 */
[----:B------:R-:W-:Y:S01]  /*15760*/  IMAD.U32 R13, R56, 0x2, R3 ;  /* 0x00000002380d7824 */ /* 0x000fe200078e0003 */
[----:B------:R-:W-:Y:S01]  /*15770*/  LOP3.LUT R17, R50, 0x7, RZ, 0xc0, !PT ;  /* 0x0000000732117812 */ /* 0x000fe200078ec0ff */
[----:B------:R-:W-:Y:S01]  /*15780*/  IMAD.U32 R56, R12, 0x2, R151 ;  /* 0x000000020c387824 */ /* 0x000fe200078e0097 */
[----:B------:R-:W-:Y:S01]  /*15790*/  LDSM.16.MT88.4 R44, [R41] ;  /* 0x00000000292c783b */ /* 0x000fe20000004200 */
[----:B------:R-:W-:Y:S01]  /*157a0*/  IMAD.SHL.U32 R16, R16, 0x8, RZ ;  /* 0x0000000810107824 */ /* 0x000fe200078e00ff */
[----:B------:R-:W-:Y:S02]  /*157b0*/  SHF.R.U32.HI R50, RZ, 0x4, R50 ;  /* 0x00000004ff327819 */ /* 0x000fe40000011632 */
[----:B------:R-:W0:Y:S02]  /*157c0*/  LDSM.16.M88.4 R60, [R60] ;  /* 0x000000003c3c783b */ /* 0x000e240000000200 */
[----:B------:R-:W-:-:S02]  /*157d0*/  LOP3.LUT R17, R16, 0x8, R17, 0xe2, !PT ;  /* 0x0000000810117812 */ /* 0x000fc400078ee211 */
[----:B------:R-:W1:Y:S01]  /*157e0*/  LDSM.16.MT88.4 R40, [R40] ;  /* 0x000000002828783b */ /* 0x000e620000004200 */
[----:B---3--:R-:W-:-:S03]  /*157f0*/  SHF.R.U32.HI R16, RZ, 0x3, R48 ;  /* 0x00000003ff107819 */ /* 0x008fc60000011630 */
[----:B------:R-:W2:Y:S04]  /*15800*/  LDSM.16.MT88.4 R4, [R5] ;  /* 0x000000000504783b */ /* 0x000ea80000004200 */
[----:B------:R-:W3:Y:S04]  /*15810*/  LDSM.16.MT88.4 R12, [R13] ;  /* 0x000000000d0c783b */ /* 0x000ee80000004200 */
[----:B------:R-:W4:Y:S01]  /*15820*/  LDSM.16.M88.4 R56, [R56] ;  /* 0x000000003838783b */ /* 0x000f220000000200 */
[----:B------:R-:W-:Y:S01]  /*15830*/  IMAD.SHL.U32 R50, R50, 0x8, RZ ;  /* 0x0000000832327824 */ /* 0x000fe200078e00ff */
[----:B------:R-:W-:Y:S01]  /*15840*/  LOP3.LUT R18, R48, 0x7, RZ, 0xc0, !PT ;  /* 0x0000000730127812 */ /* 0x000fe200078ec0ff */
[----:B------:R-:W-:Y:S01]  /*15850*/  IMAD.SHL.U32 R19, R16, 0x8, RZ ;  /* 0x0000000810137824 */ /* 0x000fe200078e00ff */
[----:B------:R-:W-:Y:S01]  /*15860*/  SHF.R.U32.HI R48, RZ, 0x4, R48 ;  /* 0x00000004ff307819 */ /* 0x000fe20000011630 */
[----:B------:R-:W-:-:S03]  /*15870*/  IMAD R50, R17, 0x28, R50 ;  /* 0x0000002811327824 */ /* 0x000fc600078e0232 */
[----:B------:R-:W-:Y:S01]  /*15880*/  LOP3.LUT R17, R19, 0x8, R18, 0xe2, !PT ;  /* 0x0000000813117812 */ /* 0x000fe200078ee212 */
[----:B------:R-:W-:-:S04]  /*15890*/  IMAD.SHL.U32 R48, R48, 0x8, RZ ;  /* 0x0000000830307824 */ /* 0x000fc800078e00ff */
[----:B------:R-:W-:Y:S02]  /*158a0*/  IMAD R16, R17, 0x28, R48 ;  /* 0x0000002811107824 */ /* 0x000fe400078e0230 */
[----:B------:R-:W-:Y:S02]  /*158b0*/  IMAD.U32 R50, R50, 0x2, R145 ;  /* 0x0000000232327824 */ /* 0x000fe400078e0091 */
[----:B------:R-:W-:-:S04]  /*158c0*/  IMAD.U32 R16, R16, 0x2, R159 ;  /* 0x0000000210107824 */ /* 0x000fc800078e009f */
[----:B------:R-:W5:Y:S04]  /*158d0*/  LDSM.16.M88.4 R48, [R50] ;  /* 0x000000003230783b */ /* 0x000f680000000200 */
[----:B------:R-:W5:Y:S01]  /*158e0*/  LDSM.16.M88.4 R16, [R16] ;  /* 0x000000001010783b */ /* 0x000f620000000200 */
[----:B------:R-:W5:Y:S01]  /*158f0*/  S2R R78, SR_LANEID ;  /* 0x00000000004e7919 */ /* 0x000f620000000000 */
[C---:B0-----:R-:W-:Y:S01]  /*15900*/  HMMA.16816.F16 R98, R60.reuse, R44, R98 ;  /* 0x0000002c3c62723c */ /* 0x041fe20000000862 */
[----:B------:R-:W0:Y:S01]  /*15910*/  S2R R79, SR_LANEID ;  /* 0x00000000004f7919 */ /* 0x000e220000000000 */
[----:B------:R-:W-:Y:S06]  /*15920*/  BAR.SYNC.DEFER_BLOCKING 0x0 ;  /* 0x0000000000007b1d */ /* 0x000fec0000010000 */
[C---:B------:R-:W-:Y:S08]  /*15930*/  HMMA.16816.F16 R96, R60.reuse, R46, R96 ;  /* 0x0000002e3c60723c */ /* 0x040ff00000000860 */
[C---:B-1----:R-:W-:Y:S08]  /*15940*/  HMMA.16816.F16 R130, R60.reuse, R40, R130 ;  /* 0x000000283c82723c */ /* 0x042ff00000000882 */
[C---:B------:R-:W-:Y:S08]  /*15950*/  HMMA.16816.F16 R128, R60.reuse, R42, R128 ;  /* 0x0000002a3c80723c */ /* 0x040ff00000000880 */
[C---:B--2---:R-:W-:Y:S08]  /*15960*/  HMMA.16816.F16 R126, R60.reuse, R4, R126 ;  /* 0x000000043c7e723c */ /* 0x044ff0000000087e */
[C---:B------:R-:W-:Y:S08]  /*15970*/  HMMA.16816.F16 R124, R60.reuse, R6, R124 ;  /* 0x000000063c7c723c */ /* 0x040ff0000000087c */
[C---:B---3--:R-:W-:Y:S08]  /*15980*/  HMMA.16816.F16 R82, R60.reuse, R12, R82 ;  /* 0x0000000c3c52723c */ /* 0x048ff00000000852 */
[----:B------:R-:W-:Y:S08]  /*15990*/  HMMA.16816.F16 R80, R60, R14, R80 ;  /* 0x0000000e3c50723c */ /* 0x000ff00000000850 */
        /* <DEDUP_REMOVED lines=8> */
[----:B------:R-:W1:Y:S07]  /*15a20*/  S2R R56, SR_LANEID ;  /* 0x0000000000387919 */ /* 0x000e6e0000000000 */
[-C--:B-----5:R-:W-:Y:S08]  /*15a30*/  HMMA.16816.F16 R118, R48, R44.reuse, R118 ;  /* 0x0000002c3076723c */ /* 0x0a0ff00000000876 */
[----:B------:R-:W-:Y:S01]  /*15a40*/  HMMA.16816.F16 R110, R16, R44, R110 ;  /* 0x0000002c106e723c */ /* 0x000fe2000000086e */
[----:B------:R-:W-:-:S07]  /*15a50*/  SHF.R.U32.HI R45, RZ, 0x3, R78 ;  /* 0x00000003ff2d7819 */ /* 0x000fce000001164e */
[C---:B------:R-:W-:Y:S08]  /*15a60*/  HMMA.16816.F16 R116, R48.reuse, R46, R116 ;  /* 0x0000002e3074723c */ /* 0x040ff00000000874 */
[C---:B------:R-:W-:Y:S08]  /*15a70*/  HMMA.16816.F16 R74, R48.reuse, R40, R74 ;  /* 0x00000028304a723c */ /* 0x040ff0000000084a */
[C---:B------:R-:W-:Y:S08]  /*15a80*/  HMMA.16816.F16 R72, R48.reuse, R42, R72 ;  /* 0x0000002a3048723c */ /* 0x040ff00000000848 */
[C---:B------:R-:W-:Y:S08]  /*15a90*/  HMMA.16816.F16 R94, R48.reuse, R4, R94 ;  /* 0x00000004305e723c */ /* 0x040ff0000000085e */
[C---:B------:R-:W-:Y:S08]  /*15aa0*/  HMMA.16816.F16 R92, R48.reuse, R6, R92 ;  /* 0x00000006305c723c */ /* 0x040ff0000000085c */
[C---:B------:R-:W-:Y:S08]  /*15ab0*/  HMMA.16816.F16 R108, R48.reuse, R12, R108 ;  /* 0x0000000c306c723c */ /* 0x040ff0000000086c */
[----:B------:R-:W-:Y:S01]  /*15ac0*/  HMMA.16816.F16 R52, R48, R14, R52 ;  /* 0x0000000e3034723c */ /* 0x000fe20000000834 */
[----:B0-----:R-:W-:Y:S01]  /*15ad0*/  SHF.R.U32.HI R48, RZ, 0x3, R79 ;  /* 0x00000003ff307819 */ /* 0x001fe2000001164f */
[----:B------:R-:W-:Y:S01]  /*15ae0*/  IMAD.SHL.U32 R50, R45, 0x8, RZ ;  /* 0x000000082d327824 */ /* 0x000fe200078e00ff */
[----:B------:R-:W-:Y:S01]  /*15af0*/  LOP3.LUT R49, R79, 0x7, RZ, 0xc0, !PT ;  /* 0x000000074f317812 */ /* 0x000fe200078ec0ff */
[----:B------:R-:W0:Y:S02]  /*15b00*/  S2R R44, SR_LANEID ;  /* 0x00000000002c7919 */ /* 0x000e240000000000 */
[----:B------:R-:W-:-:S02]  /*15b10*/  IMAD.SHL.U32 R48, R48, 0x8, RZ ;  /* 0x0000000830307824 */ /* 0x000fc400078e00ff */
[----:B------:R-:W-:Y:S01]  /*15b20*/  HMMA.16816.F16 R112, R16, R46, R112 ;  /* 0x0000002e1070723c */ /* 0x000fe20000000870 */
[----:B------:R-:W-:Y:S01]  /*15b30*/  LOP3.LUT R47, R78, 0x7, RZ, 0xc0, !PT ;  /* 0x000000074e2f7812 */ /* 0x000fe200078ec0ff */
[----:B------:R-:W-:Y:S01]  /*15b40*/  STS.128 [R158], R36 ;  /* 0x000000249e007388 */ /* 0x000fe20000000c00 */
[----:B------:R-:W-:-:S05]  /*15b50*/  SHF.R.U32.HI R78, RZ, 0x4, R78 ;  /* 0x00000004ff4e7819 */ /* 0x000fca000001164e */
[----:B------:R-:W-:Y:S01]  /*15b60*/  HMMA.16816.F16 R114, R16, R40, R114 ;  /* 0x000000281072723c */ /* 0x000fe20000000872 */
[----:B-1----:R-:W-:Y:S01]  /*15b70*/  SHF.R.U32.HI R40, RZ, 0x3, R56 ;  /* 0x00000003ff287819 */ /* 0x002fe20000011638 */
[----:B------:R-:W-:Y:S01]  /*15b80*/  STS.128 [R158+0x1400], R32 ;  /* 0x001400209e007388 */ /* 0x000fe20000000c00 */
[----:B------:R-:W-:Y:S02]  /*15b90*/  LOP3.LUT R47, R50, 0x8, R47, 0xe2, !PT ;  /* 0x00000008322f7812 */ /* 0x000fe400078ee22f */
[----:B------:R-:W-:Y:S01]  /*15ba0*/  LOP3.LUT R50, R48, 0x8, R49, 0xe2, !PT ;  /* 0x0000000830327812 */ /* 0x000fe200078ee231 */
[----:B------:R-:W1:Y:S01]  /*15bb0*/  S2R R46, SR_LANEID ;  /* 0x00000000002e7919 */ /* 0x000e620000000000 */
[----:B------:R-:W-:Y:S01]  /*15bc0*/  IMAD.SHL.U32 R41, R40, 0x8, RZ ;  /* 0x0000000828297824 */ /* 0x000fe200078e00ff */
[----:B------:R-:W-:Y:S01]  /*15bd0*/  LOP3.LUT R48, R56, 0x7, RZ, 0xc0, !PT ;  /* 0x0000000738307812 */ /* 0x000fe200078ec0ff */
[----:B------:R2:W-:Y:S01]  /*15be0*/  STS.128 [R157+0x80], R24 ;  /* 0x000080189d007388 */ /* 0x0005e20000000c00 */
[----:B------:R-:W-:-:S02]  /*15bf0*/  IMAD.SHL.U32 R78, R78, 0x8, RZ ;  /* 0x000000084e4e7824 */ /* 0x000fc400078e00ff */
[----:B------:R-:W-:Y:S01]  /*15c00*/  LOP3.LUT R48, R41, 0x8, R48, 0xe2, !PT ;  /* 0x0000000829307812 */ /* 0x000fe200078ee230 */
[----:B------:R-:W3:Y:S01]  /*15c10*/  S2R R45, SR_LANEID ;  /* 0x00000000002d7919 */ /* 0x000ee20000000000 */
[----:B------:R-:W-:Y:S02]  /*15c20*/  IMAD R41, R47, 0x28, R78 ;  /* 0x000000282f297824 */ /* 0x000fe400078e024e */
[----:B------:R-:W4:Y:S01]  /*15c30*/  S2R R47, SR_LANEID ;  /* 0x00000000002f7919 */ /* 0x000f220000000000 */
[----:B--2---:R-:W2:Y:S01]  /*15c40*/  LDG.E.128.CONSTANT R24, desc[UR6][R162.64+0x640] ;  /* 0x00064006a2187981 */ /* 0x004ea2000c1e9d00 */
[----:B0-----:R-:W-:Y:S01]  /*15c50*/  SHF.R.U32.HI R40, RZ, 0x3, R44 ;  /* 0x00000003ff287819 */ /* 0x001fe2000001162c */
[C---:B------:R-:W-:Y:S01]  /*15c60*/  HMMA.16816.F16 R88, R16.reuse, R42, R88 ;  /* 0x0000002a1058723c */ /* 0x040fe20000000858 */
[----:B------:R-:W-:Y:S02]  /*15c70*/  SHF.R.U32.HI R79, RZ, 0x4, R79 ;  /* 0x00000004ff4f7819 */ /* 0x000fe4000001164f */
[----:B------:R-:W-:Y:S01]  /*15c80*/  SHF.R.U32.HI R56, RZ, 0x4, R56 ;  /* 0x00000004ff387819 */ /* 0x000fe20000011638 */
[----:B------:R0:W-:Y:S01]  /*15c90*/  STS.128 [R157], R28 ;  /* 0x0000001c9d007388 */ /* 0x0001e20000000c00 */
[----:B------:R-:W-:Y:S01]  /*15ca0*/  LOP3.LUT R49, R44, 0x7, RZ, 0xc0, !PT ;  /* 0x000000072c317812 */ /* 0x000fe200078ec0ff */
[----:B------:R-:W-:Y:S01]  /*15cb0*/  IMAD.SHL.U32 R38, R40, 0x8, RZ ;  /* 0x0000000828267824 */ /* 0x000fe200078e00ff */
[----:B-1----:R-:W-:Y:S01]  /*15cc0*/  SHF.R.U32.HI R42, RZ, 0x3, R46 ;  /* 0x00000003ff2a7819 */ /* 0x002fe2000001162e */
[----:B------:R-:W-:Y:S01]  /*15cd0*/  IMAD.SHL.U32 R79, R79, 0x8, RZ ;  /* 0x000000084f4f7824 */ /* 0x000fe200078e00ff */
[----:B------:R1:W-:Y:S01]  /*15ce0*/  STS.128 [R157+0x180], R8 ;  /* 0x000180089d007388 */ /* 0x0003e20000000c00 */
[----:B------:R-:W-:Y:S01]  /*15cf0*/  SHF.R.U32.HI R44, RZ, 0x4, R44 ;  /* 0x00000004ff2c7819 */ /* 0x000fe2000001162c */
[----:B------:R-:W-:Y:S01]  /*15d00*/  HMMA.16816.F16 R102, R16, R4, R102 ;  /* 0x000000041066723c */ /* 0x000fe20000000866 */
[----:B------:R-:W-:Y:S01]  /*15d10*/  LOP3.LUT R36, R46, 0x7, RZ, 0xc0, !PT ;  /* 0x000000072e247812 */ /* 0x000fe200078ec0ff */
[----:B------:R5:W-:Y:S01]  /*15d20*/  STS.128 [R157+0x100], R20 ;  /* 0x000100149d007388 */ /* 0x000be20000000c00 */
[----:B---3--:R-:W-:Y:S01]  /*15d30*/  SHF.R.U32.HI R4, RZ, 0x3, R45 ;  /* 0x00000003ff047819 */ /* 0x008fe2000001162d */
[----:B0-----:R-:W-:Y:S01]  /*15d40*/  IMAD.SHL.U32 R29, R56, 0x8, RZ ;  /* 0x00000008381d7824 */ /* 0x001fe200078e00ff */
[----:B------:R-:W-:-:S03]  /*15d50*/  LOP3.LUT R49, R38, 0x8, R49, 0xe2, !PT ;  /* 0x0000000826317812 */ /* 0x000fc600078ee231 */
[C---:B------:R-:W-:Y:S01]  /*15d60*/  HMMA.16816.F16 R122, R16.reuse, R12, R122 ;  /* 0x0000000c107a723c */ /* 0x040fe2000000087a */
[----:B------:R-:W-:Y:S01]  /*15d70*/  IMAD R50, R50, 0x108, R79 ;  /* 0x0000010832327824 */ /* 0x000fe200078e024f */
[----:B----4-:R-:W-:Y:S01]  /*15d80*/  SHF.R.U32.HI R12, RZ, 0x3, R47 ;  /* 0x00000003ff0c7819 */ /* 0x010fe2000001162f */
[----:B------:R-:W-:Y:S02]  /*15d90*/  IMAD R48, R48, 0x108, R29 ;  /* 0x0000010830307824 */ /* 0x000fe400078e021d */
[----:B-1----:R-:W-:Y:S02]  /*15da0*/  IMAD.SHL.U32 R9, R42, 0x8, RZ ;  /* 0x000000082a097824 */ /* 0x002fe400078e00ff */
[----:B------:R-:W-:Y:S01]  /*15db0*/  IMAD.SHL.U32 R44, R44, 0x8, RZ ;  /* 0x000000082c2c7824 */ /* 0x000fe200078e00ff */
[----:B------:R-:W-:Y:S01]  /*15dc0*/  SHF.R.U32.HI R46, RZ, 0x4, R46 ;  /* 0x00000004ff2e7819 */ /* 0x000fe2000001162e */
[----:B-----5:R-:W0:Y:S01]  /*15dd0*/  S2R R20, SR_LANEID ;  /* 0x0000000000147919 */ /* 0x020e220000000000 */
[----:B------:R-:W-:Y:S01]  /*15de0*/  IMAD.U32 R56, R41, 0x2, R156 ;  /* 0x0000000229387824 */ /* 0x000fe200078e009c */
[----:B------:R-:W-:Y:S01]  /*15df0*/  BAR.SYNC.DEFER_BLOCKING 0x0 ;  /* 0x0000000000007b1d */ /* 0x000fe20000010000 */
[----:B------:R-:W-:Y:S01]  /*15e00*/  LOP3.LUT R5, R9, 0x8, R36, 0xe2, !PT ;  /* 0x0000000809057812 */ /* 0x000fe200078ee224 */
[----:B------:R-:W-:Y:S01]  /*15e10*/  IMAD.SHL.U32 R4, R4, 0x8, RZ ;  /* 0x0000000804047824 */ /* 0x000fe200078e00ff */
[----:B------:R-:W-:Y:S01]  /*15e20*/  LOP3.LUT R9, R45, 0x7, RZ, 0xc0, !PT ;  /* 0x000000072d097812 */ /* 0x000fe200078ec0ff */
[----:B------:R-:W-:Y:S01]  /*15e30*/  IMAD.U32 R32, R50, 0x2, R155 ;  /* 0x0000000232207824 */ /* 0x000fe200078e009b */
[----:B------:R-:W-:Y:S01]  /*15e40*/  SHF.R.U32.HI R45, RZ, 0x4, R45 ;  /* 0x00000004ff2d7819 */ /* 0x000fe2000001162d */
[----:B------:R-:W-:Y:S01]  /*15e50*/  IMAD.U32 R8, R48, 0x2, R143 ;  /* 0x0000000230087824 */ /* 0x000fe200078e008f */
[----:B------:R-:W3:Y:S01]  /*15e60*/  LDG.E.128.CONSTANT R40, desc[UR6][R162.64+0x20640] ;  /* 0x02064006a2287981 */ /* 0x000ee2000c1e9d00 */
[----:B------:R-:W-:Y:S01]  /*15e70*/  IMAD R21, R49, 0x28, R44 ;  /* 0x0000002831157824 */ /* 0x000fe200078e022c */
[----:B------:R-:W-:Y:S01]  /*15e80*/  HMMA.16816.F16 R120, R16, R14, R120 ;  /* 0x0000000e1078723c */ /* 0x000fe20000000878 */
[----:B------:R-:W-:Y:S01]  /*15e90*/  IMAD.SHL.U32 R23, R12, 0x8, RZ ;  /* 0x000000080c177824 */ /* 0x000fe200078e00ff */
[----:B------:R-:W4:Y:S01]  /*15ea0*/  LDG.E.128.CONSTANT R28, desc[UR6][R160.64+0x190080] ;  /* 0x19008006a01c7981 */ /* 0x000f22000c1e9d00 */
[----:B------:R-:W-:-:S03]  /*15eb0*/  LOP3.LUT R4, R4, 0x8, R9, 0xe2, !PT ;  /* 0x0000000804047812 */ /* 0x000fc600078ee209 */
[----:B------:R-:W5:Y:S01]  /*15ec0*/  LDG.E.128.CONSTANT R12, desc[UR6][R160.64+0x190000] ;  /* 0x19000006a00c7981 */ /* 0x000f62000c1e9d00 */
[----:B------:R-:W-:-:S03]  /*15ed0*/  IMAD.SHL.U32 R46, R46, 0x8, RZ ;  /* 0x000000082e2e7824 */ /* 0x000fc600078e00ff */
[----:B------:R-:W4:Y:S01]  /*15ee0*/  LDG.E.128.CONSTANT R48, desc[UR6][R160.64+0x190100] ;  /* 0x19010006a0307981 */ /* 0x000f22000c1e9d00 */
[----:B------:R-:W-:Y:S02]  /*15ef0*/  IMAD.SHL.U32 R45, R45, 0x8, RZ ;  /* 0x000000082d2d7824 */ /* 0x000fe400078e00ff */
[----:B------:R-:W-:Y:S01]  /*15f00*/  IMAD R5, R5, 0x108, R46 ;  /* 0x0000010805057824 */ /* 0x000fe200078e022e */
[----:B------:R-:W-:Y:S01]  /*15f10*/  HMMA.16816.F16 R100, R16, R6, R100 ;  /* 0x000000061064723c */ /* 0x000fe20000000864 */
[----:B------:R-:W-:Y:S01]  /*15f20*/  IMAD R22, R4, 0x108, R45 ;  /* 0x0000010804167824 */ /* 0x000fe200078e022d */
[----:B------:R-:W-:Y:S01]  /*15f30*/  LOP3.LUT R16, R47, 0x7, RZ, 0xc0, !PT ;  /* 0x000000072f107812 */ /* 0x000fe200078ec0ff */
[----:B------:R-:W-:Y:S01]  /*15f40*/  IMAD.U32 R5, R5, 0x2, R142 ;  /* 0x0000000205057824 */ /* 0x000fe200078e008e */
[----:B------:R-:W-:Y:S01]  /*15f50*/  SHF.R.U32.HI R47, RZ, 0x4, R47 ;  /* 0x00000004ff2f7819 */ /* 0x000fe2000001162f */
[----:B------:R-:W-:Y:S01]  /*15f60*/  IMAD.U32 R17, R22, 0x2, R141 ;  /* 0x0000000216117824 */ /* 0x000fe200078e008d */
[----:B------:R-:W-:Y:S01]  /*15f70*/  LDSM.16.M88.4 R56, [R56] ;  /* 0x000000003838783b */ /* 0x000fe20000000200 */
[----:B------:R-:W-:Y:S01]  /*15f80*/  IMAD.U32 R21, R21, 0x2, R152 ;  /* 0x0000000215157824 */ /* 0x000fe200078e0098 */
[----:B------:R-:W-:Y:S01]  /*15f90*/  LOP3.LUT R23, R23, 0x8, R16, 0xe2, !PT ;  /* 0x0000000817177812 */ /* 0x000fe200078ee210 */
[----:B------:R-:W-:Y:S01]  /*15fa0*/  IMAD.SHL.U32 R22, R47, 0x8, RZ ;  /* 0x000000082f167824 */ /* 0x000fe200078e00ff */
[----:B------:R-:W1:Y:S04]  /*15fb0*/  LDSM.16.MT88.4 R32, [R32] ;  /* 0x000000002020783b */ /* 0x000e680000004200 */
[----:B------:R-:W1:Y:S04]  /*15fc0*/  LDSM.16.MT88.4 R8, [R8] ;  /* 0x000000000808783b */ /* 0x000e680000004200 */
[----:B------:R-:W1:Y:S04]  /*15fd0*/  LDSM.16.MT88.4 R4, [R5] ;  /* 0x000000000504783b */ /* 0x000e680000004200 */
[----:B------:R-:W1:Y:S04]  /*15fe0*/  LDSM.16.MT88.4 R16, [R17] ;  /* 0x000000001110783b */ /* 0x000e680000004200 */
[----:B------:R-:W1:Y:S01]  /*15ff0*/  LDSM.16.M88.4 R44, [R21] ;  /* 0x00000000152c783b */ /* 0x000e620000000200 */
[----:B------:R-:W-:Y:S01]  /*16000*/  IMAD R23, R23, 0x28, R22 ;  /* 0x0000002817177824 */ /* 0x000fe200078e0216 */
[----:B0-----:R-:W-:-:S02]  /*16010*/  SHF.R.U32.HI R22, RZ, 0x3, R20 ;  /* 0x00000003ff167819 */ /* 0x001fc40000011614 */
[----:B------:R-:W-:Y:S01]  /*16020*/  LOP3.LUT R37, R20, 0x7, RZ, 0xc0, !PT ;  /* 0x0000000714257812 */ /* 0x000fe200078ec0ff */
[----:B------:R-:W0:Y:S01]  /*16030*/  S2R R70, SR_LANEID ;  /* 0x0000000000467919 */ /* 0x000e220000000000 */
[----:B------:R-:W-:Y:S01]  /*16040*/  SHF.R.U32.HI R20, RZ, 0x4, R20 ;  /* 0x00000004ff147819 */ /* 0x000fe20000011614 */
[----:B------:R-:W-:Y:S02]  /*16050*/  IMAD.SHL.U32 R22, R22, 0x8, RZ ;  /* 0x0000000816167824 */ /* 0x000fe400078e00ff */
[----:B------:R-:W-:Y:S01]  /*16060*/  IMAD.U32 R36, R23, 0x2, R150 ;  /* 0x0000000217247824 */ /* 0x000fe200078e0096 */
[----:B------:R-:W4:Y:S01]  /*16070*/  LDG.E.128.CONSTANT R76, desc[UR6][R162.64+0x680] ;  /* 0x00068006a24c7981 */ /* 0x000f22000c1e9d00 */
[----:B------:R-:W-:Y:S01]  /*16080*/  IMAD.SHL.U32 R20, R20, 0x8, RZ ;  /* 0x0000000814147824 */ /* 0x000fe200078e00ff */
[----:B------:R-:W-:-:S03]  /*16090*/  LOP3.LUT R23, R22, 0x8, R37, 0xe2, !PT ;  /* 0x0000000816177812 */ /* 0x000fc600078ee225 */
[----:B------:R-:W0:Y:S02]  /*160a0*/  LDSM.16.M88.4 R36, [R36] ;  /* 0x000000002424783b */ /* 0x000e240000000200 */
[----:B------:R-:W-:-:S04]  /*160b0*/  IMAD R23, R23, 0x28, R20 ;  /* 0x0000002817177824 */ /* 0x000fc800078e0214 */
[----:B------:R-:W-:-:S06]  /*160c0*/  IMAD.U32 R23, R23, 0x2, R144 ;  /* 0x0000000217177824 */ /* 0x000fcc00078e0090 */
[----:B------:R-:W0:Y:S01]  /*160d0*/  LDSM.16.M88.4 R20, [R23] ;  /* 0x000000001714783b */ /* 0x000e220000000200 */
[C---:B-1----:R-:W-:Y:S08]  /*160e0*/  HMMA.16816.F16 R98, R56.reuse, R32, R98 ;  /* 0x000000203862723c */ /* 0x042ff00000000862 */
        /* <DEDUP_REMOVED lines=8> */
[----:B------:R-:W1:Y:S01]  /*16170*/  S2R R64, SR_LANEID ;  /* 0x0000000000407919 */ /* 0x000e620000000000 */
[----:B------:R-:W1:Y:S06]  /*16180*/  S2R R65, SR_LANEID ;  /* 0x0000000000417919 */ /* 0x000e6c0000000000 */
        /* <DEDUP_REMOVED lines=8> */
[-C--:B0-----:R-:W-:Y:S08]  /*16210*/  HMMA.16816.F16 R74, R36, R8.reuse, R74 ;  /* 0x00000008244a723c */ /* 0x081ff0000000084a */
[----:B------:R-:W-:Y:S01]  /*16220*/  HMMA.16816.F16 R114, R20, R8, R114 ;  /* 0x000000081472723c */ /* 0x000fe20000000872 */
[----:B-1----:R-:W-:-:S02]  /*16230*/  SHF.R.U32.HI R8, RZ, 0x3, R64 ;  /* 0x00000003ff087819 */ /* 0x002fc40000011640 */
[----:B------:R-:W-:-:S03]  /*16240*/  LOP3.LUT R9, R64, 0x7, RZ, 0xc0, !PT ;  /* 0x0000000740097812 */ /* 0x000fc600078ec0ff */
[----:B------:R-:W-:Y:S02]  /*16250*/  IMAD.SHL.U32 R8, R8, 0x8, RZ ;  /* 0x0000000808087824 */ /* 0x000fe400078e00ff */
[-C--:B------:R-:W-:Y:S01]  /*16260*/  HMMA.16816.F16 R118, R36, R32.reuse, R118 ;  /* 0x000000202476723c */ /* 0x080fe20000000876 */
[----:B------:R-:W0:Y:S07]  /*16270*/  S2R R45, SR_LANEID ;  /* 0x00000000002d7919 */ /* 0x000e2e0000000000 */
[----:B------:R-:W-:Y:S01]  /*16280*/  HMMA.16816.F16 R110, R20, R32, R110 ;  /* 0x00000020146e723c */ /* 0x000fe2000000086e */
[----:B------:R-:W-:Y:S01]  /*16290*/  SHF.R.U32.HI R33, RZ, 0x3, R65 ;  /* 0x00000003ff217819 */ /* 0x000fe20000011641 */
[----:B------:R-:W1:Y:S01]  /*162a0*/  S2R R32, SR_LANEID ;  /* 0x0000000000207919 */ /* 0x000e620000000000 */
[----:B------:R-:W-:-:S02]  /*162b0*/  LOP3.LUT R9, R8, 0x8, R9, 0xe2, !PT ;  /* 0x0000000808097812 */ /* 0x000fc400078ee209 */
[----:B------:R-:W-:Y:S01]  /*162c0*/  SHF.R.U32.HI R8, RZ, 0x3, R44 ;  /* 0x00000003ff087819 */ /* 0x000fe2000001162c */
[----:B------:R-:W-:Y:S01]  /*162d0*/  IMAD.SHL.U32 R33, R33, 0x8, RZ ;  /* 0x0000000821217824 */ /* 0x000fe200078e00ff */
[----:B------:R-:W0:Y:S01]  /*162e0*/  S2R R46, SR_LANEID ;  /* 0x00000000002e7919 */ /* 0x000e220000000000 */
[-C--:B------:R-:W-:Y:S08]  /*162f0*/  HMMA.16816.F16 R116, R36, R34.reuse, R116 ;  /* 0x000000222474723c */ /* 0x080ff00000000874 */
[----:B------:R-:W-:Y:S01]  /*16300*/  HMMA.16816.F16 R112, R20, R34, R112 ;  /* 0x000000221470723c */ /* 0x000fe20000000870 */
[----:B------:R-:W-:-:S04]  /*16310*/  LOP3.LUT R34, R65, 0x7, RZ, 0xc0, !PT ;  /* 0x0000000741227812 */ /* 0x000fc800078ec0ff */
[----:B------:R-:W-:Y:S01]  /*16320*/  LOP3.LUT R34, R33, 0x8, R34, 0xe2, !PT ;  /* 0x0000000821227812 */ /* 0x000fe200078ee222 */
[----:B------:R-:W-:Y:S02]  /*16330*/  IMAD.SHL.U32 R33, R8, 0x8, RZ ;  /* 0x0000000808217824 */ /* 0x000fe400078e00ff */
[-C--:B------:R-:W-:Y:S08]  /*16340*/  HMMA.16816.F16 R72, R36, R10.reuse, R72 ;  /* 0x0000000a2448723c */ /* 0x080ff00000000848 */
[----:B------:R-:W-:Y:S01]  /*16350*/  HMMA.16816.F16 R88, R20, R10, R88 ;  /* 0x0000000a1458723c */ /* 0x000fe20000000858 */
[----:B------:R-:W-:-:S02]  /*16360*/  LOP3.LUT R10, R44, 0x7, RZ, 0xc0, !PT ;  /* 0x000000072c0a7812 */ /* 0x000fc400078ec0ff */
[----:B------:R-:W-:Y:S02]  /*16370*/  SHF.R.U32.HI R44, RZ, 0x4, R44 ;  /* 0x00000004ff2c7819 */ /* 0x000fe4000001162c */
[----:B------:R-:W-:-:S03]  /*16380*/  LOP3.LUT R33, R33, 0x8, R10, 0xe2, !PT ;  /* 0x0000000821217812 */ /* 0x000fc600078ee20a */
[----:B------:R-:W-:-:S04]  /*16390*/  IMAD.SHL.U32 R44, R44, 0x8, RZ ;  /* 0x000000082c2c7824 */ /* 0x000fc800078e00ff */
[----:B------:R-:W-:Y:S02]  /*163a0*/  IMAD R33, R33, 0x108, R44 ;  /* 0x0000010821217824 */ /* 0x000fe400078e022c */
[----:B------:R-:W2:Y:S01]  /*163b0*/  S2R R44, SR_LANEID ;  /* 0x00000000002c7919 */ /* 0x000ea20000000000 */
[----:B------:R-:W-:Y:S01]  /*163c0*/  HMMA.16816.F16 R108, R36, R16, R108 ;  /* 0x00000010246c723c */ /* 0x000fe2000000086c */
[----:B------:R-:W-:-:S07]  /*163d0*/  SHF.R.U32.HI R64, RZ, 0x4, R64 ;  /* 0x00000004ff407819 */ /* 0x000fce0000011640 */
[----:B------:R-:W-:Y:S01]  /*163e0*/  HMMA.16816.F16 R122, R20, R16, R122 ;  /* 0x00000010147a723c */ /* 0x000fe2000000087a */
[----:B------:R-:W3:Y:S01]  /*163f0*/  S2R R16, SR_LANEID ;  /* 0x0000000000107919 */ /* 0x000ee20000000000 */
[----:B------:R-:W-:Y:S01]  /*16400*/  IMAD.SHL.U32 R64, R64, 0x8, RZ ;  /* 0x0000000840407824 */ /* 0x000fe200078e00ff */
[----:B0-----:R-:W-:-:S05]  /*16410*/  SHF.R.U32.HI R17, RZ, 0x3, R46 ;  /* 0x00000003ff117819 */ /* 0x001fca000001162e */
[----:B------:R-:W-:Y:S01]  /*16420*/  HMMA.16816.F16 R94, R36, R4, R94 ;  /* 0x00000004245e723c */ /* 0x000fe2000000085e */
[----:B------:R-:W-:-:S07]  /*16430*/  IMAD R64, R9, 0x28, R64 ;  /* 0x0000002809407824 */ /* 0x000fce00078e0240 */
[----:B------:R-:W-:Y:S01]  /*16440*/  HMMA.16816.F16 R92, R36, R6, R92 ;  /* 0x00000006245c723c */ /* 0x000fe2000000085c */
[----:B------:R-:W-:-:S07]  /*16450*/  SHF.R.U32.HI R65, RZ, 0x4, R65 ;  /* 0x00000004ff417819 */ /* 0x000fce0000011641 */
[----:B------:R-:W-:Y:S01]  /*16460*/  HMMA.16816.F16 R102, R20, R4, R102 ;  /* 0x000000041466723c */ /* 0x000fe20000000866 */
[----:B-1----:R-:W-:-:S07]  /*16470*/  SHF.R.U32.HI R4, RZ, 0x3, R32 ;  /* 0x00000003ff047819 */ /* 0x002fce0000011620 */
[----:B------:R-:W-:Y:S01]  /*16480*/  HMMA.16816.F16 R100, R20, R6, R100 ;  /* 0x000000061464723c */ /* 0x000fe20000000864 */
[--C-:B------:R-:W-:Y:S01]  /*16490*/  SHF.R.U32.HI R6, RZ, 0x3, R45.reuse ;  /* 0x00000003ff067819 */ /* 0x100fe2000001162d */
[----:B------:R-:W-:Y:S01]  /*164a0*/  IMAD.SHL.U32 R4, R4, 0x8, RZ ;  /* 0x0000000804047824 */ /* 0x000fe200078e00ff */
[----:B------:R-:W-:Y:S01]  /*164b0*/  LOP3.LUT R5, R32, 0x7, RZ, 0xc0, !PT ;  /* 0x0000000720057812 */ /* 0x000fe200078ec0ff */
[----:B------:R-:W-:Y:S01]  /*164c0*/  IMAD.SHL.U32 R17, R17, 0x8, RZ ;  /* 0x0000000811117824 */ /* 0x000fe200078e00ff */
[----:B------:R-:W-:Y:S01]  /*164d0*/  LOP3.LUT R7, R45, 0x7, RZ, 0xc0, !PT ;  /* 0x000000072d077812 */ /* 0x000fe200078ec0ff */
[----:B------:R-:W-:Y:S01]  /*164e0*/  IMAD.SHL.U32 R6, R6, 0x8, RZ ;  /* 0x0000000806067824 */ /* 0x000fe200078e00ff */
[----:B------:R-:W-:Y:S01]  /*164f0*/  SHF.R.U32.HI R32, RZ, 0x4, R32 ;  /* 0x00000004ff207819 */ /* 0x000fe20000011620 */
[----:B------:R-:W-:Y:S01]  /*16500*/  HMMA.16816.F16 R52, R36, R18, R52 ;  /* 0x000000122434723c */ /* 0x000fe20000000834 */
[----:B------:R-:W-:Y:S01]  /*16510*/  SHF.R.U32.HI R45, RZ, 0x4, R45 ;  /* 0x00000004ff2d7819 */ /* 0x000fe2000001162d */
[----:B------:R-:W-:Y:S01]  /*16520*/  IMAD.U32 R36, R64, 0x2, R153 ;  /* 0x0000000240247824 */ /* 0x000fe200078e0099 */
[----:B------:R-:W-:-:S05]  /*16530*/  LOP3.LUT R5, R4, 0x8, R5, 0xe2, !PT ;  /* 0x0000000804057812 */ /* 0x000fca00078ee205 */
[----:B------:R-:W-:Y:S01]  /*16540*/  HMMA.16816.F16 R120, R20, R18, R120 ;  /* 0x000000121478723c */ /* 0x000fe20000000878 */
[----:B------:R-:W-:Y:S01]  /*16550*/  LOP3.LUT R18, R46, 0x7, RZ, 0xc0, !PT ;  /* 0x000000072e127812 */ /* 0x000fe200078ec0ff */
[----:B------:R-:W-:Y:S01]  /*16560*/  IMAD.SHL.U32 R65, R65, 0x8, RZ ;  /* 0x0000000841417824 */ /* 0x000fe200078e00ff */
[----:B------:R-:W-:Y:S01]  /*16570*/  SHF.R.U32.HI R46, RZ, 0x4, R46 ;  /* 0x00000004ff2e7819 */ /* 0x000fe2000001162e */
[----:B------:R-:W-:Y:S01]  /*16580*/  IMAD.SHL.U32 R4, R32, 0x8, RZ ;  /* 0x0000000820047824 */ /* 0x000fe200078e00ff */
[----:B------:R-:W-:Y:S01]  /*16590*/  LOP3.LUT R64, R6, 0x8, R7, 0xe2, !PT ;  /* 0x0000000806407812 */ /* 0x000fe200078ee207 */
[----:B------:R-:W-:Y:S01]  /*165a0*/  IMAD.SHL.U32 R45, R45, 0x8, RZ ;  /* 0x000000082d2d7824 */ /* 0x000fe200078e00ff */
[----:B------:R-:W-:Y:S01]  /*165b0*/  LOP3.LUT R17, R17, 0x8, R18, 0xe2, !PT ;  /* 0x0000000811117812 */ /* 0x000fe200078ee212 */
[----:B------:R-:W-:Y:S01]  /*165c0*/  IMAD.SHL.U32 R46, R46, 0x8, RZ ;  /* 0x000000082e2e7824 */ /* 0x000fe200078e00ff */
[----:B------:R-:W-:Y:S01]  /*165d0*/  LDSM.16.M88.4 R36, [R36] ;  /* 0x000000002424783b */ /* 0x000fe20000000200 */
[----:B------:R-:W-:-:S02]  /*165e0*/  IMAD R65, R34, 0x108, R65 ;  /* 0x0000010822417824 */ /* 0x000fc400078e0241 */
[----:B------:R-:W-:Y:S02]  /*165f0*/  IMAD R5, R5, 0x108, R4 ;  /* 0x0000010805057824 */ /* 0x000fe400078e0204 */
[----:B------:R-:W-:Y:S02]  /*16600*/  IMAD R64, R64, 0x108, R45 ;  /* 0x0000010840407824 */ /* 0x000fe400078e022d */
[----:B------:R-:W-:Y:S01]  /*16610*/  IMAD R46, R17, 0x28, R46 ;  /* 0x00000028112e7824 */ /* 0x000fe200078e022e */
[----:B--2---:R-:W-:Y:S01]  /*16620*/  SHF.R.U32.HI R17, RZ, 0x3, R44 ;  /* 0x00000003ff117819 */ /* 0x004fe2000001162c */
[----:B------:R-:W-:Y:S02]  /*16630*/  IMAD.U32 R8, R65, 0x2, R140 ;  /* 0x0000000241087824 */ /* 0x000fe400078e008c */
[----:B------:R-:W-:Y:S02]  /*16640*/  IMAD.U32 R33, R33, 0x2, R2 ;  /* 0x0000000221217824 */ /* 0x000fe400078e0002 */
[----:B------:R-:W-:-:S02]  /*16650*/  IMAD.U32 R5, R5, 0x2, R0 ;  /* 0x0000000205057824 */ /* 0x000fc400078e0000 */
[----:B------:R-:W-:Y:S01]  /*16660*/  IMAD.U32 R20, R64, 0x2, R3 ;  /* 0x0000000240147824 */ /* 0x000fe200078e0003 */
[----:B------:R-:W-:Y:S01]  /*16670*/  LOP3.LUT R18, R44, 0x7, RZ, 0xc0, !PT ;  /* 0x000000072c127812 */ /* 0x000fe200078ec0ff */
[----:B------:R-:W-:Y:S01]  /*16680*/  IMAD.U32 R46, R46, 0x2, R151 ;  /* 0x000000022e2e7824 */ /* 0x000fe200078e0097 */
[----:B------:R-:W-:Y:S01]  /*16690*/  SHF.R.U32.HI R44, RZ, 0x4, R44 ;  /* 0x00000004ff2c7819 */ /* 0x000fe2000001162c */
[----:B------:R-:W-:Y:S01]  /*166a0*/  IMAD.SHL.U32 R17, R17, 0x8, RZ ;  /* 0x0000000811117824 */ /* 0x000fe200078e00ff */
[----:B------:R-:W0:Y:S04]  /*166b0*/  LDSM.16.MT88.4 R8, [R8] ;  /* 0x000000000808783b */ /* 0x000e280000004200 */
[----:B------:R-:W1:Y:S01]  /*166c0*/  LDSM.16.MT88.4 R32, [R33] ;  /* 0x000000002120783b */ /* 0x000e620000004200 */
[----:B------:R-:W-:-:S03]  /*166d0*/  LOP3.LUT R17, R17, 0x8, R18, 0xe2, !PT ;  /* 0x0000000811117812 */ /* 0x000fc600078ee212 */
[----:B------:R-:W2:Y:S01]  /*166e0*/  LDSM.16.MT88.4 R4, [R5] ;  /* 0x000000000504783b */ /* 0x000ea20000004200 */
[----:B------:R-:W-:-:S03]  /*166f0*/  IMAD.SHL.U32 R44, R44, 0x8, RZ ;  /* 0x000000082c2c7824 */ /* 0x000fc600078e00ff */
[----:B------:R-:W5:Y:S01]  /*16700*/  LDSM.16.MT88.4 R20, [R20] ;  /* 0x000000001414783b */ /* 0x000f620000004200 */
[----:B---3--:R-:W-:-:S03]  /*16710*/  SHF.R.U32.HI R18, RZ, 0x3, R16 ;  /* 0x00000003ff127819 */ /* 0x008fc60000011610 */
[----:B------:R-:W3:Y:S01]  /*16720*/  LDSM.16.M88.4 R64, [R46] ;  /* 0x000000002e40783b */ /* 0x000ee20000000200 */
[----:B------:R-:W-:Y:S01]  /*16730*/  IMAD R44, R17, 0x28, R44 ;  /* 0x00000028112c7824 */ /* 0x000fe200078e022c */
[----:B------:R-:W-:Y:S01]  /*16740*/  LOP3.LUT R17, R16, 0x7, RZ, 0xc0, !PT ;  /* 0x0000000710117812 */ /* 0x000fe200078ec0ff */
[----:B------:R-:W-:Y:S01]  /*16750*/  IMAD.SHL.U32 R18, R18, 0x8, RZ ;  /* 0x0000000812127824 */ /* 0x000fe200078e00ff */
[----:B------:R-:W-:Y:S01]  /*16760*/  SHF.R.U32.HI R16, RZ, 0x4, R16 ;  /* 0x00000004ff107819 */ /* 0x000fe20000011610 */
[----:B------:R-:W-:-:S03]  /*16770*/  IMAD.U32 R44, R44, 0x2, R145 ;  /* 0x000000022c2c7824 */ /* 0x000fc600078e0091 */
[----:B------:R-:W-:Y:S01]  /*16780*/  LOP3.LUT R17, R18, 0x8, R17, 0xe2, !PT ;  /* 0x0000000812117812 */ /* 0x000fe200078ee211 */
[----:B------:R-:W-:Y:S02]  /*16790*/  IMAD.SHL.U32 R16, R16, 0x8, RZ ;  /* 0x0000000810107824 */ /* 0x000fe400078e00ff */
[----:B------:R-:W4:Y:S02]  /*167a0*/  LDSM.16.M88.4 R44, [R44] ;  /* 0x000000002c2c783b */ /* 0x000f240000000200 */
[----:B------:R-:W-:-:S04]  /*167b0*/  IMAD R16, R17, 0x28, R16 ;  /* 0x0000002811107824 */ /* 0x000fc800078e0210 */
[----:B------:R-:W-:-:S06]  /*167c0*/  IMAD.U32 R16, R16, 0x2, R159 ;  /* 0x0000000210107824 */ /* 0x000fcc00078e009f */
[----:B------:R-:W4:Y:S01]  /*167d0*/  LDSM.16.M88.4 R16, [R16] ;  /* 0x000000001010783b */ /* 0x000f220000000200 */
[C---:B0-----:R-:W-:Y:S01]  /*167e0*/  HMMA.16816.F16 R98, R36.reuse, R8, R98 ;  /* 0x000000082462723c */ /* 0x041fe20000000862 */
[----:B------:R-:W-:Y:S07]  /*167f0*/  BAR.SYNC.DEFER_BLOCKING 0x0 ;  /* 0x0000000000007b1d */ /* 0x000fee0000010000 */
[C---:B------:R-:W-:Y:S08]  /*16800*/  HMMA.16816.F16 R96, R36.reuse, R10, R96 ;  /* 0x0000000a2460723c */ /* 0x040ff00000000860 */
[C---:B-1----:R-:W-:Y:S08]  /*16810*/  HMMA.16816.F16 R130, R36.reuse, R32, R130 ;  /* 0x000000202482723c */ /* 0x042ff00000000882 */
[C---:B------:R-:W-:Y:S08]  /*16820*/  HMMA.16816.F16 R128, R36.reuse, R34, R128 ;  /* 0x000000222480723c */ /* 0x040ff00000000880 */
[C---:B--2---:R-:W-:Y:S08]  /*16830*/  HMMA.16816.F16 R126, R36.reuse, R4, R126 ;  /* 0x00000004247e723c */ /* 0x044ff0000000087e */
[C---:B------:R-:W-:Y:S08]  /*16840*/  HMMA.16816.F16 R124, R36.reuse, R6, R124 ;  /* 0x00000006247c723c */ /* 0x040ff0000000087c */
[C---:B-----5:R-:W-:Y:S08]  /*16850*/  HMMA.16816.F16 R82, R36.reuse, R20, R82 ;  /* 0x000000142452723c */ /* 0x060ff00000000852 */
[----:B------:R-:W-:Y:S08]  /*16860*/  HMMA.16816.F16 R80, R36, R22, R80 ;  /* 0x000000162450723c */ /* 0x000ff00000000850 */
[C---:B---3--:R-:W-:Y:S01]  /*16870*/  HMMA.16816.F16 R36, R64.reuse, R20, R68 ;  /* 0x000000144024723c */ /* 0x048fe20000000844 */
[----:B------:R-:W0:Y:S07]  /*16880*/  S2R R68, SR_LANEID ;  /* 0x0000000000447919 */ /* 0x000e2e0000000000 */
[----:B------:R-:W-:Y:S01]  /*16890*/  HMMA.16816.F16 R38, R64, R22, R54 ;  /* 0x000000164026723c */ /* 0x000fe20000000836 */
[----:B------:R-:W1:Y:S07]  /*168a0*/  S2R R54, SR_LANEID ;  /* 0x0000000000367919 */ /* 0x000e6e0000000000 */
        /* <DEDUP_REMOVED lines=9> */
[----:B------:R-:W-:Y:S02]  /*16940*/  IMAD.SHL.U32 R133, R44, 0x8, RZ ;  /* 0x000000082c857824 */ /* 0x000fe400078e00ff */
[-C--:B------:R-:W-:Y:S08]  /*16950*/  HMMA.16816.F16 R58, R64, R8.reuse, R58 ;  /* 0x00000008403a723c */ /* 0x080ff0000000083a */
[----:B------:R-:W-:Y:S01]  /*16960*/  HMMA.16816.F16 R110, R16, R8, R110 ;  /* 0x00000008106e723c */ /* 0x000fe2000000086e */
[----:B------:R-:W-:-:S02]  /*16970*/  LOP3.LUT R8, R70, 0x7, RZ, 0xc0, !PT ;  /* 0x0000000746087812 */ /* 0x000fc400078ec0ff */
[----:B-1----:R-:W-:Y:S02]  /*16980*/  SHF.R.U32.HI R9, RZ, 0x3, R54 ;  /* 0x00000003ff097819 */ /* 0x002fe40000011636 */
[----:B------:R-:W-:Y:S02]  /*16990*/  LOP3.LUT R133, R133, 0x8, R8, 0xe2, !PT ;  /* 0x0000000885857812 */ /* 0x000fe400078ee208 */
[----:B0-----:R-:W-:Y:S01]  /*169a0*/  SHF.R.U32.HI R8, RZ, 0x3, R68 ;  /* 0x00000003ff087819 */ /* 0x001fe20000011644 */
[----:B------:R-:W-:Y:S01]  /*169b0*/  HMMA.16816.F16 R56, R64, R10, R56 ;  /* 0x0000000a4038723c */ /* 0x000fe20000000838 */
[----:B------:R-:W-:Y:S01]  /*169c0*/  IMAD.SHL.U32 R9, R9, 0x8, RZ ;  /* 0x0000000809097824 */ /* 0x000fe200078e00ff */
[----:B------:R-:W-:Y:S02]  /*169d0*/  LOP3.LUT R44, R68, 0x7, RZ, 0xc0, !PT ;  /* 0x00000007442c7812 */ /* 0x000fe400078ec0ff */
[----:B------:R-:W-:-:S04]  /*169e0*/  LOP3.LUT R136, R54, 0x7, RZ, 0xc0, !PT ;  /* 0x0000000736887812 */ /* 0x000fc800078ec0ff */
[----:B------:R-:W-:Y:S01]  /*169f0*/  HMMA.16816.F16 R112, R16, R10, R112 ;  /* 0x0000000a1070723c */ /* 0x000fe20000000870 */
[----:B------:R-:W-:Y:S01]  /*16a00*/  IMAD.SHL.U32 R11, R8, 0x8, RZ ;  /* 0x00000008080b7824 */ /* 0x000fe200078e00ff */
[----:B------:R-:W-:-:S04]  /*16a10*/  LOP3.LUT R136, R9, 0x8, R136, 0xe2, !PT ;  /* 0x0000000809887812 */ /* 0x000fc800078ee288 */
[----:B------:R-:W-:Y:S02]  /*16a20*/  LOP3.LUT R44, R11, 0x8, R44, 0xe2, !PT ;  /* 0x000000080b2c7812 */ /* 0x000fe400078ee22c */
[----:B------:R-:W-:Y:S01]  /*16a30*/  HMMA.16816.F16 R106, R64, R32, R106 ;  /* 0x00000020406a723c */ /* 0x000fe2000000086a */
[----:B------:R-:W2:Y:S01]  /*16a40*/  LDG.E.128.CONSTANT R8, desc[UR6][R162.64+0x20680] ;  /* 0x02068006a2087981 */ /* 0x000ea2000c1e9d00 */
[----:B------:R-:W-:-:S06]  /*16a50*/  SHF.R.U32.HI R70, RZ, 0x4, R70 ;  /* 0x00000004ff467819 */ /* 0x000fcc0000011646 */
[----:B------:R-:W-:Y:S01]  /*16a60*/  HMMA.16816.F16 R104, R64, R34, R104 ;  /* 0x000000224068723c */ /* 0x000fe20000000868 */
[----:B------:R-:W-:-:S07]  /*16a70*/  IMAD.SHL.U32 R70, R70, 0x8, RZ ;  /* 0x0000000846467824 */ /* 0x000fce00078e00ff */
[----:B------:R-:W-:Y:S01]  /*16a80*/  HMMA.16816.F16 R62, R64, R4, R62 ;  /* 0x00000004403e723c */ /* 0x000fe2000000083e */
[----:B------:R-:W-:-:S07]  /*16a90*/  SHF.R.U32.HI R68, RZ, 0x4, R68 ;  /* 0x00000004ff447819 */ /* 0x000fce0000011644 */
[----:B------:R-:W-:Y:S01]  /*16aa0*/  HMMA.16816.F16 R60, R64, R6, R60 ;  /* 0x00000006403c723c */ /* 0x000fe2000000083c */
[----:B------:R-:W3:Y:S01]  /*16ab0*/  LDG.E.128.CONSTANT R64, desc[UR6][R160.64+0x1a0100] ;  /* 0x1a010006a0407981 */ /* 0x000ee2000c1e9d00 */
[----:B------:R-:W-:Y:S01]  /*16ac0*/  SHF.R.U32.HI R54, RZ, 0x4, R54 ;  /* 0x00000004ff367819 */ /* 0x000fe20000011636 */
[----:B------:R-:W-:Y:S02]  /*16ad0*/  IMAD R133, R133, 0x28, R70 ;  /* 0x0000002885857824 */ /* 0x000fe400078e0246 */
[----:B------:R0:W-:Y:S02]  /*16ae0*/  STS.128 [R158], R24 ;  /* 0x000000189e007388 */ /* 0x0001e40000000c00 */
[----:B------:R-:W-:Y:S01]  /*16af0*/  IMAD.SHL.U32 R45, R54, 0x8, RZ ;  /* 0x00000008362d7824 */ /* 0x000fe200078e00ff */
[----:B------:R-:W-:Y:S01]  /*16b00*/  HMMA.16816.F16 R114, R16, R32, R114 ;  /* 0x000000201072723c */ /* 0x000fe20000000872 */
[----:B------:R-:W-:Y:S01]  /*16b10*/  IMAD.SHL.U32 R33, R68, 0x8, RZ ;  /* 0x0000000844217824 */ /* 0x000fe200078e00ff */
[----:B------:R-:W4:Y:S04]  /*16b20*/  LDG.E.128.CONSTANT R52, desc[UR6][R160.64+0x1a0000] ;  /* 0x1a000006a0347981 */ /* 0x000f28000c1e9d00 */
[----:B------:R-:W5:Y:S04]  /*16b30*/  LDG.E.128.CONSTANT R68, desc[UR6][R160.64+0x1a0080] ;  /* 0x1a008006a0447981 */ /* 0x000f68000c1e9d00 */
[----:B0-----:R-:W5:Y:S01]  /*16b40*/  LDG.E.128.CONSTANT R24, desc[UR6][R160.64+0x1a0180] ;  /* 0x1a018006a0187981 */ /* 0x001f62000c1e9d00 */
[----:B------:R-:W0:Y:S01]  /*16b50*/  S2R R91, SR_LANEID ;  /* 0x00000000005b7919 */ /* 0x000e220000000000 */
[----:B------:R-:W1:Y:S01]  /*16b60*/  S2R R132, SR_LANEID ;  /* 0x0000000000847919 */ /* 0x000e620000000000 */
[----:B------:R-:W1:Y:S01]  /*16b70*/  S2R R90, SR_LANEID ;  /* 0x00000000005a7919 */ /* 0x000e620000000000 */
[----:B------:R-:W1:Y:S01]  /*16b80*/  S2R R134, SR_LANEID ;  /* 0x0000000000867919 */ /* 0x000e620000000000 */
[----:B------:R-:W1:Y:S01]  /*16b90*/  S2R R135, SR_LANEID ;  /* 0x0000000000877919 */ /* 0x000e620000000000 */
[----:B------:R-:W-:-:S02]  /*16ba0*/  IMAD R32, R44, 0x108, R33 ;  /* 0x000001082c207824 */ /* 0x000fc400078e0221 */
[----:B------:R-:W-:Y:S01]  /*16bb0*/  IMAD R136, R136, 0x108, R45 ;  /* 0x0000010888887824 */ /* 0x000fe200078e022d */
[----:B------:R0:W-:Y:S01]  /*16bc0*/  STS.128 [R158+0x1400], R40 ;  /* 0x001400289e007388 */ /* 0x0001e20000000c00 */
[----:B------:R-:W-:Y:S03]  /*16bd0*/  HMMA.16816.F16 R44, R16, R34, R88 ;  /* 0x00000022102c723c */ /* 0x000fe60000000858 */
[----:B------:R1:W-:Y:S01]  /*16be0*/  STS.128 [R157], R12 ;  /* 0x0000000c9d007388 */ /* 0x0003e20000000c00 */
[----:B0-----:R-:W-:-:S03]  /*16bf0*/  SHF.R.U32.HI R33, RZ, 0x3, R91 ;  /* 0x00000003ff217819 */ /* 0x001fc6000001165b */
[----:B------:R-:W-:Y:S01]  /*16c00*/  STS.128 [R157+0x80], R28 ;  /* 0x0000801c9d007388 */ /* 0x000fe20000000c00 */
[----:B------:R-:W-:Y:S01]  /*16c10*/  LOP3.LUT R89, R91, 0x7, RZ, 0xc0, !PT ;  /* 0x000000075b597812 */ /* 0x000fe200078ec0ff */
[----:B------:R-:W-:Y:S01]  /*16c20*/  IMAD.SHL.U32 R40, R33, 0x8, RZ ;  /* 0x0000000821287824 */ /* 0x000fe200078e00ff */
[----:B-1----:R-:W-:Y:S01]  /*16c30*/  SHF.R.U32.HI R33, RZ, 0x3, R132 ;  /* 0x00000003ff217819 */ /* 0x002fe20000011684 */
[----:B------:R-:W-:Y:S01]  /*16c40*/  STS.128 [R157+0x100], R48 ;  /* 0x000100309d007388 */ /* 0x000fe20000000c00 */
[----:B------:R-:W-:-:S03]  /*16c50*/  SHF.R.U32.HI R34, RZ, 0x3, R90 ;  /* 0x00000003ff227819 */ /* 0x000fc6000001165a */
[----:B------:R0:W-:Y:S01]  /*16c60*/  STS.128 [R157+0x180], R84 ;  /* 0x000180549d007388 */ /* 0x0001e20000000c00 */
[----:B------:R-:W-:Y:S01]  /*16c70*/  LOP3.LUT R89, R40, 0x8, R89, 0xe2, !PT ;  /* 0x0000000828597812 */ /* 0x000fe200078ee259 */
[----:B------:R-:W-:Y:S01]  /*16c80*/  IMAD.SHL.U32 R40, R33, 0x8, RZ ;  /* 0x0000000821287824 */ /* 0x000fe200078e00ff */
[----:B------:R-:W-:Y:S01]  /*16c90*/  LOP3.LUT R137, R132, 0x7, RZ, 0xc0, !PT ;  /* 0x0000000784897812 */ /* 0x000fe200078ec0ff */
[----:B------:R-:W-:Y:S01]  /*16ca0*/  IMAD.SHL.U32 R33, R34, 0x8, RZ ;  /* 0x0000000822217824 */ /* 0x000fe200078e00ff */
[----:B------:R-:W-:Y:S01]  /*16cb0*/  LOP3.LUT R88, R90, 0x7, RZ, 0xc0, !PT ;  /* 0x000000075a587812 */ /* 0x000fe200078ec0ff */
[----:B------:R-:W-:Y:S01]  /*16cc0*/  HMMA.16816.F16 R102, R16, R4, R102 ;  /* 0x000000041066723c */ /* 0x000fe20000000866 */
[----:B------:R-:W-:Y:S02]  /*16cd0*/  SHF.R.U32.HI R132, RZ, 0x4, R132 ;  /* 0x00000004ff847819 */ /* 0x000fe40000011684 */
[----:B------:R-:W-:Y:S02]  /*16ce0*/  SHF.R.U32.HI R4, RZ, 0x3, R134 ;  /* 0x00000003ff047819 */ /* 0x000fe40000011686 */
[----:B------:R-:W-:-:S02]  /*16cf0*/  SHF.R.U32.HI R90, RZ, 0x4, R90 ;  /* 0x00000004ff5a7819 */ /* 0x000fc4000001165a */
[----:B------:R-:W-:Y:S01]  /*16d00*/  SHF.R.U32.HI R91, RZ, 0x4, R91 ;  /* 0x00000004ff5b7819 */ /* 0x000fe2000001165b */
[----:B------:R-:W-:Y:S01]  /*16d10*/  IMAD.SHL.U32 R12, R4, 0x8, RZ ;  /* 0x00000008040c7824 */ /* 0x000fe200078e00ff */
[----:B------:R-:W-:Y:S01]  /*16d20*/  LOP3.LUT R137, R40, 0x8, R137, 0xe2, !PT ;  /* 0x0000000828897812 */ /* 0x000fe200078ee289 */
[----:B------:R-:W-:Y:S01]  /*16d30*/  IMAD.SHL.U32 R132, R132, 0x8, RZ ;  /* 0x0000000884847824 */ /* 0x000fe200078e00ff */
[----:B------:R-:W-:Y:S01]  /*16d40*/  LOP3.LUT R88, R33, 0x8, R88, 0xe2, !PT ;  /* 0x0000000821587812 */ /* 0x000fe200078ee258 */
[----:B------:R-:W-:Y:S01]  /*16d50*/  IMAD.SHL.U32 R13, R90, 0x8, RZ ;  /* 0x000000085a0d7824 */ /* 0x000fe200078e00ff */
[----:B------:R-:W-:Y:S01]  /*16d60*/  HMMA.16816.F16 R122, R16, R20, R122 ;  /* 0x00000014107a723c */ /* 0x000fe2000000087a */
[----:B------:R-:W-:Y:S01]  /*16d70*/  IMAD.SHL.U32 R4, R91, 0x8, RZ ;  /* 0x000000085b047824 */ /* 0x000fe200078e00ff */
[----:B------:R-:W-:Y:S01]  /*16d80*/  SHF.R.U32.HI R20, RZ, 0x3, R135 ;  /* 0x00000003ff147819 */ /* 0x000fe20000011687 */
[----:B------:R-:W-:Y:S01]  /*16d90*/  IMAD R137, R137, 0x108, R132 ;  /* 0x0000010889897824 */ /* 0x000fe200078e0284 */
[----:B------:R-:W-:Y:S01]  /*16da0*/  LOP3.LUT R5, R134, 0x7, RZ, 0xc0, !PT ;  /* 0x0000000786057812 */ /* 0x000fe200078ec0ff */
[----:B------:R-:W-:-:S02]  /*16db0*/  IMAD R88, R88, 0x108, R13 ;  /* 0x0000010858587824 */ /* 0x000fc400078e020d */
[----:B------:R-:W-:Y:S01]  /*16dc0*/  IMAD R89, R89, 0x28, R4 ;  /* 0x0000002859597824 */ /* 0x000fe200078e0204 */
[----:B0-----:R-:W-:Y:S01]  /*16dd0*/  LOP3.LUT R85, R12, 0x8, R5, 0xe2, !PT ;  /* 0x000000080c557812 */ /* 0x001fe200078ee205 */
[----:B------:R-:W-:Y:S01]  /*16de0*/  IMAD.SHL.U32 R20, R20, 0x8, RZ ;  /* 0x0000000814147824 */ /* 0x000fe200078e00ff */
[----:B------:R-:W-:Y:S01]  /*16df0*/  SHF.R.U32.HI R134, RZ, 0x4, R134 ;  /* 0x00000004ff867819 */ /* 0x000fe20000011686 */
[----:B------:R-:W-:Y:S01]  /*16e00*/  IMAD.U32 R33, R133, 0x2, R156 ;  /* 0x0000000285217824 */ /* 0x000fe200078e009c */
[----:B------:R-:W-:Y:S01]  /*16e10*/  LOP3.LUT R21, R135, 0x7, RZ, 0xc0, !PT ;  /* 0x0000000787157812 */ /* 0x000fe200078ec0ff */
[----:B------:R-:W-:Y:S01]  /*16e20*/  IMAD.U32 R40, R32, 0x2, R155 ;  /* 0x0000000220287824 */ /* 0x000fe200078e009b */
[----:B------:R-:W-:Y:S01]  /*16e30*/  BAR.SYNC.DEFER_BLOCKING 0x0 ;  /* 0x0000000000007b1d */ /* 0x000fe20000010000 */
[----:B------:R-:W-:Y:S01]  /*16e40*/  IMAD.U32 R28, R136, 0x2, R143 ;  /* 0x00000002881c7824 */ /* 0x000fe200078e008f */
[----:B------:R-:W-:Y:S01]  /*16e50*/  SHF.R.U32.HI R135, RZ, 0x4, R135 ;  /* 0x00000004ff877819 */ /* 0x000fe20000011687 */
[----:B------:R-:W-:-:S02]  /*16e60*/  IMAD.U32 R4, R137, 0x2, R142 ;  /* 0x0000000289047824 */ /* 0x000fc400078e008e */
[----:B------:R-:W-:Y:S02]  /*16e70*/  IMAD.U32 R12, R88, 0x2, R141 ;  /* 0x00000002580c7824 */ /* 0x000fe400078e008d */
[----:B------:R-:W-:Y:S01]  /*16e80*/  IMAD.U32 R48, R89, 0x2, R152 ;  /* 0x0000000259307824 */ /* 0x000fe200078e0098 */
[----:B------:R-:W-:Y:S01]  /*16e90*/  HMMA.16816.F16 R100, R16, R6, R100 ;  /* 0x000000061064723c */ /* 0x000fe20000000864 */
[----:B------:R-:W-:Y:S02]  /*16ea0*/  IMAD.SHL.U32 R134, R134, 0x8, RZ ;  /* 0x0000000886867824 */ /* 0x000fe400078e00ff */
[----:B------:R-:W-:-:S05]  /*16eb0*/  IMAD.SHL.U32 R135, R135, 0x8, RZ ;  /* 0x0000000887877824 */ /* 0x000fca00078e00ff */
[----:B------:R-:W-:Y:S01]  /*16ec0*/  HMMA.16816.F16 R120, R16, R22, R120 ;  /* 0x000000161078723c */ /* 0x000fe20000000878 */
[----:B------:R-:W-:Y:S01]  /*16ed0*/  LOP3.LUT R16, R20, 0x8, R21, 0xe2, !PT ;  /* 0x0000000814107812 */ /* 0x000fe200078ee215 */
[----:B------:R-:W-:Y:S01]  /*16ee0*/  IMAD R85, R85, 0x28, R134 ;  /* 0x0000002855557824 */ /* 0x000fe200078e0286 */
[----:B------:R-:W-:Y:S03]  /*16ef0*/  LDSM.16.M88.4 R32, [R33] ;  /* 0x000000002120783b */ /* 0x000fe60000000200 */
[----:B------:R-:W-:Y:S01]  /*16f00*/  IMAD R135, R16, 0x28, R135 ;  /* 0x0000002810877824 */ /* 0x000fe200078e0287 */
[----:B------:R-:W0:Y:S04]  /*16f10*/  LDSM.16.MT88.4 R40, [R40] ;  /* 0x000000002828783b */ /* 0x000e280000004200 */
[----:B------:R-:W1:Y:S04]  /*16f20*/  LDSM.16.MT88.4 R28, [R28] ;  /* 0x000000001c1c783b */ /* 0x000e680000004200 */
[----:B------:R-:W1:Y:S04]  /*16f30*/  LDSM.16.MT88.4 R4, [R4] ;  /* 0x000000000404783b */ /* 0x000e680000004200 */
[----:B------:R-:W1:Y:S04]  /*16f40*/  LDSM.16.MT88.4 R12, [R12] ;  /* 0x000000000c0c783b */ /* 0x000e680000004200 */
[----:B------:R-:W1:Y:S01]  /*16f50*/  LDSM.16.M88.4 R48, [R48] ;  /* 0x000000003030783b */ /* 0x000e620000000200 */
[----:B------:R-:W-:-:S02]  /*16f60*/  IMAD.U32 R85, R85, 0x2, R150 ;  /* 0x0000000255557824 */ /* 0x000fc400078e0096 */
[----:B------:R-:W-:-:S03]  /*16f70*/  IMAD.U32 R16, R135, 0x2, R144 ;  /* 0x0000000287107824 */ /* 0x000fc600078e0090 */
[----:B------:R-:W2:Y:S04]  /*16f80*/  LDSM.16.M88.4 R88, [R85] ;  /* 0x000000005558783b */ /* 0x000ea80000000200 */
[----:B------:R-:W2:Y:S01]  /*16f90*/  LDSM.16.M88.4 R16, [R16] ;  /* 0x000000001010783b */ /* 0x000ea20000000200 */
[C---:B0-----:R-:W-:Y:S08]  /*16fa0*/  HMMA.16816.F16 R98, R32.reuse, R40, R98 ;  /* 0x000000282062723c */ /* 0x041ff00000000862 */
[C---:B------:R-:W-:Y:S08]  /*16fb0*/  HMMA.16816.F16 R96, R32.reuse, R42, R96 ;  /* 0x0000002a2060723c */ /* 0x040ff00000000860 */
[C---:B-1----:R-:W-:Y:S08]  /*16fc0*/  HMMA.16816.F16 R130, R32.reuse, R28, R130 ;  /* 0x0000001c2082723c */ /* 0x042ff00000000882 */
[C---:B------:R-:W-:Y:S08]  /*16fd0*/  HMMA.16816.F16 R128, R32.reuse, R30, R128 ;  /* 0x0000001e2080723c */ /* 0x040ff00000000880 */
[C---:B------:R-:W-:Y:S08]  /*16fe0*/  HMMA.16816.F16 R126, R32.reuse, R4, R126 ;  /* 0x00000004207e723c */ /* 0x040ff0000000087e */
        /* <DEDUP_REMOVED lines=13> */
[----:B------:R-:W3:Y:S05]  /*170c0*/  S2R R51, SR_LANEID ;  /* 0x0000000000337919 */ /* 0x000eea0000000000 */
        /* <DEDUP_REMOVED lines=8> */
[----:B------:R-:W2:Y:S07]  /*17150*/  S2R R46, SR_LANEID ;  /* 0x00000000002e7919 */ /* 0x000eae0000000000 */
[C---:B------:R-:W-:Y:S01]  /*17160*/  HMMA.16816.F16 R112, R16.reuse, R42, R112 ;  /* 0x0000002a1070723c */ /* 0x040fe20000000870 */
[----:B------:R-:W4:Y:S07]  /*17170*/  S2R R42, SR_LANEID ;  /* 0x00000000002a7919 */ /* 0x000f2e0000000000 */
[C---:B------:R-:W-:Y:S01]  /*17180*/  HMMA.16816.F16 R110, R16.reuse, R40, R110 ;  /* 0x00000028106e723c */ /* 0x040fe2000000086e */
[----:B------:R-:W5:Y:S01]  /*17190*/  S2R R40, SR_LANEID ;  /* 0x0000000000287919 */ /* 0x000f620000000000 */
[----:B-1----:R-:W-:Y:S01]  /*171a0*/  SHF.R.U32.HI R41, RZ, 0x3, R48 ;  /* 0x00000003ff297819 */ /* 0x002fe20000011630 */
[----:B------:R-:W1:Y:S05]  /*171b0*/  S2R R49, SR_LANEID ;  /* 0x0000000000317919 */ /* 0x000e6a0000000000 */
[----:B------:R-:W-:Y:S01]  /*171c0*/  HMMA.16816.F16 R114, R16, R28, R114 ;  /* 0x0000001c1072723c */ /* 0x000fe20000000872 */
[----:B0-----:R-:W-:-:S02]  /*171d0*/  SHF.R.U32.HI R28, RZ, 0x3, R50 ;  /* 0x00000003ff1c7819 */ /* 0x001fc40000011632 */
[----:B---3--:R-:W-:Y:S02]  /*171e0*/  SHF.R.U32.HI R61, RZ, 0x3, R51 ;  /* 0x00000003ff3d7819 */ /* 0x008fe40000011633 */
[----:B------:R-:W-:Y:S01]  /*171f0*/  LOP3.LUT R29, R50, 0x7, RZ, 0xc0, !PT ;  /* 0x00000007321d7812 */ /* 0x000fe200078ec0ff */
[----:B------:R-:W-:Y:S02]  /*17200*/  IMAD.SHL.U32 R28, R28, 0x8, RZ ;  /* 0x000000081c1c7824 */ /* 0x000fe400078e00ff */
[----:B------:R-:W-:Y:S01]  /*17210*/  HMMA.16816.F16 R88, R16, R30, R44 ;  /* 0x0000001e1058723c */ /* 0x000fe2000000082c */
[----:B------:R-:W0:Y:S01]  /*17220*/  S2R R44, SR_LANEID ;  /* 0x00000000002c7919 */ /* 0x000e220000000000 */
[----:B------:R-:W-:Y:S01]  /*17230*/  LOP3.LUT R62, R51, 0x7, RZ, 0xc0, !PT ;  /* 0x00000007333e7812 */ /* 0x000fe200078ec0ff */
[----:B------:R-:W-:Y:S01]  /*17240*/  IMAD.SHL.U32 R80, R41, 0x8, RZ ;  /* 0x0000000829507824 */ /* 0x000fe200078e00ff */
[----:B------:R-:W-:Y:S01]  /*17250*/  LOP3.LUT R29, R28, 0x8, R29, 0xe2, !PT ;  /* 0x000000081c1d7812 */ /* 0x000fe200078ee21d */
[----:B------:R-:W-:Y:S01]  /*17260*/  IMAD.SHL.U32 R61, R61, 0x8, RZ ;  /* 0x000000083d3d7824 */ /* 0x000fe200078e00ff */
[----:B------:R-:W-:-:S02]  /*17270*/  SHF.R.U32.HI R50, RZ, 0x4, R50 ;  /* 0x00000004ff327819 */ /* 0x000fc40000011632 */
[----:B------:R-:W-:Y:S02]  /*17280*/  LOP3.LUT R43, R48, 0x7, RZ, 0xc0, !PT ;  /* 0x00000007302b7812 */ /* 0x000fe400078ec0ff */
[----:B------:R-:W-:Y:S02]  /*17290*/  SHF.R.U32.HI R51, RZ, 0x4, R51 ;  /* 0x00000004ff337819 */ /* 0x000fe40000011633 */
[----:B--2---:R-:W-:Y:S02]  /*172a0*/  SHF.R.U32.HI R28, RZ, 0x3, R46 ;  /* 0x00000003ff1c7819 */ /* 0x004fe4000001162e */
[----:B----4-:R-:W-:Y:S01]  /*172b0*/  SHF.R.U32.HI R31, RZ, 0x3, R42 ;  /* 0x00000003ff1f7819 */ /* 0x010fe2000001162a */
[----:B------:R-:W-:Y:S01]  /*172c0*/  IMAD.SHL.U32 R50, R50, 0x8, RZ ;  /* 0x0000000832327824 */ /* 0x000fe200078e00ff */
[----:B------:R-:W-:Y:S01]  /*172d0*/  LOP3.LUT R41, R80, 0x8, R43, 0xe2, !PT ;  /* 0x0000000850297812 */ /* 0x000fe200078ee22b */
[----:B------:R-:W-:Y:S01]  /*172e0*/  IMAD.SHL.U32 R43, R28, 0x8, RZ ;  /* 0x000000081c2b7824 */ /* 0x000fe200078e00ff */
[----:B------:R-:W-:Y:S01]  /*172f0*/  LOP3.LUT R62, R61, 0x8, R62, 0xe2, !PT ;  /* 0x000000083d3e7812 */ /* 0x000fe200078ee23e */
[----:B------:R-:W-:Y:S01]  /*17300*/  IMAD.SHL.U32 R51, R51, 0x8, RZ ;  /* 0x0000000833337824 */ /* 0x000fe200078e00ff */
[----:B------:R-:W-:Y:S01]  /*17310*/  LOP3.LUT R45, R42, 0x7, RZ, 0xc0, !PT ;  /* 0x000000072a2d7812 */ /* 0x000fe200078ec0ff */
[----:B------:R-:W-:-:S02]  /*17320*/  IMAD.SHL.U32 R28, R31, 0x8, RZ ;  /* 0x000000081f1c7824 */ /* 0x000fc400078e00ff */
[----:B------:R-:W-:Y:S02]  /*17330*/  IMAD R50, R29, 0x28, R50 ;  /* 0x000000281d327824 */ /* 0x000fe400078e0232 */
[----:B------:R-:W-:Y:S01]  /*17340*/  IMAD R51, R62, 0x108, R51 ;  /* 0x000001083e337824 */ /* 0x000fe200078e0233 */
[----:B------:R-:W-:Y:S01]  /*17350*/  LOP3.LUT R45, R28, 0x8, R45, 0xe2, !PT ;  /* 0x000000081c2d7812 */ /* 0x000fe200078ee22d */
[----:B------:R-:W-:Y:S01]  /*17360*/  IMAD.U32 R28, R50, 0x2, R153 ;  /* 0x00000002321c7824 */ /* 0x000fe200078e0099 */
[----:B------:R-:W-:Y:S01]  /*17370*/  LOP3.LUT R30, R46, 0x7, RZ, 0xc0, !PT ;  /* 0x000000072e1e7812 */ /* 0x000fe200078ec0ff */
[----:B------:R-:W-:Y:S01]  /*17380*/  IMAD.U32 R51, R51, 0x2, R2 ;  /* 0x0000000233337824 */ /* 0x000fe200078e0002 */
[----:B------:R-:W-:Y:S02]  /*17390*/  HMMA.16816.F16 R102, R16, R4, R102 ;  /* 0x000000041066723c */ /* 0x000fe40000000866 */
[----:B------:R-:W-:Y:S02]  /*173a0*/  LOP3.LUT R43, R43, 0x8, R30, 0xe2, !PT ;  /* 0x000000082b2b7812 */ /* 0x000fe400078ee21e */
[----:B------:R-:W-:Y:S01]  /*173b0*/  LDSM.16.M88.4 R28, [R28] ;  /* 0x000000001c1c783b */ /* 0x000fe20000000200 */
[----:B-----5:R-:W-:-:S03]  /*173c0*/  SHF.R.U32.HI R4, RZ, 0x3, R40 ;  /* 0x00000003ff047819 */ /* 0x020fc60000011628 */
[----:B------:R-:W2:Y:S01]  /*173d0*/  LDSM.16.MT88.4 R80, [R51] ;  /* 0x000000003350783b */ /* 0x000ea20000004200 */
[--C-:B-1----:R-:W-:Y:S01]  /*173e0*/  SHF.R.U32.HI R47, RZ, 0x3, R49.reuse ;  /* 0x00000003ff2f7819 */ /* 0x102fe20000011631 */
[----:B------:R-:W-:Y:S01]  /*173f0*/  IMAD.SHL.U32 R4, R4, 0x8, RZ ;  /* 0x0000000804047824 */ /* 0x000fe200078e00ff */
[----:B------:R-:W-:Y:S01]  /*17400*/  SHF.R.U32.HI R46, RZ, 0x4, R46 ;  /* 0x00000004ff2e7819 */ /* 0x000fe2000001162e */
[----:B------:R-:W-:Y:S01]  /*17410*/  HMMA.16816.F16 R100, R16, R6, R100 ;  /* 0x000000061064723c */ /* 0x000fe20000000864 */
[----:B------:R-:W-:Y:S02]  /*17420*/  SHF.R.U32.HI R42, RZ, 0x4, R42 ;  /* 0x00000004ff2a7819 */ /* 0x000fe4000001162a */
[----:B------:R-:W-:Y:S02]  /*17430*/  LOP3.LUT R5, R40, 0x7, RZ, 0xc0, !PT ;  /* 0x0000000728057812 */ /* 0x000fe400078ec0ff */
[----:B0-----:R-:W-:Y:S01]  /*17440*/  SHF.R.U32.HI R6, RZ, 0x3, R44 ;  /* 0x00000003ff067819 */ /* 0x001fe2000001162c */
[----:B------:R-:W-:Y:S01]  /*17450*/  IMAD.SHL.U32 R47, R47, 0x8, RZ ;  /* 0x000000082f2f7824 */ /* 0x000fe200078e00ff */
[----:B------:R-:W-:Y:S01]  /*17460*/  LOP3.LUT R60, R49, 0x7, RZ, 0xc0, !PT ;  /* 0x00000007313c7812 */ /* 0x000fe200078ec0ff */
[----:B------:R-:W-:Y:S01]  /*17470*/  IMAD.SHL.U32 R46, R46, 0x8, RZ ;  /* 0x000000082e2e7824 */ /* 0x000fe200078e00ff */
[----:B------:R-:W-:Y:S01]  /*17480*/  SHF.R.U32.HI R49, RZ, 0x4, R49 ;  /* 0x00000004ff317819 */ /* 0x000fe20000011631 */
[----:B------:R-:W-:Y:S01]  /*17490*/  IMAD.SHL.U32 R42, R42, 0x8, RZ ;  /* 0x000000082a2a7824 */ /* 0x000fe200078e00ff */
[----:B------:R-:W-:-:S02]  /*174a0*/  SHF.R.U32.HI R48, RZ, 0x4, R48 ;  /* 0x00000004ff307819 */ /* 0x000fc40000011630 */
[----:B------:R-:W-:Y:S01]  /*174b0*/  LOP3.LUT R5, R4, 0x8, R5, 0xe2, !PT ;  /* 0x0000000804057812 */ /* 0x000fe200078ee205 */
[----:B------:R-:W-:Y:S01]  /*174c0*/  IMAD.SHL.U32 R50, R6, 0x8, RZ ;  /* 0x0000000806327824 */ /* 0x000fe200078e00ff */
[----:B------:R-:W-:Y:S02]  /*174d0*/  SHF.R.U32.HI R4, RZ, 0x4, R40 ;  /* 0x00000004ff047819 */ /* 0x000fe40000011628 */
[----:B------:R-:W-:Y:S01]  /*174e0*/  LOP3.LUT R7, R44, 0x7, RZ, 0xc0, !PT ;  /* 0x000000072c077812 */ /* 0x000fe200078ec0ff */
[----:B------:R-:W-:Y:S01]  /*174f0*/  IMAD R43, R43, 0x108, R46 ;  /* 0x000001082b2b7824 */ /* 0x000fe200078e022e */
[----:B------:R-:W-:Y:S01]  /*17500*/  SHF.R.U32.HI R44, RZ, 0x4, R44 ;  /* 0x00000004ff2c7819 */ /* 0x000fe2000001162c */
[----:B------:R-:W-:Y:S01]  /*17510*/  IMAD.SHL.U32 R49, R49, 0x8, RZ ;  /* 0x0000000831317824 */ /* 0x000fe200078e00ff */
[----:B------:R-:W-:Y:S01]  /*17520*/  LOP3.LUT R60, R47, 0x8, R60, 0xe2, !PT ;  /* 0x000000082f3c7812 */ /* 0x000fe200078ee23c */
[----:B------:R-:W-:Y:S02]  /*17530*/  IMAD.SHL.U32 R48, R48, 0x8, RZ ;  /* 0x0000000830307824 */ /* 0x000fe400078e00ff */
[----:B------:R-:W-:Y:S01]  /*17540*/  IMAD R46, R45, 0x108, R42 ;  /* 0x000001082d2e7824 */ /* 0x000fe200078e022a */
[----:B------:R-:W-:Y:S01]  /*17550*/  LOP3.LUT R45, R50, 0x8, R7, 0xe2, !PT ;  /* 0x00000008322d7812 */ /* 0x000fe200078ee207 */
[----:B------:R-:W-:-:S02]  /*17560*/  IMAD.SHL.U32 R4, R4, 0x8, RZ ;  /* 0x0000000804047824 */ /* 0x000fc400078e00ff */
[----:B------:R-:W-:Y:S02]  /*17570*/  IMAD.SHL.U32 R44, R44, 0x8, RZ ;  /* 0x000000082c2c7824 */ /* 0x000fe400078e00ff */
[----:B------:R-:W-:Y:S02]  /*17580*/  IMAD R49, R60, 0x108, R49 ;  /* 0x000001083c317824 */ /* 0x000fe400078e0231 */
[----:B------:R-:W-:Y:S02]  /*17590*/  IMAD R48, R41, 0x28, R48 ;  /* 0x0000002829307824 */ /* 0x000fe400078e0230 */
[----:B------:R-:W-:Y:S02]  /*175a0*/  IMAD.U32 R6, R46, 0x2, R3 ;  /* 0x000000022e067824 */ /* 0x000fe400078e0003 */
[----:B------:R-:W-:Y:S02]  /*175b0*/  IMAD R46, R5, 0x28, R4 ;  /* 0x00000028052e7824 */ /* 0x000fe400078e0204 */
[----:B------:R-:W-:-:S02]  /*175c0*/  IMAD.U32 R43, R43, 0x2, R0 ;  /* 0x000000022b2b7824 */ /* 0x000fc400078e0000 */
[----:B------:R-:W-:Y:S01]  /*175d0*/  IMAD R44, R45, 0x28, R44 ;  /* 0x000000282d2c7824 */ /* 0x000fe200078e022c */
[----:B------:R-:W-:Y:S01]  /*175e0*/  LDSM.16.MT88.4 R4, [R6] ;  /* 0x000000000604783b */ /* 0x000fe20000004200 */
[----:B------:R-:W-:Y:S02]  /*175f0*/  IMAD.U32 R49, R49, 0x2, R140 ;  /* 0x0000000231317824 */ /* 0x000fe400078e008c */
[----:B------:R-:W-:Y:S01]  /*17600*/  IMAD.U32 R48, R48, 0x2, R151 ;  /* 0x0000000230307824 */ /* 0x000fe200078e0097 */
[----:B------:R-:W-:Y:S01]  /*17610*/  LDSM.16.MT88.4 R40, [R43] ;  /* 0x000000002b28783b */ /* 0x000fe20000004200 */
[----:B------:R-:W-:Y:S02]  /*17620*/  IMAD.U32 R60, R46, 0x2, R145 ;  /* 0x000000022e3c7824 */ /* 0x000fe400078e0091 */
[----:B------:R-:W-:Y:S01]  /*17630*/  IMAD.U32 R44, R44, 0x2, R159 ;  /* 0x000000022c2c7824 */ /* 0x000fe200078e009f */
[----:B------:R-:W0:Y:S04]  /*17640*/  LDSM.16.MT88.4 R84, [R49] ;  /* 0x000000003154783b */ /* 0x000e280000004200 */
[----:B------:R-:W1:Y:S04]  /*17650*/  LDSM.16.M88.4 R48, [R48] ;  /* 0x000000003030783b */ /* 0x000e680000000200 */
[----:B------:R-:W3:Y:S04]  /*17660*/  LDSM.16.M88.4 R60, [R60] ;  /* 0x000000003c3c783b */ /* 0x000ee80000000200 */
[----:B------:R-:W4:Y:S01]  /*17670*/  LDSM.16.M88.4 R44, [R44] ;  /* 0x000000002c2c783b */ /* 0x000f220000000200 */
[----:B------:R-:W-:Y:S01]  /*17680*/  HMMA.16816.F16 R120, R16, R14, R120 ;  /* 0x0000000e1078723c */ /* 0x000fe20000000878 */
[----:B------:R-:W-:Y:S07]  /*17690*/  BAR.SYNC.DEFER_BLOCKING 0x0 ;  /* 0x0000000000007b1d */ /* 0x000fee0000010000 */
[----:B--2---:R-:W-:Y:S01]  /*176a0*/  HMMA.16816.F16 R14, R28, R82, R128 ;  /* 0x000000521c0e723c */ /* 0x004fe20000000880 */
[----:B------:R-:W2:Y:S01]  /*176b0*/  S2R R129, SR_LANEID ;  /* 0x0000000000817919 */ /* 0x000ea20000000000 */
[----:B------:R-:W5:Y:S06]  /*176c0*/  S2R R128, SR_LANEID ;  /* 0x0000000000807919 */ /* 0x000f6c0000000000 */
[----:B------:R-:W-:Y:S08]  /*176d0*/  HMMA.16816.F16 R122, R16, R12, R122 ;  /* 0x0000000c107a723c */ /* 0x000ff0000000087a */
[C---:B------:R-:W-:Y:S08]  /*176e0*/  HMMA.16816.F16 R12, R28.reuse, R80, R130 ;  /* 0x000000501c0c723c */ /* 0x040ff00000000882 */
[C---:B0-----:R-:W-:Y:S08]  /*176f0*/  HMMA.16816.F16 R98, R28.reuse, R84, R98 ;  /* 0x000000541c62723c */ /* 0x041ff00000000862 */
[C---:B------:R-:W-:Y:S08]  /*17700*/  HMMA.16816.F16 R96, R28.reuse, R86, R96 ;  /* 0x000000561c60723c */ /* 0x040ff00000000860 */
[C---:B------:R-:W-:Y:S08]  /*17710*/  HMMA.16816.F16 R16, R28.reuse, R40, R126 ;  /* 0x000000281c10723c */ /* 0x040ff0000000087e */
[C---:B------:R-:W-:Y:S08]  /*17720*/  HMMA.16816.F16 R18, R28.reuse, R42, R124 ;  /* 0x0000002a1c12723c */ /* 0x040ff0000000087c */
[C---:B------:R-:W-:Y:S08]  /*17730*/  HMMA.16816.F16 R20, R28.reuse, R4, R20 ;  /* 0x000000041c14723c */ /* 0x040ff00000000814 */
        /* <DEDUP_REMOVED lines=9> */
[C---:B---3--:R-:W-:Y:S08]  /*177d0*/  HMMA.16816.F16 R118, R60.reuse, R84, R118 ;  /* 0x000000543c76723c */ /* 0x048ff00000000876 */
[C---:B------:R-:W-:Y:S08]  /*177e0*/  HMMA.16816.F16 R116, R60.reuse, R86, R116 ;  /* 0x000000563c74723c */ /* 0x040ff00000000874 */
[C---:B------:R-:W-:Y:S08]  /*177f0*/  HMMA.16816.F16 R74, R60.reuse, R80, R74 ;  /* 0x000000503c4a723c */ /* 0x040ff0000000084a */
[C---:B------:R-:W-:Y:S08]  /*17800*/  HMMA.16816.F16 R72, R60.reuse, R82, R72 ;  /* 0x000000523c48723c */ /* 0x040ff00000000848 */
[C---:B------:R-:W-:Y:S08]  /*17810*/  HMMA.16816.F16 R48, R60.reuse, R40, R94 ;  /* 0x000000283c30723c */ /* 0x040ff0000000085e */
[C---:B------:R-:W-:Y:S08]  /*17820*/  HMMA.16816.F16 R50, R60.reuse, R42, R92 ;  /* 0x0000002a3c32723c */ /* 0x040ff0000000085c */
[C---:B------:R-:W-:Y:S08]  /*17830*/  HMMA.16816.F16 R108, R60.reuse, R4, R108 ;  /* 0x000000043c6c723c */ /* 0x040ff0000000086c */
[----:B------:R-:W-:Y:S01]  /*17840*/  HMMA.16816.F16 R62, R60, R6, R90 ;  /* 0x000000063c3e723c */ /* 0x000fe2000000085a */
[----:B--2---:R-:W-:-:S07]  /*17850*/  SHF.R.U32.HI R60, RZ, 0x3, R129 ;  /* 0x00000003ff3c7819 */ /* 0x004fce0000011681 */
[----:B----4-:R-:W-:Y:S01]  /*17860*/  HMMA.16816.F16 R110, R44, R84, R110 ;  /* 0x000000542c6e723c */ /* 0x010fe2000000086e */
[----:B-----5:R-:W-:Y:S01]  /*17870*/  SHF.R.U32.HI R85, RZ, 0x3, R128 ;  /* 0x00000003ff557819 */ /* 0x020fe20000011680 */
[----:B------:R-:W-:Y:S01]  /*17880*/  IMAD.SHL.U32 R60, R60, 0x8, RZ ;  /* 0x000000083c3c7824 */ /* 0x000fe200078e00ff */
[----:B------:R-:W-:Y:S02]  /*17890*/  LOP3.LUT R61, R129, 0x7, RZ, 0xc0, !PT ;  /* 0x00000007813d7812 */ /* 0x000fe400078ec0ff */
[----:B------:R-:W-:Y:S01]  /*178a0*/  LOP3.LUT R90, R128, 0x7, RZ, 0xc0, !PT ;  /* 0x00000007805a7812 */ /* 0x000fe200078ec0ff */
[----:B------:R-:W-:Y:S01]  /*178b0*/  IMAD.SHL.U32 R85, R85, 0x8, RZ ;  /* 0x0000000855557824 */ /* 0x000fe200078e00ff */
[----:B------:R-:W-:Y:S01]  /*178c0*/  LOP3.LUT R60, R60, 0x8, R61, 0xe2, !PT ;  /* 0x000000083c3c7812 */ /* 0x000fe200078ee23d */
[----:B------:R-:W0:Y:S03]  /*178d0*/  S2R R84, SR_LANEID ;  /* 0x0000000000547919 */ /* 0x000e260000000000 */
[----:B------:R-:W-:-:S02]  /*178e0*/  LOP3.LUT R61, R85, 0x8, R90, 0xe2, !PT ;  /* 0x00000008553d7812 */ /* 0x000fc400078ee25a */
[----:B------:R-:W1:Y:S01]  /*178f0*/  S2R R85, SR_LANEID ;  /* 0x0000000000557919 */ /* 0x000e620000000000 */
[----:B------:R-:W-:Y:S01]  /*17900*/  HMMA.16816.F16 R114, R44, R80, R114 ;  /* 0x000000502c72723c */ /* 0x000fe20000000872 */
[----:B------:R-:W2:Y:S01]  /*17910*/  S2R R126, SR_LANEID ;  /* 0x00000000007e7919 */ /* 0x000ea20000000000 */
[----:B------:R-:W3:Y:S01]  /*17920*/  S2R R80, SR_LANEID ;  /* 0x0000000000507919 */ /* 0x000ee20000000000 */
[----:B------:R-:W-:Y:S02]  /*17930*/  SHF.R.U32.HI R129, RZ, 0x4, R129 ;  /* 0x00000004ff817819 */ /* 0x000fe40000011681 */
[----:B------:R-:W-:Y:S01]  /*17940*/  SHF.R.U32.HI R128, RZ, 0x4, R128 ;  /* 0x00000004ff807819 */ /* 0x000fe20000011680 */
[----:B------:R4:W-:Y:S02]  /*17950*/  STS.128 [R158], R76 ;  /* 0x0000004c9e007388 */ /* 0x0009e40000000c00 */
[----:B------:R-:W-:Y:S02]  /*17960*/  IMAD.SHL.U32 R129, R129, 0x8, RZ ;  /* 0x0000000881817824 */ /* 0x000fe400078e00ff */
[----:B------:R-:W-:Y:S01]  /*17970*/  STS.128 [R158+0x1400], R8 ;  /* 0x001400089e007388 */ /* 0x000fe20000000c00 */
[----:B------:R-:W-:-:S03]  /*17980*/  IMAD.SHL.U32 R128, R128, 0x8, RZ ;  /* 0x0000000880807824 */ /* 0x000fc600078e00ff */
[----:B------:R1:W-:Y:S01]  /*17990*/  STS.128 [R157+0x100], R64 ;  /* 0x000100409d007388 */ /* 0x0003e20000000c00 */
[----:B------:R-:W-:Y:S01]  /*179a0*/  IMAD R129, R60, 0x28, R129 ;  /* 0x000000283c817824 */ /* 0x000fe200078e0281 */
[C---:B------:R-:W-:Y:S01]  /*179b0*/  HMMA.16816.F16 R102, R44.reuse, R40, R102 ;  /* 0x000000282c66723c */ /* 0x040fe20000000866 */
[----:B------:R-:W-:Y:S01]  /*179c0*/  IMAD R128, R61, 0x108, R128 ;  /* 0x000001083d807824 */ /* 0x000fe200078e0280 */
[----:B0-----:R-:W-:Y:S01]  /*179d0*/  SHF.R.U32.HI R81, RZ, 0x3, R84 ;  /* 0x00000003ff517819 */ /* 0x001fe20000011654 */
[----:B----4-:R-:W4:Y:S05]  /*179e0*/  LDG.E.128.CONSTANT R76, desc[UR6][R160.64+0x1b0180] ;  /* 0x1b018006a04c7981 */ /* 0x010f2a000c1e9d00 */
[----:B------:R-:W-:Y:S01]  /*179f0*/  HMMA.16816.F16 R60, R44, R82, R88 ;  /* 0x000000522c3c723c */ /* 0x000fe20000000858 */
[----:B------:R-:W-:-:S02]  /*17a00*/  LOP3.LUT R82, R84, 0x7, RZ, 0xc0, !PT ;  /* 0x0000000754527812 */ /* 0x000fc400078ec0ff */
[--C-:B-1----:R-:W-:Y:S01]  /*17a10*/  SHF.R.U32.HI R64, RZ, 0x3, R85.reuse ;  /* 0x00000003ff407819 */ /* 0x102fe20000011655 */
[----:B------:R-:W-:Y:S01]  /*17a20*/  IMAD.SHL.U32 R81, R81, 0x8, RZ ;  /* 0x0000000851517824 */ /* 0x000fe200078e00ff */
[----:B------:R-:W-:Y:S02]  /*17a30*/  LOP3.LUT R40, R85, 0x7, RZ, 0xc0, !PT ;  /* 0x0000000755287812 */ /* 0x000fe400078ec0ff */
[----:B--2---:R-:W-:Y:S01]  /*17a40*/  SHF.R.U32.HI R91, RZ, 0x3, R126 ;  /* 0x00000003ff5b7819 */ /* 0x004fe2000001167e */
[----:B------:R-:W-:Y:S01]  /*17a50*/  IMAD.SHL.U32 R41, R64, 0x8, RZ ;  /* 0x0000000840297824 */ /* 0x000fe200078e00ff */
[----:B------:R-:W-:Y:S02]  /*17a60*/  SHF.R.U32.HI R84, RZ, 0x4, R84 ;  /* 0x00000004ff547819 */ /* 0x000fe40000011654 */
[----:B------:R-:W-:Y:S01]  /*17a70*/  SHF.R.U32.HI R85, RZ, 0x4, R85 ;  /* 0x00000004ff557819 */ /* 0x000fe20000011655 */
[----:B------:R-:W-:Y:S01]  /*17a80*/  HMMA.16816.F16 R122, R44, R4, R122 ;  /* 0x000000042c7a723c */ /* 0x000fe2000000087a */
[----:B------:R-:W-:Y:S01]  /*17a90*/  LOP3.LUT R65, R81, 0x8, R82, 0xe2, !PT ;  /* 0x0000000851417812 */ /* 0x000fe200078ee252 */
[----:B------:R-:W-:Y:S01]  /*17aa0*/  IMAD.SHL.U32 R91, R91, 0x8, RZ ;  /* 0x000000085b5b7824 */ /* 0x000fe200078e00ff */
[----:B------:R-:W-:Y:S01]  /*17ab0*/  LOP3.LUT R64, R41, 0x8, R40, 0xe2, !PT ;  /* 0x0000000829407812 */ /* 0x000fe200078ee228 */
[----:B------:R-:W-:Y:S01]  /*17ac0*/  STS.128 [R157], R52 ;  /* 0x000000349d007388 */ /* 0x000fe20000000c00 */
[----:B---3--:R-:W-:Y:S01]  /*17ad0*/  SHF.R.U32.HI R4, RZ, 0x3, R80 ;  /* 0x00000003ff047819 */ /* 0x008fe20000011650 */
[----:B------:R-:W-:Y:S01]  /*17ae0*/  IMAD.SHL.U32 R84, R84, 0x8, RZ ;  /* 0x0000000854547824 */ /* 0x000fe200078e00ff */
[----:B------:R-:W-:Y:S01]  /*17af0*/  LOP3.LUT R92, R126, 0x7, RZ, 0xc0, !PT ;  /* 0x000000077e5c7812 */ /* 0x000fe200078ec0ff */
[----:B------:R0:W-:Y:S01]  /*17b00*/  STS.128 [R157+0x80], R68 ;  /* 0x000080449d007388 */ /* 0x0001e20000000c00 */
[----:B------:R-:W-:Y:S01]  /*17b10*/  IMAD.SHL.U32 R85, R85, 0x8, RZ ;  /* 0x0000000855557824 */ /* 0x000fe200078e00ff */
[----:B------:R-:W-:-:S02]  /*17b20*/  SHF.R.U32.HI R126, RZ, 0x4, R126 ;  /* 0x00000004ff7e7819 */ /* 0x000fc4000001167e */
[----:B------:R1:W-:Y:S01]  /*17b30*/  STS.128 [R157+0x180], R24 ;  /* 0x000180189d007388 */ /* 0x0003e20000000c00 */
[C---:B------:R-:W-:Y:S01]  /*17b40*/  HMMA.16816.F16 R112, R44.reuse, R86, R112 ;  /* 0x000000562c70723c */ /* 0x040fe20000000870 */
[----:B------:R-:W-:Y:S01]  /*17b50*/  IMAD R65, R65, 0x108, R84 ;  /* 0x0000010841417824 */ /* 0x000fe200078e0254 */
[----:B------:R-:W-:Y:S01]  /*17b60*/  LOP3.LUT R87, R91, 0x8, R92, 0xe2, !PT ;  /* 0x000000085b577812 */ /* 0x000fe200078ee25c */
[----:B------:R-:W-:Y:S01]  /*17b70*/  IMAD R64, R64, 0x108, R85 ;  /* 0x0000010840407824 */ /* 0x000fe200078e0255 */
[----:B------:R-:W-:Y:S01]  /*17b80*/  LOP3.LUT R5, R80, 0x7, RZ, 0xc0, !PT ;  /* 0x0000000750057812 */ /* 0x000fe200078ec0ff */
[----:B------:R-:W-:Y:S01]  /*17b90*/  IMAD.SHL.U32 R66, R4, 0x8, RZ ;  /* 0x0000000804427824 */ /* 0x000fe200078e00ff */
[----:B------:R-:W2:Y:S01]  /*17ba0*/  LDG.E.128.CONSTANT R92, desc[UR6][R162.64+0x6c0] ;  /* 0x0006c006a25c7981 */ /* 0x000ea2000c1e9d00 */
[----:B------:R-:W-:Y:S01]  /*17bb0*/  BAR.SYNC.DEFER_BLOCKING 0x0 ;  /* 0x0000000000007b1d */ /* 0x000fe20000010000 */
[----:B------:R-:W-:Y:S01]  /*17bc0*/  IMAD.SHL.U32 R126, R126, 0x8, RZ ;  /* 0x000000087e7e7824 */ /* 0x000fe200078e00ff */
[----:B------:R-:W-:Y:S01]  /*17bd0*/  HMMA.16816.F16 R100, R44, R42, R100 ;  /* 0x0000002a2c64723c */ /* 0x000fe20000000864 */
[----:B------:R-:W-:-:S02]  /*17be0*/  IMAD.U32 R40, R65, 0x2, R142 ;  /* 0x0000000241287824 */ /* 0x000fc400078e008e */
[----:B------:R-:W-:Y:S02]  /*17bf0*/  IMAD.U32 R4, R64, 0x2, R141 ;  /* 0x0000000240047824 */ /* 0x000fe400078e008d */
[----:B------:R-:W-:Y:S01]  /*17c00*/  IMAD R126, R87, 0x108, R126 ;  /* 0x00000108577e7824 */ /* 0x000fe200078e027e */
[----:B------:R-:W3:Y:S02]  /*17c10*/  LDG.E.128.CONSTANT R88, desc[UR6][R160.64+0x1b0000] ;  /* 0x1b000006a0587981 */ /* 0x000ee4000c1e9d00 */
[----:B------:R-:W-:Y:S01]  /*17c20*/  HMMA.16816.F16 R120, R44, R6, R120 ;  /* 0x000000062c78723c */ /* 0x000fe20000000878 */
[----:B------:R-:W-:Y:S01]  /*17c30*/  LOP3.LUT R45, R66, 0x8, R5, 0xe2, !PT ;  /* 0x00000008422d7812 */ /* 0x000fe200078ee205 */
[----:B0-----:R-:W5:Y:S04]  /*17c40*/  LDG.E.128.CONSTANT R68, desc[UR6][R160.64+0x1b0080] ;  /* 0x1b008006a0447981 */ /* 0x001f68000c1e9d00 */
[----:B------:R-:W4:Y:S04]  /*17c50*/  LDG.E.128.CONSTANT R64, desc[UR6][R162.64+0x206c0] ;  /* 0x0206c006a2407981 */ /* 0x000f28000c1e9d00 */
[----:B------:R-:W5:Y:S01]  /*17c60*/  LDG.E.128.CONSTANT R84, desc[UR6][R160.64+0x1b0100] ;  /* 0x1b010006a0547981 */ /* 0x000f62000c1e9d00 */
[----:B------:R-:W-:Y:S01]  /*17c70*/  SHF.R.U32.HI R80, RZ, 0x4, R80 ;  /* 0x00000004ff507819 */ /* 0x000fe20000011650 */
[----:B-1----:R-:W-:-:S02]  /*17c80*/  IMAD.U32 R24, R126, 0x2, R143 ;  /* 0x000000027e187824 */ /* 0x002fc400078e008f */
[----:B------:R-:W-:Y:S01]  /*17c90*/  IMAD.U32 R129, R129, 0x2, R156 ;  /* 0x0000000281817824 */ /* 0x000fe200078e009c */
[----:B------:R-:W-:Y:S01]  /*17ca0*/  LDSM.16.MT88.4 R40, [R40] ;  /* 0x000000002828783b */ /* 0x000fe20000004200 */
[----:B------:R-:W-:Y:S02]  /*17cb0*/  IMAD.U32 R128, R128, 0x2, R155 ;  /* 0x0000000280807824 */ /* 0x000fe400078e009b */
[----:B------:R-:W-:Y:S01]  /*17cc0*/  IMAD.SHL.U32 R80, R80, 0x8, RZ ;  /* 0x0000000850507824 */ /* 0x000fe200078e00ff */
[----:B------:R-:W0:Y:S04]  /*17cd0*/  LDSM.16.M88.4 R8, [R129] ;  /* 0x000000008108783b */ /* 0x000e280000000200 */
[----:B------:R-:W1:Y:S01]  /*17ce0*/  LDSM.16.MT88.4 R52, [R128] ;  /* 0x000000008034783b */ /* 0x000e620000004200 */
[----:B------:R-:W-:-:S03]  /*17cf0*/  IMAD R45, R45, 0x28, R80 ;  /* 0x000000282d2d7824 */ /* 0x000fc600078e0250 */
[----:B------:R-:W1:Y:S04]  /*17d00*/  LDSM.16.MT88.4 R24, [R24] ;  /* 0x000000001818783b */ /* 0x000e680000004200 */
[----:B------:R-:W1:Y:S01]  /*17d10*/  LDSM.16.MT88.4 R4, [R4] ;  /* 0x000000000404783b */ /* 0x000e620000004200 */
[----:B------:R-:W0:Y:S01]  /*17d20*/  S2R R80, SR_LANEID ;  /* 0x0000000000507919 */ /* 0x000e220000000000 */
[----:B------:R-:W1:Y:S01]  /*17d30*/  S2R R83, SR_LANEID ;  /* 0x0000000000537919 */ /* 0x000e620000000000 */
[----:B------:R-:W-:-:S06]  /*17d40*/  IMAD.U32 R45, R45, 0x2, R152 ;  /* 0x000000022d2d7824 */ /* 0x000fcc00078e0098 */
[----:B------:R-:W1:Y:S01]  /*17d50*/  LDSM.16.M88.4 R44, [R45] ;  /* 0x000000002d2c783b */ /* 0x000e620000000200 */
[----:B0-----:R-:W-:Y:S01]  /*17d60*/  HMMA.16816.F16 R16, R8, R40, R16 ;  /* 0x000000280810723c */ /* 0x001fe20000000810 */
[----:B------:R-:W-:-:S07]  /*17d70*/  SHF.R.U32.HI R81, RZ, 0x3, R80 ;  /* 0x00000003ff517819 */ /* 0x000fce0000011650 */
[----:B-1----:R-:W-:Y:S01]  /*17d80*/  HMMA.16816.F16 R98, R8, R52, R98 ;  /* 0x000000340862723c */ /* 0x002fe20000000862 */
[----:B------:R-:W-:Y:S02]  /*17d90*/  LOP3.LUT R82, R80, 0x7, RZ, 0xc0, !PT ;  /* 0x0000000750527812 */ /* 0x000fe400078ec0ff */
[----:B------:R-:W-:Y:S01]  /*17da0*/  SHF.R.U32.HI R80, RZ, 0x4, R80 ;  /* 0x00000004ff507819 */ /* 0x000fe20000011650 */
[----:B------:R-:W-:-:S04]  /*17db0*/  IMAD.SHL.U32 R81, R81, 0x8, RZ ;  /* 0x0000000851517824 */ /* 0x000fc800078e00ff */
[----:B------:R-:W-:Y:S01]  /*17dc0*/  HMMA.16816.F16 R96, R8, R54, R96 ;  /* 0x000000360860723c */ /* 0x000fe20000000860 */
[----:B------:R-:W-:Y:S01]  /*17dd0*/  LOP3.LUT R81, R81, 0x8, R82, 0xe2, !PT ;  /* 0x0000000851517812 */ /* 0x000fe200078ee252 */
[----:B------:R-:W-:-:S06]  /*17de0*/  IMAD.SHL.U32 R80, R80, 0x8, RZ ;  /* 0x0000000850507824 */ /* 0x000fcc00078e00ff */
        /* <DEDUP_REMOVED lines=13> */
[----:B------:R-:W-:Y:S01]  /*17ec0*/  IMAD R83, R8, 0x28, R83 ;  /* 0x0000002808537824 */ /* 0x000fe200078e0253 */
[----:B------:R0:W1:Y:S03]  /*17ed0*/  LDSM.16.M88.4 R104, [R81] ;  /* 0x000000005168783b */ /* 0x0000660000000200 */
[----:B------:R-:W-:Y:S01]  /*17ee0*/  IMAD.U32 R8, R83, 0x2, R144 ;  /* 0x0000000253087824 */ /* 0x000fe200078e0090 */
[----:B------:R-:W1:Y:S05]  /*17ef0*/  S2R R80, SR_LANEID ;  /* 0x0000000000507919 */ /* 0x000e6a0000000000 */
[----:B------:R-:W1:Y:S01]  /*17f00*/  LDSM.16.M88.4 R8, [R8] ;  /* 0x000000000808783b */ /* 0x000e620000000200 */
[----:B0-----:R-:W0:Y:S01]  /*17f10*/  S2R R81, SR_LANEID ;  /* 0x0000000000517919 */ /* 0x001e220000000000 */
        /* <DEDUP_REMOVED lines=19> */
[----:B0-----:R-:W-:-:S03]  /*18050*/  SHF.R.U32.HI R63, RZ, 0x3, R81 ;  /* 0x00000003ff3f7819 */ /* 0x001fc60000011651 */
[----:B------:R-:W-:Y:S01]  /*18060*/  IMAD.SHL.U32 R72, R62, 0x8, RZ ;  /* 0x000000083e487824 */ /* 0x000fe200078e00ff */
[----:B------:R-:W-:Y:S01]  /*18070*/  LOP3.LUT R62, R81, 0x7, RZ, 0xc0, !PT ;  /* 0x00000007513e7812 */ /* 0x000fe200078ec0ff */
[C---:B------:R-:W-:Y:S01]  /*18080*/  HMMA.16816.F16 R110, R8.reuse, R52, R110 ;  /* 0x00000034086e723c */ /* 0x040fe2000000086e */
[----:B------:R-:W-:Y:S01]  /*18090*/  LOP3.LUT R53, R80, 0x7, RZ, 0xc0, !PT ;  /* 0x0000000750357812 */ /* 0x000fe200078ec0ff */
[----:B------:R-:W-:Y:S01]  /*180a0*/  IMAD.SHL.U32 R73, R63, 0x8, RZ ;  /* 0x000000083f497824 */ /* 0x000fe200078e00ff */
[----:B------:R-:W-:Y:S02]  /*180b0*/  SHF.R.U32.HI R80, RZ, 0x4, R80 ;  /* 0x00000004ff507819 */ /* 0x000fe40000011650 */
[----:B------:R-:W-:Y:S02]  /*180c0*/  SHF.R.U32.HI R81, RZ, 0x4, R81 ;  /* 0x00000004ff517819 */ /* 0x000fe40000011651 */
[----:B------:R-:W-:Y:S01]  /*180d0*/  SHF.R.U32.HI R63, RZ, 0x3, R82 ;  /* 0x00000003ff3f7819 */ /* 0x000fe20000011652 */
[----:B------:R-:W0:Y:S01]  /*180e0*/  S2R R52, SR_LANEID ;  /* 0x0000000000347919 */ /* 0x000e220000000000 */
[----:B------:R-:W-:Y:S01]  /*180f0*/  LOP3.LUT R53, R72, 0x8, R53, 0xe2, !PT ;  /* 0x0000000848357812 */ /* 0x000fe200078ee235 */
[----:B------:R-:W-:Y:S01]  /*18100*/  IMAD.SHL.U32 R80, R80, 0x8, RZ ;  /* 0x0000000850507824 */ /* 0x000fe200078e00ff */
[----:B------:R-:W-:Y:S01]  /*18110*/  LOP3.LUT R62, R73, 0x8, R62, 0xe2, !PT ;  /* 0x00000008493e7812 */ /* 0x000fe200078ee23e */
[----:B------:R-:W-:Y:S01]  /*18120*/  IMAD.SHL.U32 R81, R81, 0x8, RZ ;  /* 0x0000000851517824 */ /* 0x000fe200078e00ff */
[----:B------:R-:W-:Y:S01]  /*18130*/  HMMA.16816.F16 R112, R8, R54, R112 ;  /* 0x000000360870723c */ /* 0x000fe20000000870 */
[----:B------:R-:W-:Y:S01]  /*18140*/  IMAD.SHL.U32 R63, R63, 0x8, RZ ;  /* 0x000000083f3f7824 */ /* 0x000fe200078e00ff */
[----:B------:R-:W-:Y:S01]  /*18150*/  LOP3.LUT R72, R82, 0x7, RZ, 0xc0, !PT ;  /* 0x0000000752487812 */ /* 0x000fe200078ec0ff */
[----:B------:R-:W-:Y:S01]  /*18160*/  IMAD R80, R53, 0x28, R80 ;  /* 0x0000002835507824 */ /* 0x000fe200078e0250 */
[----:B------:R-:W-:Y:S01]  /*18170*/  SHF.R.U32.HI R54, RZ, 0x3, R83 ;  /* 0x00000003ff367819 */ /* 0x000fe20000011653 */
[----:B------:R-:W-:Y:S01]  /*18180*/  IMAD R81, R62, 0x108, R81 ;  /* 0x000001083e517824 */ /* 0x000fe200078e0251 */
[----:B------:R-:W-:-:S02]  /*18190*/  LOP3.LUT R55, R63, 0x8, R72, 0xe2, !PT ;  /* 0x000000083f377812 */ /* 0x000fc400078ee248 */
[C---:B------:R-:W-:Y:S01]  /*181a0*/  HMMA.16816.F16 R114, R8.reuse, R24, R114 ;  /* 0x000000180872723c */ /* 0x040fe20000000872 */
[----:B------:R-:W-:Y:S01]  /*181b0*/  LOP3.LUT R63, R83, 0x7, RZ, 0xc0, !PT ;  /* 0x00000007533f7812 */ /* 0x000fe200078ec0ff */
[----:B------:R-:W-:Y:S02]  /*181c0*/  IMAD.SHL.U32 R54, R54, 0x8, RZ ;  /* 0x0000000836367824 */ /* 0x000fe400078e00ff */
[----:B------:R-:W-:Y:S02]  /*181d0*/  IMAD.U32 R24, R80, 0x2, R153 ;  /* 0x0000000250187824 */ /* 0x000fe400078e0099 */
[----:B------:R-:W-:Y:S01]  /*181e0*/  IMAD.U32 R62, R81, 0x2, R140 ;  /* 0x00000002513e7824 */ /* 0x000fe200078e008c */
[----:B------:R-:W-:Y:S01]  /*181f0*/  LOP3.LUT R54, R54, 0x8, R63, 0xe2, !PT ;  /* 0x0000000836367812 */ /* 0x000fe200078ee23f */
[C---:B------:R-:W-:Y:S02]  /*18200*/  HMMA.16816.F16 R104, R8.reuse, R26, R60 ;  /* 0x0000001a0868723c */ /* 0x040fe4000000083c */
[----:B------:R-:W-:Y:S04]  /*18210*/  LDSM.16.M88.4 R24, [R24] ;  /* 0x000000001818783b */ /* 0x000fe80000000200 */
[----:B------:R-:W1:Y:S01]  /*18220*/  LDSM.16.MT88.4 R60, [R62] ;  /* 0x000000003e3c783b */ /* 0x000e620000004200 */
[----:B------:R-:W2:Y:S01]  /*18230*/  S2R R53, SR_LANEID ;  /* 0x0000000000357919 */ /* 0x000ea20000000000 */
[----:B0-----:R-:W-:Y:S01]  /*18240*/  SHF.R.U32.HI R72, RZ, 0x3, R52 ;  /* 0x00000003ff487819 */ /* 0x001fe20000011634 */
[----:B------:R-:W-:Y:S01]  /*18250*/  HMMA.16816.F16 R102, R8, R40, R102 ;  /* 0x000000280866723c */ /* 0x000fe20000000866 */
[----:B------:R-:W-:-:S02]  /*18260*/  LOP3.LUT R40, R52, 0x7, RZ, 0xc0, !PT ;  /* 0x0000000734287812 */ /* 0x000fc400078ec0ff */
[----:B------:R-:W-:Y:S01]  /*18270*/  SHF.R.U32.HI R82, RZ, 0x4, R82 ;  /* 0x00000004ff527819 */ /* 0x000fe20000011652 */
[----:B------:R-:W-:Y:S01]  /*18280*/  IMAD.SHL.U32 R41, R72, 0x8, RZ ;  /* 0x0000000848297824 */ /* 0x000fe200078e00ff */
[----:B------:R-:W-:Y:S02]  /*18290*/  SHF.R.U32.HI R83, RZ, 0x4, R83 ;  /* 0x00000004ff537819 */ /* 0x000fe40000011653 */
[----:B------:R-:W-:Y:S01]  /*182a0*/  SHF.R.U32.HI R52, RZ, 0x4, R52 ;  /* 0x00000004ff347819 */ /* 0x000fe20000011634 */
[----:B------:R-:W-:Y:S01]  /*182b0*/  HMMA.16816.F16 R4, R8, R4, R122 ;  /* 0x000000040804723c */ /* 0x000fe2000000087a */
[----:B------:R-:W-:Y:S01]  /*182c0*/  LOP3.LUT R41, R41, 0x8, R40, 0xe2, !PT ;  /* 0x0000000829297812 */ /* 0x000fe200078ee228 */
[----:B------:R-:W0:Y:S01]  /*182d0*/  S2R R122, SR_LANEID ;  /* 0x00000000007a7919 */ /* 0x000e220000000000 */
[----:B------:R-:W-:Y:S02]  /*182e0*/  IMAD.SHL.U32 R82, R82, 0x8, RZ ;  /* 0x0000000852527824 */ /* 0x000fe400078e00ff */
[----:B------:R-:W-:-:S02]  /*182f0*/  IMAD.SHL.U32 R83, R83, 0x8, RZ ;  /* 0x0000000853537824 */ /* 0x000fc400078e00ff */
[----:B------:R-:W-:Y:S02]  /*18300*/  IMAD.SHL.U32 R52, R52, 0x8, RZ ;  /* 0x0000000834347824 */ /* 0x000fe400078e00ff */
[----:B------:R-:W-:Y:S02]  /*18310*/  IMAD R55, R55, 0x108, R82 ;  /* 0x0000010837377824 */ /* 0x000fe400078e0252 */
[----:B------:R-:W-:Y:S02]  /*18320*/  IMAD R83, R54, 0x108, R83 ;  /* 0x0000010836537824 */ /* 0x000fe400078e0253 */
[----:B------:R-:W-:Y:S02]  /*18330*/  IMAD R52, R41, 0x108, R52 ;  /* 0x0000010829347824 */ /* 0x000fe400078e0234 */
[----:B------:R-:W-:Y:S02]  /*18340*/  IMAD.U32 R55, R55, 0x2, R2 ;  /* 0x0000000237377824 */ /* 0x000fe400078e0002 */
[----:B------:R-:W-:-:S02]  /*18350*/  IMAD.U32 R83, R83, 0x2, R0 ;  /* 0x0000000253537824 */ /* 0x000fc400078e0000 */
[----:B------:R-:W-:Y:S01]  /*18360*/  IMAD.U32 R52, R52, 0x2, R3 ;  /* 0x0000000234347824 */ /* 0x000fe200078e0003 */
[C---:B------:R-:W-:Y:S01]  /*18370*/  HMMA.16816.F16 R100, R8.reuse, R42, R100 ;  /* 0x0000002a0864723c */ /* 0x040fe20000000864 */
[----:B------:R-:W3:Y:S01]  /*18380*/  LDSM.16.MT88.4 R72, [R55] ;  /* 0x000000003748783b */ /* 0x000ee20000004200 */
[--C-:B--2---:R-:W-:Y:S02]  /*18390*/  SHF.R.U32.HI R40, RZ, 0x3, R53.reuse ;  /* 0x00000003ff287819 */ /* 0x104fe40000011635 */
[----:B------:R-:W-:Y:S01]  /*183a0*/  LOP3.LUT R41, R53, 0x7, RZ, 0xc0, !PT ;  /* 0x0000000735297812 */ /* 0x000fe200078ec0ff */
[----:B------:R-:W2:Y:S03]  /*183b0*/  LDSM.16.MT88.4 R80, [R83] ;  /* 0x000000005350783b */ /* 0x000ea60000004200 */
[----:B------:R-:W-:Y:S01]  /*183c0*/  HMMA.16816.F16 R6, R8, R6, R120 ;  /* 0x000000060806723c */ /* 0x000fe20000000878 */
[----:B------:R-:W-:Y:S01]  /*183d0*/  IMAD.SHL.U32 R42, R40, 0x8, RZ ;  /* 0x00000008282a7824 */ /* 0x000fe200078e00ff */
[----:B------:R-:W-:-:S02]  /*183e0*/  SHF.R.U32.HI R40, RZ, 0x4, R53 ;  /* 0x00000004ff287819 */ /* 0x000fc40000011635 */
[----:B------:R-:W4:Y:S04]  /*183f0*/  LDSM.16.MT88.4 R52, [R52] ;  /* 0x000000003434783b */ /* 0x000f280000004200 */
[----:B-1----:R-:W-:Y:S01]  /*18400*/  HMMA.16816.F16 R8, R24, R60, R98 ;  /* 0x0000003c1808723c */ /* 0x002fe20000000862 */
[----:B------:R-:W1:Y:S01]  /*18410*/  S2R R98, SR_LANEID ;  /* 0x0000000000627919 */ /* 0x000e620000000000 */
[----:B------:R-:W-:Y:S01]  /*18420*/  LOP3.LUT R41, R42, 0x8, R41, 0xe2, !PT ;  /* 0x000000082a297812 */ /* 0x000fe200078ee229 */
[----:B------:R-:W-:-:S04]  /*18430*/  IMAD.SHL.U32 R40, R40, 0x8, RZ ;  /* 0x0000000828287824 */ /* 0x000fc800078e00ff */
[----:B------:R-:W-:Y:S01]  /*18440*/  IMAD R40, R41, 0x28, R40 ;  /* 0x0000002829287824 */ /* 0x000fe200078e0228 */
[----:B------:R-:W-:Y:S01]  /*18450*/  HMMA.16816.F16 R10, R24, R62, R96 ;  /* 0x0000003e180a723c */ /* 0x000fe20000000860 */
[--C-:B0-----:R-:W-:Y:S02]  /*18460*/  SHF.R.U32.HI R96, RZ, 0x3, R122.reuse ;  /* 0x00000003ff607819 */ /* 0x101fe4000001167a */
[----:B------:R-:W-:Y:S01]  /*18470*/  IMAD.U32 R40, R40, 0x2, R151 ;  /* 0x0000000228287824 */ /* 0x000fe200078e0097 */
[----:B------:R-:W-:Y:S02]  /*18480*/  LOP3.LUT R97, R122, 0x7, RZ, 0xc0, !PT ;  /* 0x000000077a617812 */ /* 0x000fe400078ec0ff */
[----:B------:R-:W-:Y:S01]  /*18490*/  IMAD.SHL.U32 R96, R96, 0x8, RZ ;  /* 0x0000000860607824 */ /* 0x000fe200078e00ff */
[----:B------:R-:W-:Y:S02]  /*184a0*/  SHF.R.U32.HI R122, RZ, 0x4, R122 ;  /* 0x00000004ff7a7819 */ /* 0x000fe4000001167a */
[----:B------:R-:W0:Y:S02]  /*184b0*/  LDSM.16.M88.4 R40, [R40] ;  /* 0x000000002828783b */ /* 0x000e240000000200 */
[----:B------:R-:W-:Y:S01]  /*184c0*/  LOP3.LUT R97, R96, 0x8, R97, 0xe2, !PT ;  /* 0x0000000860617812 */ /* 0x000fe200078ee261 */
[----:B------:R-:W-:-:S04]  /*184d0*/  IMAD.SHL.U32 R122, R122, 0x8, RZ ;  /* 0x000000087a7a7824 */ /* 0x000fc800078e00ff */
[----:B------:R-:W-:Y:S01]  /*184e0*/  IMAD R122, R97, 0x28, R122 ;  /* 0x00000028617a7824 */ /* 0x000fe200078e027a */
[----:B-1----:R-:W-:Y:S02]  /*184f0*/  SHF.R.U32.HI R96, RZ, 0x3, R98 ;  /* 0x00000003ff607819 */ /* 0x002fe40000011662 */
[----:B------:R-:W-:-:S03]  /*18500*/  LOP3.LUT R97, R98, 0x7, RZ, 0xc0, !PT ;  /* 0x0000000762617812 */ /* 0x000fc600078ec0ff */
[----:B------:R-:W-:Y:S02]  /*18510*/  IMAD.SHL.U32 R120, R96, 0x8, RZ ;  /* 0x0000000860787824 */ /* 0x000fe400078e00ff */
[----:B------:R-:W-:Y:S01]  /*18520*/  IMAD.U32 R96, R122, 0x2, R145 ;  /* 0x000000027a607824 */ /* 0x000fe200078e0091 */
[C---:B---3--:R-:W-:Y:S08]  /*18530*/  HMMA.16816.F16 R12, R24.reuse, R72, R12 ;  /* 0x00000048180c723c */ /* 0x048ff0000000080c */
[C---:B------:R-:W-:Y:S08]  /*18540*/  HMMA.16816.F16 R14, R24.reuse, R74, R14 ;  /* 0x0000004a180e723c */ /* 0x040ff0000000080e */
[C---:B--2---:R-:W-:Y:S08]  /*18550*/  HMMA.16816.F16 R16, R24.reuse, R80, R16 ;  /* 0x000000501810723c */ /* 0x044ff00000000810 */
[C---:B------:R-:W-:Y:S08]  /*18560*/  HMMA.16816.F16 R18, R24.reuse, R82, R18 ;  /* 0x000000521812723c */ /* 0x040ff00000000812 */
[C---:B----4-:R-:W-:Y:S08]  /*18570*/  HMMA.16816.F16 R20, R24.reuse, R52, R20 ;  /* 0x000000341814723c */ /* 0x050ff00000000814 */
[----:B------:R-:W-:Y:S01]  /*18580*/  HMMA.16816.F16 R22, R24, R54, R22 ;  /* 0x000000361816723c */ /* 0x000fe20000000816 */
[----:B------:R-:W-:-:S02]  /*18590*/  SHF.R.U32.HI R24, RZ, 0x4, R98 ;  /* 0x00000004ff187819 */ /* 0x000fc40000011662 */
[----:B------:R-:W-:Y:S02]  /*185a0*/  LOP3.LUT R27, R120, 0x8, R97, 0xe2, !PT ;  /* 0x00000008781b7812 */ /* 0x000fe400078ee261 */
[----:B------:R-:W1:Y:S01]  /*185b0*/  LDSM.16.M88.4 R96, [R96] ;  /* 0x000000006060783b */ /* 0x000e620000000200 */
[----:B------:R-:W2:Y:S01]  /*185c0*/  S2R R122, SR_LANEID ;  /* 0x00000000007a7919 */ /* 0x000ea20000000000 */
[----:B------:R-:W-:Y:S02]  /*185d0*/  IMAD.SHL.U32 R26, R24, 0x8, RZ ;  /* 0x00000008181a7824 */ /* 0x000fe400078e00ff */
[----:B0-----:R-:W-:Y:S02]  /*185e0*/  HMMA.16816.F16 R24, R40, R60, R58 ;  /* 0x0000003c2818723c */ /* 0x001fe4000000083a */
[----:B------:R-:W-:-:S04]  /*185f0*/  IMAD R58, R27, 0x28, R26 ;  /* 0x000000281b3a7824 */ /* 0x000fc800078e021a */
[----:B------:R-:W-:Y:S02]  /*18600*/  IMAD.U32 R58, R58, 0x2, R159 ;  /* 0x000000023a3a7824 */ /* 0x000fe400078e009f */
[C---:B------:R-:W-:Y:S04]  /*18610*/  HMMA.16816.F16 R26, R40.reuse, R62, R56 ;  /* 0x0000003e281a723c */ /* 0x040fe80000000838 */
[----:B------:R-:W0:Y:S04]  /*18620*/  LDSM.16.M88.4 R56, [R58] ;  /* 0x000000003a38783b */ /* 0x000e280000000200 */
[C---:B------:R-:W-:Y:S01]  /*18630*/  HMMA.16816.F16 R28, R40.reuse, R72, R28 ;  /* 0x00000048281c723c */ /* 0x040fe2000000081c */
[----:B------:R-:W3:Y:S07]  /*18640*/  S2R R123, SR_LANEID ;  /* 0x00000000007b7919 */ /* 0x000eee0000000000 */
[C---:B------:R-:W-:Y:S01]  /*18650*/  HMMA.16816.F16 R30, R40.reuse, R74, R30 ;  /* 0x0000004a281e723c */ /* 0x040fe2000000081e */
[----:B------:R-:W4:Y:S01]  /*18660*/  S2R R120, SR_LANEID ;  /* 0x0000000000787919 */ /* 0x000f220000000000 */
[----:B------:R-:W5:Y:S06]  /*18670*/  S2R R121, SR_LANEID ;  /* 0x0000000000797919 */ /* 0x000f6c0000000000 */
[C---:B------:R-:W-:Y:S01]  /*18680*/  HMMA.16816.F16 R32, R40.reuse, R80, R32 ;  /* 0x000000502820723c */ /* 0x040fe20000000820 */
[----:B------:R-:W-:Y:S07]  /*18690*/  BAR.SYNC.DEFER_BLOCKING 0x0 ;  /* 0x0000000000007b1d */ /* 0x000fee0000010000 */
        /* <DEDUP_REMOVED lines=11> */
[----:B--2---:R-:W-:-:S05]  /*18750*/  SHF.R.U32.HI R96, RZ, 0x3, R122 ;  /* 0x00000003ff607819 */ /* 0x004fca000001167a */
[----:B------:R-:W-:Y:S02]  /*18760*/  IMAD.SHL.U32 R119, R96, 0x8, RZ ;  /* 0x0000000860777824 */ /* 0x000fe400078e00ff */
[----:B------:R-:W1:Y:S01]  /*18770*/  S2R R96, SR_LANEID ;  /* 0x0000000000607919 */ /* 0x000e620000000000 */
[----:B------:R-:W2:Y:S01]  /*18780*/  S2R R124, SR_LANEID ;  /* 0x00000000007c7919 */ /* 0x000ea20000000000 */
[----:B0-----:R-:W-:Y:S01]  /*18790*/  HMMA.16816.F16 R110, R56, R60, R110 ;  /* 0x0000003c386e723c */ /* 0x001fe2000000086e */
[----:B---3--:R-:W-:Y:S01]  /*187a0*/  SHF.R.U32.HI R60, RZ, 0x3, R123 ;  /* 0x00000003ff3c7819 */ /* 0x008fe2000001167b */
[----:B------:R0:W-:Y:S01]  /*187b0*/  STS.128 [R158], R92 ;  /* 0x0000005c9e007388 */ /* 0x0001e20000000c00 */
[----:B----4-:R-:W-:-:S03]  /*187c0*/  SHF.R.U32.HI R118, RZ, 0x3, R120 ;  /* 0x00000003ff767819 */ /* 0x010fc60000011678 */
[----:B------:R-:W-:Y:S04]  /*187d0*/  STS.128 [R158+0x1400], R64 ;  /* 0x001400409e007388 */ /* 0x000fe80000000c00 */
[----:B------:R1:W-:Y:S04]  /*187e0*/  STS.128 [R157], R88 ;  /* 0x000000589d007388 */ /* 0x0003e80000000c00 */
[----:B-----5:R-:W-:Y:S04]  /*187f0*/  STS.128 [R157+0x80], R68 ;  /* 0x000080449d007388 */ /* 0x020fe80000000c00 */
[----:B------:R3:W-:Y:S04]  /*18800*/  STS.128 [R157+0x100], R84 ;  /* 0x000100549d007388 */ /* 0x0007e80000000c00 */
[----:B------:R4:W-:Y:S01]  /*18810*/  STS.128 [R157+0x180], R76 ;  /* 0x0001804c9d007388 */ /* 0x0009e20000000c00 */
[----:B------:R-:W-:Y:S01]  /*18820*/  IMAD.SHL.U32 R60, R60, 0x8, RZ ;  /* 0x000000083c3c7824 */ /* 0x000fe200078e00ff */
[----:B------:R-:W-:Y:S01]  /*18830*/  LOP3.LUT R61, R123, 0x7, RZ, 0xc0, !PT ;  /* 0x000000077b3d7812 */ /* 0x000fe200078ec0ff */
[----:B------:R-:W-:Y:S01]  /*18840*/  IMAD.SHL.U32 R118, R118, 0x8, RZ ;  /* 0x0000000876767824 */ /* 0x000fe200078e00ff */
[----:B------:R-:W-:Y:S01]  /*18850*/  LOP3.LUT R98, R122, 0x7, RZ, 0xc0, !PT ;  /* 0x000000077a627812 */ /* 0x000fe200078ec0ff */
[----:B------:R-:W-:Y:S01]  /*18860*/  HMMA.16816.F16 R112, R56, R62, R112 ;  /* 0x0000003e3870723c */ /* 0x000fe20000000870 */
[----:B------:R-:W-:Y:S01]  /*18870*/  SHF.R.U32.HI R99, RZ, 0x3, R121 ;  /* 0x00000003ff637819 */ /* 0x000fe20000011679 */
[----:B0-----:R-:W5:Y:S01]  /*18880*/  LDG.E.128.CONSTANT R92, desc[UR6][R160.64+0x1c0080] ;  /* 0x1c008006a05c7981 */ /* 0x001f62000c1e9d00 */
[----:B-1----:R-:W-:-:S02]  /*18890*/  SHF.R.U32.HI R88, RZ, 0x3, R96 ;  /* 0x00000003ff587819 */ /* 0x002fc40000011660 */
[----:B------:R-:W-:Y:S02]  /*188a0*/  LOP3.LUT R97, R120, 0x7, RZ, 0xc0, !PT ;  /* 0x0000000778617812 */ /* 0x000fe400078ec0ff */
[----:B------:R-:W-:Y:S02]  /*188b0*/  SHF.R.U32.HI R122, RZ, 0x4, R122 ;  /* 0x00000004ff7a7819 */ /* 0x000fe4000001167a */
[----:B------:R-:W-:Y:S02]  /*188c0*/  SHF.R.U32.HI R120, RZ, 0x4, R120 ;  /* 0x00000004ff787819 */ /* 0x000fe40000011678 */
[----:B------:R-:W-:Y:S01]  /*188d0*/  SHF.R.U32.HI R123, RZ, 0x4, R123 ;  /* 0x00000004ff7b7819 */ /* 0x000fe2000001167b */
[----:B------:R-:W-:Y:S01]  /*188e0*/  IMAD.SHL.U32 R99, R99, 0x8, RZ ;  /* 0x0000000863637824 */ /* 0x000fe200078e00ff */
[----:B------:R-:W-:Y:S01]  /*188f0*/  LOP3.LUT R60, R60, 0x8, R61, 0xe2, !PT ;  /* 0x000000083c3c7812 */ /* 0x000fe200078ee23d */
[----:B---3--:R-:W-:Y:S01]  /*18900*/  IMAD.SHL.U32 R85, R88, 0x8, RZ ;  /* 0x0000000858557824 */ /* 0x008fe200078e00ff */
[----:B------:R-:W-:Y:S01]  /*18910*/  LOP3.LUT R106, R121, 0x7, RZ, 0xc0, !PT ;  /* 0x00000007796a7812 */ /* 0x000fe200078ec0ff */
[----:B------:R-:W-:Y:S01]  /*18920*/  IMAD.SHL.U32 R122, R122, 0x8, RZ ;  /* 0x000000087a7a7824 */ /* 0x000fe200078e00ff */
[----:B------:R-:W-:-:S02]  /*18930*/  LOP3.LUT R61, R119, 0x8, R98, 0xe2, !PT ;  /* 0x00000008773d7812 */ /* 0x000fc400078ee262 */
[----:B----4-:R-:W-:Y:S01]  /*18940*/  LOP3.LUT R76, R96, 0x7, RZ, 0xc0, !PT ;  /* 0x00000007604c7812 */ /* 0x010fe200078ec0ff */
[----:B------:R-:W-:Y:S01]  /*18950*/  IMAD.SHL.U32 R120, R120, 0x8, RZ ;  /* 0x0000000878787824 */ /* 0x000fe200078e00ff */
[----:B------:R-:W-:Y:S02]  /*18960*/  LOP3.LUT R97, R118, 0x8, R97, 0xe2, !PT ;  /* 0x0000000876617812 */ /* 0x000fe400078ee261 */
[----:B--2---:R-:W-:Y:S01]  /*18970*/  SHF.R.U32.HI R107, RZ, 0x3, R124 ;  /* 0x00000003ff6b7819 */ /* 0x004fe2000001167c */
[----:B------:R-:W-:Y:S01]  /*18980*/  IMAD.SHL.U32 R123, R123, 0x8, RZ ;  /* 0x000000087b7b7824 */ /* 0x000fe200078e00ff */
[----:B------:R-:W-:Y:S01]  /*18990*/  SHF.R.U32.HI R121, RZ, 0x4, R121 ;  /* 0x00000004ff797819 */ /* 0x000fe20000011679 */
[----:B------:R-:W-:Y:S01]  /*189a0*/  HMMA.16816.F16 R114, R56, R72, R114 ;  /* 0x000000483872723c */ /* 0x000fe20000000872 */
[----:B------:R-:W-:Y:S01]  /*189b0*/  SHF.R.U32.HI R96, RZ, 0x4, R96 ;  /* 0x00000004ff607819 */ /* 0x000fe20000011660 */
[----:B------:R-:W-:Y:S01]  /*189c0*/  IMAD R122, R61, 0x108, R122 ;  /* 0x000001083d7a7824 */ /* 0x000fe200078e027a */
[----:B------:R-:W-:Y:S01]  /*189d0*/  LOP3.LUT R106, R99, 0x8, R106, 0xe2, !PT ;  /* 0x00000008636a7812 */ /* 0x000fe200078ee26a */
[----:B------:R-:W-:Y:S01]  /*189e0*/  IMAD.SHL.U32 R107, R107, 0x8, RZ ;  /* 0x000000086b6b7824 */ /* 0x000fe200078e00ff */
[----:B------:R-:W-:Y:S01]  /*189f0*/  LOP3.LUT R85, R85, 0x8, R76, 0xe2, !PT ;  /* 0x0000000855557812 */ /* 0x000fe200078ee24c */
[----:B------:R-:W-:Y:S01]  /*18a00*/  IMAD.SHL.U32 R121, R121, 0x8, RZ ;  /* 0x0000000879797824 */ /* 0x000fe200078e00ff */
[----:B------:R-:W-:Y:S01]  /*18a10*/  LOP3.LUT R118, R124, 0x7, RZ, 0xc0, !PT ;  /* 0x000000077c767812 */ /* 0x000fe200078ec0ff */
[----:B------:R-:W-:Y:S01]  /*18a20*/  IMAD R97, R97, 0x28, R120 ;  /* 0x0000002861617824 */ /* 0x000fe200078e0278 */
[----:B------:R-:W-:Y:S01]  /*18a30*/  SHF.R.U32.HI R124, RZ, 0x4, R124 ;  /* 0x00000004ff7c7819 */ /* 0x000fe2000001167c */
[----:B------:R-:W-:Y:S01]  /*18a40*/  IMAD.SHL.U32 R96, R96, 0x8, RZ ;  /* 0x0000000860607824 */ /* 0x000fe200078e00ff */
[----:B------:R-:W2:Y:S01]  /*18a50*/  LDG.E.128.CONSTANT R88, desc[UR6][R160.64+0x1c0000] ;  /* 0x1c000006a0587981 */ /* 0x000ea2000c1e9d00 */
[----:B------:R-:W-:-:S02]  /*18a60*/  IMAD R62, R60, 0x108, R123 ;  /* 0x000001083c3e7824 */ /* 0x000fc400078e027b */
[----:B------:R-:W-:Y:S01]  /*18a70*/  IMAD.U32 R122, R122, 0x2, R143 ;  /* 0x000000027a7a7824 */ /* 0x000fe200078e008f */
[----:B------:R-:W-:Y:S01]  /*18a80*/  BAR.SYNC.DEFER_BLOCKING 0x0 ;  /* 0x0000000000007b1d */ /* 0x000fe20000010000 */
[----:B------:R-:W-:Y:S01]  /*18a90*/  IMAD R121, R106, 0x108, R121 ;  /* 0x000001086a797824 */ /* 0x000fe200078e0279 */
[----:B------:R-:W-:Y:S01]  /*18aa0*/  LOP3.LUT R99, R107, 0x8, R118, 0xe2, !PT ;  /* 0x000000086b637812 */ /* 0x000fe200078ee276 */
[----:B------:R-:W-:Y:S02]  /*18ab0*/  IMAD.U32 R60, R97, 0x2, R156 ;  /* 0x00000002613c7824 */ /* 0x000fe400078e009c */
[----:B------:R-:W-:Y:S02]  /*18ac0*/  IMAD R85, R85, 0x28, R96 ;  /* 0x0000002855557824 */ /* 0x000fe400078e0260 */
[----:B------:R-:W-:Y:S02]  /*18ad0*/  IMAD.U32 R97, R62, 0x2, R155 ;  /* 0x000000023e617824 */ /* 0x000fe400078e009b */
[----:B------:R-:W-:Y:S01]  /*18ae0*/  IMAD.SHL.U32 R124, R124, 0x8, RZ ;  /* 0x000000087c7c7824 */ /* 0x000fe200078e00ff */
[----:B------:R-:W-:Y:S01]  /*18af0*/  HMMA.16816.F16 R118, R56, R74, R104 ;  /* 0x0000004a3876723c */ /* 0x000fe20000000868 */
[----:B------:R-:W-:-:S02]  /*18b00*/  IMAD.U32 R72, R121, 0x2, R142 ;  /* 0x0000000279487824 */ /* 0x000fc400078e008e */
[----:B------:R-:W-:Y:S02]  /*18b10*/  IMAD.U32 R104, R85, 0x2, R152 ;  /* 0x0000000255687824 */ /* 0x000fe400078e0098 */
[----:B------:R-:W-:Y:S01]  /*18b20*/  IMAD R124, R99, 0x108, R124 ;  /* 0x00000108637c7824 */ /* 0x000fe200078e027c */
[----:B------:R-:W3:Y:S02]  /*18b30*/  LDG.E.128.CONSTANT R84, desc[UR6][R162.64+0x20700] ;  /* 0x02070006a2547981 */ /* 0x000ee4000c1e9d00 */
[C---:B------:R-:W-:Y:S02]  /*18b40*/  HMMA.16816.F16 R120, R56.reuse, R80, R102 ;  /* 0x000000503878723c */ /* 0x040fe40000000866 */
[----:B------:R0:W-:Y:S04]  /*18b50*/  LDSM.16.MT88.4 R68, [R122] ;  /* 0x000000007a44783b */ /* 0x0001e80000004200 */
[----:B------:R1:W-:Y:S02]  /*18b60*/  LDSM.16.MT88.4 R64, [R97] ;  /* 0x000000006140783b */ /* 0x0003e40000004200 */
[----:B0-----:R-:W-:Y:S02]  /*18b70*/  HMMA.16816.F16 R122, R56, R82, R100 ;  /* 0x00000052387a723c */ /* 0x001fe40000000864 */
[----:B------:R-:W4:Y:S04]  /*18b80*/  LDG.E.128.CONSTANT R80, desc[UR6][R162.64+0x700] ;  /* 0x00070006a2507981 */ /* 0x000f28000c1e9d00 */
[----:B-1----:R-:W5:Y:S04]  /*18b90*/  LDG.E.128.CONSTANT R96, desc[UR6][R160.64+0x1c0100] ;  /* 0x1c010006a0607981 */ /* 0x002f68000c1e9d00 */
[----:B------:R-:W5:Y:S04]  /*18ba0*/  LDG.E.128.CONSTANT R100, desc[UR6][R160.64+0x1c0180] ;  /* 0x1c018006a0647981 */ /* 0x000f68000c1e9d00 */
[----:B------:R-:W0:Y:S01]  /*18bb0*/  LDSM.16.M88.4 R60, [R60] ;  /* 0x000000003c3c783b */ /* 0x000e220000000200 */
[----:B------:R-:W-:-:S02]  /*18bc0*/  IMAD.U32 R77, R124, 0x2, R141 ;  /* 0x000000027c4d7824 */ /* 0x000fc400078e008d */
[----:B------:R-:W1:Y:S01]  /*18bd0*/  S2R R124, SR_LANEID ;  /* 0x00000000007c7919 */ /* 0x000e620000000000 */
[----:B------:R-:W1:Y:S01]  /*18be0*/  S2R R125, SR_LANEID ;  /* 0x00000000007d7919 */ /* 0x000e620000000000 */
[----:B------:R-:W1:Y:S04]  /*18bf0*/  LDSM.16.MT88.4 R72, [R72] ;  /* 0x000000004848783b */ /* 0x000e680000004200 */
[----:B------:R-:W1:Y:S01]  /*18c00*/  LDSM.16.MT88.4 R76, [R77] ;  /* 0x000000004d4c783b */ /* 0x000e620000004200 */
[----:B------:R-:W-:Y:S03]  /*18c10*/  HMMA.16816.F16 R4, R56, R52, R4 ;  /* 0x000000343804723c */ /* 0x000fe60000000804 */
[----:B------:R-:W-:Y:S05]  /*18c20*/  LDSM.16.M88.4 R104, [R104] ;  /* 0x000000006868783b */ /* 0x000fea0000000200 */
[----:B0-----:R-:W-:Y:S01]  /*18c30*/  HMMA.16816.F16 R52, R60, R68, R12 ;  /* 0x000000443c34723c */ /* 0x001fe2000000080c */
[----:B-1----:R-:W-:-:S02]  /*18c40*/  SHF.R.U32.HI R12, RZ, 0x3, R124 ;  /* 0x00000003ff0c7819 */ /* 0x002fc4000001167c */
[----:B------:R-:W-:Y:S02]  /*18c50*/  LOP3.LUT R13, R124, 0x7, RZ, 0xc0, !PT ;  /* 0x000000077c0d7812 */ /* 0x000fe400078ec0ff */
[----:B------:R-:W-:Y:S01]  /*18c60*/  SHF.R.U32.HI R124, RZ, 0x4, R124 ;  /* 0x00000004ff7c7819 */ /* 0x000fe2000001167c */
[----:B------:R-:W-:-:S04]  /*18c70*/  IMAD.SHL.U32 R12, R12, 0x8, RZ ;  /* 0x000000080c0c7824 */ /* 0x000fc800078e00ff */
[----:B------:R-:W-:Y:S01]  /*18c80*/  IMAD.SHL.U32 R124, R124, 0x8, RZ ;  /* 0x000000087c7c7824 */ /* 0x000fe200078e00ff */
[----:B------:R-:W-:Y:S02]  /*18c90*/  LOP3.LUT R13, R12, 0x8, R13, 0xe2, !PT ;  /* 0x000000080c0d7812 */ /* 0x000fe400078ee20d */
[----:B------:R-:W-:Y:S01]  /*18ca0*/  SHF.R.U32.HI R12, RZ, 0x3, R125 ;  /* 0x00000003ff0c7819 */ /* 0x000fe2000001167d */
[----:B------:R-:W-:Y:S02]  /*18cb0*/  HMMA.16816.F16 R6, R56, R54, R6 ;  /* 0x000000363806723c */ /* 0x000fe40000000806 */
[----:B------:R-:W-:-:S04]  /*18cc0*/  IMAD R13, R13, 0x28, R124 ;  /* 0x000000280d0d7824 */ /* 0x000fc800078e027c */
[----:B------:R-:W-:Y:S02]  /*18cd0*/  IMAD.U32 R13, R13, 0x2, R150 ;  /* 0x000000020d0d7824 */ /* 0x000fe400078e0096 */
[----:B------:R-:W-:Y:S01]  /*18ce0*/  HMMA.16816.F16 R54, R60, R70, R14 ;  /* 0x000000463c36723c */ /* 0x000fe2000000080e */
[----:B------:R-:W-:Y:S01]  /*18cf0*/  LOP3.LUT R14, R125, 0x7, RZ, 0xc0, !PT ;  /* 0x000000077d0e7812 */ /* 0x000fe200078ec0ff */
[----:B------:R-:W-:Y:S01]  /*18d00*/  IMAD.SHL.U32 R15, R12, 0x8, RZ ;  /* 0x000000080c0f7824 */ /* 0x000fe200078e00ff */
[----:B------:R-:W-:-:S05]  /*18d10*/  SHF.R.U32.HI R125, RZ, 0x4, R125 ;  /* 0x00000004ff7d7819 */ /* 0x000fca000001167d */
[C---:B------:R-:W-:Y:S01]  /*18d20*/  HMMA.16816.F16 R56, R60.reuse, R72, R16 ;  /* 0x000000483c38723c */ /* 0x040fe20000000810 */
[----:B------:R-:W-:Y:S01]  /*18d30*/  LOP3.LUT R16, R15, 0x8, R14, 0xe2, !PT ;  /* 0x000000080f107812 */ /* 0x000fe200078ee20e */
[----:B------:R-:W-:Y:S01]  /*18d40*/  IMAD.SHL.U32 R125, R125, 0x8, RZ ;  /* 0x000000087d7d7824 */ /* 0x000fe200078e00ff */
[----:B------:R-:W0:Y:S03]  /*18d50*/  LDSM.16.M88.4 R12, [R13] ;  /* 0x000000000d0c783b */ /* 0x000e260000000200 */
[----:B------:R-:W-:Y:S02]  /*18d60*/  IMAD R125, R16, 0x28, R125 ;  /* 0x00000028107d7824 */ /* 0x000fe400078e027d */
[----:B------:R-:W-:Y:S02]  /*18d70*/  HMMA.16816.F16 R8, R60, R64, R8 ;  /* 0x000000403c08723c */ /* 0x000fe40000000808 */
[----:B------:R-:W-:-:S06]  /*18d80*/  IMAD.U32 R16, R125, 0x2, R144 ;  /* 0x000000027d107824 */ /* 0x000fcc00078e0090 */
[C---:B------:R-:W-:Y:S08]  /*18d90*/  HMMA.16816.F16 R10, R60.reuse, R66, R10 ;  /* 0x000000423c0a723c */ /* 0x040ff0000000080a */
[C---:B------:R-:W-:Y:S01]  /*18da0*/  HMMA.16816.F16 R58, R60.reuse, R74, R18 ;  /* 0x0000004a3c3a723c */ /* 0x040fe20000000812 */
[----:B------:R-:W1:Y:S07]  /*18db0*/  LDSM.16.M88.4 R16, [R16] ;  /* 0x000000001010783b */ /* 0x000e6e0000000200 */
        /* <DEDUP_REMOVED lines=14> */
[----:B------:R-:W-:-:S03]  /*18ea0*/  LOP3.LUT R13, R60, 0x7, RZ, 0xc0, !PT ;  /* 0x000000073c0d7812 */ /* 0x000fc600078ec0ff */
[----:B------:R-:W-:Y:S02]  /*18eb0*/  IMAD.SHL.U32 R12, R12, 0x8, RZ ;  /* 0x000000080c0c7824 */ /* 0x000fe400078e00ff */
[----:B------:R-:W-:Y:S03]  /*18ec0*/  HMMA.16816.F16 R24, R104, R64, R24 ;  /* 0x000000406818723c */ /* 0x000fe60000000818 */
[----:B------:R-:W-:-:S05]  /*18ed0*/  LOP3.LUT R13, R12, 0x8, R13, 0xe2, !PT ;  /* 0x000000080c0d7812 */ /* 0x000fca00078ee20d */
[----:B------:R-:W-:Y:S01]  /*18ee0*/  HMMA.16816.F16 R26, R104, R66, R26 ;  /* 0x00000042681a723c */ /* 0x000fe2000000081a */
[----:B------:R-:W-:-:S07]  /*18ef0*/  SHF.R.U32.HI R12, RZ, 0x3, R62 ;  /* 0x00000003ff0c7819 */ /* 0x000fce000001163e */
[----:B------:R-:W-:Y:S01]  /*18f00*/  HMMA.16816.F16 R28, R104, R68, R28 ;  /* 0x00000044681c723c */ /* 0x000fe2000000081c */
[----:B------:R-:W-:-:S07]  /*18f10*/  SHF.R.U32.HI R60, RZ, 0x4, R60 ;  /* 0x00000004ff3c7819 */ /* 0x000fce000001163c */
[C---:B------:R-:W-:Y:S08]  /*18f20*/  HMMA.16816.F16 R30, R104.reuse, R70, R30 ;  /* 0x00000046681e723c */ /* 0x040ff0000000081e */
[C---:B------:R-:W-:Y:S08]  /*18f30*/  HMMA.16816.F16 R32, R104.reuse, R72, R32 ;  /* 0x000000486820723c */ /* 0x040ff00000000820 */
[C---:B------:R-:W-:Y:S08]  /*18f40*/  HMMA.16816.F16 R34, R104.reuse, R74, R34 ;  /* 0x0000004a6822723c */ /* 0x040ff00000000822 */
[C---:B------:R-:W-:Y:S08]  /*18f50*/  HMMA.16816.F16 R36, R104.reuse, R76, R36 ;  /* 0x0000004c6824723c */ /* 0x040ff00000000824 */
[----:B------:R-:W-:Y:S01]  /*18f60*/  HMMA.16816.F16 R38, R104, R78, R38 ;  /* 0x0000004e6826723c */ /* 0x000fe20000000826 */
[----:B------:R-:W0:Y:S01]  /*18f70*/  S2R R104, SR_LANEID ;  /* 0x0000000000687919 */ /* 0x000e220000000000 */
[----:B------:R-:W-:Y:S01]  /*18f80*/  LOP3.LUT R14, R62, 0x7, RZ, 0xc0, !PT ;  /* 0x000000073e0e7812 */ /* 0x000fe200078ec0ff */
[----:B------:R-:W-:Y:S01]  /*18f90*/  IMAD.SHL.U32 R15, R12, 0x8, RZ ;  /* 0x000000080c0f7824 */ /* 0x000fe200078e00ff */
[----:B------:R-:W-:-:S04]  /*18fa0*/  SHF.R.U32.HI R62, RZ, 0x4, R62 ;  /* 0x00000004ff3e7819 */ /* 0x000fc8000001163e */
[C---:B------:R-:W-:Y:S01]  /*18fb0*/  HMMA.16816.F16 R110, R16.reuse, R64, R110 ;  /* 0x00000040106e723c */ /* 0x040fe2000000086e */
[----:B------:R-:W1:Y:S01]  /*18fc0*/  S2R R64, SR_LANEID ;  /* 0x0000000000407919 */ /* 0x000e620000000000 */
[----:B------:R-:W-:Y:S01]  /*18fd0*/  SHF.R.U32.HI R12, RZ, 0x3, R61 ;  /* 0x00000003ff0c7819 */ /* 0x000fe2000001163d */
[----:B------:R-:W-:Y:S01]  /*18fe0*/  IMAD.SHL.U32 R60, R60, 0x8, RZ ;  /* 0x000000083c3c7824 */ /* 0x000fe200078e00ff */
[----:B------:R-:W-:Y:S01]  /*18ff0*/  LOP3.LUT R15, R15, 0x8, R14, 0xe2, !PT ;  /* 0x000000080f0f7812 */ /* 0x000fe200078ee20e */
[----:B------:R-:W-:Y:S02]  /*19000*/  IMAD.SHL.U32 R62, R62, 0x8, RZ ;  /* 0x000000083e3e7824 */ /* 0x000fe400078e00ff */
[----:B------:R-:W-:Y:S01]  /*19010*/  IMAD R60, R13, 0x28, R60 ;  /* 0x000000280d3c7824 */ /* 0x000fe200078e023c */
[----:B------:R-:W-:Y:S01]  /*19020*/  LOP3.LUT R13, R61, 0x7, RZ, 0xc0, !PT ;  /* 0x000000073d0d7812 */ /* 0x000fe200078ec0ff */
[----:B------:R-:W-:Y:S01]  /*19030*/  IMAD.SHL.U32 R12, R12, 0x8, RZ ;  /* 0x000000080c0c7824 */ /* 0x000fe200078e00ff */
[----:B------:R-:W-:Y:S01]  /*19040*/  HMMA.16816.F16 R112, R16, R66, R112 ;  /* 0x000000421070723c */ /* 0x000fe20000000870 */
[----:B------:R-:W-:Y:S01]  /*19050*/  IMAD R15, R15, 0x108, R62 ;  /* 0x000001080f0f7824 */ /* 0x000fe200078e023e */
[----:B------:R-:W2:Y:S02]  /*19060*/  S2R R105, SR_LANEID ;  /* 0x0000000000697919 */ /* 0x000ea40000000000 */
[----:B------:R-:W-:Y:S01]  /*19070*/  LOP3.LUT R66, R12, 0x8, R13, 0xe2, !PT ;  /* 0x000000080c427812 */ /* 0x000fe200078ee20d */
[----:B------:R-:W-:Y:S01]  /*19080*/  IMAD.U32 R12, R60, 0x2, R153 ;  /* 0x000000023c0c7824 */ /* 0x000fe200078e0099 */
[----:B------:R-:W-:Y:S01]  /*19090*/  SHF.R.U32.HI R61, RZ, 0x4, R61 ;  /* 0x00000004ff3d7819 */ /* 0x000fe2000001163d */
[----:B------:R-:W-:-:S04]  /*190a0*/  IMAD.U32 R60, R15, 0x2, R140 ;  /* 0x000000020f3c7824 */ /* 0x000fc800078e008c */
[----:B------:R-:W-:Y:S01]  /*190b0*/  IMAD.SHL.U32 R65, R61, 0x8, RZ ;  /* 0x000000083d417824 */ /* 0x000fe200078e00ff */
[----:B------:R-:W-:Y:S01]  /*190c0*/  LDSM.16.M88.4 R12, [R12] ;  /* 0x000000000c0c783b */ /* 0x000fe20000000200 */
[C---:B------:R-:W-:Y:S03]  /*190d0*/  HMMA.16816.F16 R118, R16.reuse, R70, R118 ;  /* 0x000000461076723c */ /* 0x040fe60000000876 */
[----:B------:R-:W3:Y:S01]  /*190e0*/  LDSM.16.MT88.4 R60, [R60] ;  /* 0x000000003c3c783b */ /* 0x000ee20000004200 */
[--C-:B0-----:R-:W-:Y:S02]  /*190f0*/  SHF.R.U32.HI R70, RZ, 0x3, R104.reuse ;  /* 0x00000003ff467819 */ /* 0x101fe40000011668 */
[----:B------:R-:W-:Y:S01]  /*19100*/  LOP3.LUT R71, R104, 0x7, RZ, 0xc0, !PT ;  /* 0x0000000768477812 */ /* 0x000fe200078ec0ff */
[----:B------:R-:W0:Y:S01]  /*19110*/  S2R R106, SR_LANEID ;  /* 0x00000000006a7919 */ /* 0x000e220000000000 */
[----:B------:R-:W-:Y:S01]  /*19120*/  SHF.R.U32.HI R104, RZ, 0x4, R104 ;  /* 0x00000004ff687819 */ /* 0x000fe20000011668 */
[----:B------:R-:W-:Y:S01]  /*19130*/  IMAD.SHL.U32 R70, R70, 0x8, RZ ;  /* 0x0000000846467824 */ /* 0x000fe200078e00ff */
[----:B-1----:R-:W-:Y:S01]  /*19140*/  SHF.R.U32.HI R67, RZ, 0x3, R64 ;  /* 0x00000003ff437819 */ /* 0x002fe20000011640 */
[----:B------:R-:W-:Y:S01]  /*19150*/  HMMA.16816.F16 R114, R16, R68, R114 ;  /* 0x000000441072723c */ /* 0x000fe20000000872 */
[----:B------:R-:W-:-:S02]  /*19160*/  IMAD R65, R66, 0x108, R65 ;  /* 0x0000010842417824 */ /* 0x000fc400078e0241 */
[----:B------:R-:W-:Y:S01]  /*19170*/  LOP3.LUT R71, R70, 0x8, R71, 0xe2, !PT ;  /* 0x0000000846477812 */ /* 0x000fe200078ee247 */
[----:B------:R-:W-:Y:S01]  /*19180*/  IMAD.SHL.U32 R104, R104, 0x8, RZ ;  /* 0x0000000868687824 */ /* 0x000fe200078e00ff */
[----:B------:R-:W-:Y:S01]  /*19190*/  LOP3.LUT R66, R64, 0x7, RZ, 0xc0, !PT ;  /* 0x0000000740427812 */ /* 0x000fe200078ec0ff */
[----:B------:R-:W-:Y:S01]  /*191a0*/  IMAD.SHL.U32 R67, R67, 0x8, RZ ;  /* 0x0000000843437824 */ /* 0x000fe200078e00ff */
[----:B------:R-:W-:Y:S01]  /*191b0*/  SHF.R.U32.HI R68, RZ, 0x4, R64 ;  /* 0x00000004ff447819 */ /* 0x000fe20000011640 */
[----:B------:R-:W-:Y:S01]  /*191c0*/  HMMA.16816.F16 R120, R16, R72, R120 ;  /* 0x000000481078723c */ /* 0x000fe20000000878 */
[----:B------:R-:W-:Y:S02]  /*191d0*/  IMAD R72, R71, 0x108, R104 ;  /* 0x0000010847487824 */ /* 0x000fe400078e0268 */
[----:B------:R-:W-:Y:S01]  /*191e0*/  LOP3.LUT R69, R67, 0x8, R66, 0xe2, !PT ;  /* 0x0000000843457812 */ /* 0x000fe200078ee242 */
[----:B------:R-:W1:Y:S01]  /*191f0*/  S2R R104, SR_LANEID ;  /* 0x0000000000687919 */ /* 0x000e620000000000 */
[----:B------:R-:W-:-:S03]  /*19200*/  IMAD.SHL.U32 R68, R68, 0x8, RZ ;  /* 0x0000000844447824 */ /* 0x000fc600078e00ff */
[C---:B------:R-:W-:Y:S01]  /*19210*/  HMMA.16816.F16 R76, R16.reuse, R76, R4 ;  /* 0x0000004c104c723c */ /* 0x040fe20000000804 */
[----:B--2---:R-:W-:Y:S01]  /*19220*/  SHF.R.U32.HI R4, RZ, 0x3, R105 ;  /* 0x00000003ff047819 */ /* 0x004fe20000011669 */
[----:B------:R-:W-:Y:S01]  /*19230*/  IMAD R69, R69, 0x108, R68 ;  /* 0x0000010845457824 */ /* 0x000fe200078e0244 */
[----:B------:R-:W-:Y:S01]  /*19240*/  LOP3.LUT R5, R105, 0x7, RZ, 0xc0, !PT ;  /* 0x0000000769057812 */ /* 0x000fe200078ec0ff */
[----:B------:R-:W-:Y:S02]  /*19250*/  IMAD.U32 R65, R65, 0x2, R2 ;  /* 0x0000000241417824 */ /* 0x000fe400078e0002 */
[----:B------:R-:W-:Y:S02]  /*19260*/  IMAD.U32 R69, R69, 0x2, R0 ;  /* 0x0000000245457824 */ /* 0x000fe400078e0000 */
[C---:B------:R-:W-:Y:S02]  /*19270*/  HMMA.16816.F16 R122, R16.reuse, R74, R122 ;  /* 0x0000004a107a723c */ /* 0x040fe4000000087a */
[----:B------:R-:W2:Y:S06]  /*19280*/  LDSM.16.MT88.4 R64, [R65] ;  /* 0x000000004140783b */ /* 0x000eac0000004200 */
[----:B------:R-:W-:Y:S01]  /*19290*/  HMMA.16816.F16 R78, R16, R78, R6 ;  /* 0x0000004e104e723c */ /* 0x000fe20000000806 */
[----:B------:R-:W-:Y:S01]  /*192a0*/  IMAD.SHL.U32 R16, R4, 0x8, RZ ;  /* 0x0000000804107824 */ /* 0x000fe200078e00ff */
[----:B------:R-:W4:Y:S01]  /*192b0*/  LDSM.16.MT88.4 R68, [R69] ;  /* 0x000000004544783b */ /* 0x000f220000004200 */
[----:B------:R-:W-:-:S03]  /*192c0*/  IMAD.U32 R4, R72, 0x2, R3 ;  /* 0x0000000248047824 */ /* 0x000fc600078e0003 */
[----:B------:R-:W-:-:S03]  /*192d0*/  LOP3.LUT R16, R16, 0x8, R5, 0xe2, !PT ;  /* 0x0000000810107812 */ /* 0x000fc600078ee205 */
[----:B------:R-:W5:Y:S01]  /*192e0*/  LDSM.16.MT88.4 R4, [R4] ;  /* 0x000000000404783b */ /* 0x000f620000004200 */
[----:B------:R-:W-:Y:S01]  /*192f0*/  SHF.R.U32.HI R105, RZ, 0x4, R105 ;  /* 0x00000004ff697819 */ /* 0x000fe20000011669 */
[----:B---3--:R-:W-:Y:S01]  /*19300*/  HMMA.16816.F16 R72, R12, R60, R8 ;  /* 0x0000003c0c48723c */ /* 0x008fe20000000808 */
[----:B0-----:R-:W-:-:S03]  /*19310*/  SHF.R.U32.HI R8, RZ, 0x3, R106 ;  /* 0x00000003ff087819 */ /* 0x001fc6000001166a */
[----:B------:R-:W-:Y:S01]  /*19320*/  IMAD.SHL.U32 R105, R105, 0x8, RZ ;  /* 0x0000000869697824 */ /* 0x000fe200078e00ff */
[----:B------:R-:W-:-:S03]  /*19330*/  LOP3.LUT R9, R106, 0x7, RZ, 0xc0, !PT ;  /* 0x000000076a097812 */ /* 0x000fc600078ec0ff */
[----:B------:R-:W-:Y:S01]  /*19340*/  HMMA.16816.F16 R74, R12, R62, R10 ;  /* 0x0000003e0c4a723c */ /* 0x000fe2000000080a */
[----:B------:R-:W-:Y:S01]  /*19350*/  IMAD.SHL.U32 R10, R8, 0x8, RZ ;  /* 0x00000008080a7824 */ /* 0x000fe200078e00ff */
[----:B------:R-:W-:Y:S01]  /*19360*/  SHF.R.U32.HI R106, RZ, 0x4, R106 ;  /* 0x00000004ff6a7819 */ /* 0x000fe2000001166a */
[----:B------:R-:W-:-:S03]  /*19370*/  IMAD R16, R16, 0x28, R105 ;  /* 0x0000002810107824 */ /* 0x000fc600078e0269 */
[----:B------:R-:W-:Y:S01]  /*19380*/  LOP3.LUT R17, R10, 0x8, R9, 0xe2, !PT ;  /* 0x000000080a117812 */ /* 0x000fe200078ee209 */
[----:B------:R-:W-:Y:S01]  /*19390*/  IMAD.U32 R8, R16, 0x2, R151 ;  /* 0x0000000210087824 */ /* 0x000fe200078e0097 */
[----:B-1----:R-:W-:Y:S01]  /*193a0*/  SHF.R.U32.HI R16, RZ, 0x3, R104 ;  /* 0x00000003ff107819 */ /* 0x002fe20000011668 */
[----:B------:R-:W-:-:S04]  /*193b0*/  IMAD.SHL.U32 R106, R106, 0x8, RZ ;  /* 0x000000086a6a7824 */ /* 0x000fc800078e00ff */
[----:B------:R-:W-:Y:S01]  /*193c0*/  IMAD R106, R17, 0x28, R106 ;  /* 0x00000028116a7824 */ /* 0x000fe200078e026a */
[----:B------:R-:W-:Y:S01]  /*193d0*/  LOP3.LUT R17, R104, 0x7, RZ, 0xc0, !PT ;  /* 0x0000000768117812 */ /* 0x000fe200078ec0ff */
[----:B------:R-:W-:Y:S01]  /*193e0*/  IMAD.SHL.U32 R18, R16, 0x8, RZ ;  /* 0x0000000810127824 */ /* 0x000fe200078e00ff */
[----:B------:R-:W-:Y:S01]  /*193f0*/  SHF.R.U32.HI R104, RZ, 0x4, R104 ;  /* 0x00000004ff687819 */ /* 0x000fe20000011668 */
[----:B------:R-:W-:Y:S01]  /*19400*/  IMAD.U32 R16, R106, 0x2, R145 ;  /* 0x000000026a107824 */ /* 0x000fe200078e0091 */
[----:B------:R-:W0:Y:S02]  /*19410*/  LDSM.16.M88.4 R8, [R8] ;  /* 0x000000000808783b */ /* 0x000e240000000200 */
[----:B------:R-:W-:Y:S01]  /*19420*/  LOP3.LUT R105, R18, 0x8, R17, 0xe2, !PT ;  /* 0x0000000812697812 */ /* 0x000fe200078ee211 */
[----:B------:R-:W-:Y:S02]  /*19430*/  IMAD.SHL.U32 R104, R104, 0x8, RZ ;  /* 0x0000000868687824 */ /* 0x000fe400078e00ff */
[----:B------:R-:W1:Y:S02]  /*19440*/  LDSM.16.M88.4 R16, [R16] ;  /* 0x000000001010783b */ /* 0x000e640000000200 */
[----:B------:R-:W-:-:S04]  /*19450*/  IMAD R104, R105, 0x28, R104 ;  /* 0x0000002869687824 */ /* 0x000fc800078e0268 */
[----:B------:R-:W-:Y:S01]  /*19460*/  IMAD.U32 R107, R104, 0x2, R159 ;  /* 0x00000002686b7824 */ /* 0x000fe200078e009f */
[C---:B--2---:R-:W-:Y:S08]  /*19470*/  HMMA.16816.F16 R52, R12.reuse, R64, R52 ;  /* 0x000000400c34723c */ /* 0x044ff00000000834 */
[C---:B------:R-:W-:Y:S08]  /*19480*/  HMMA.16816.F16 R54, R12.reuse, R66, R54 ;  /* 0x000000420c36723c */ /* 0x040ff00000000836 */
[C---:B----4-:R-:W-:Y:S08]  /*19490*/  HMMA.16816.F16 R56, R12.reuse, R68, R56 ;  /* 0x000000440c38723c */ /* 0x050ff00000000838 */
[C---:B------:R-:W-:Y:S08]  /*194a0*/  HMMA.16816.F16 R58, R12.reuse, R70, R58 ;  /* 0x000000460c3a723c */ /* 0x040ff0000000083a */
[C---:B-----5:R-:W-:Y:S08]  /*194b0*/  HMMA.16816.F16 R20, R12.reuse, R4, R20 ;  /* 0x000000040c14723c */ /* 0x060ff00000000814 */
[----:B------:R-:W-:Y:S01]  /*194c0*/  HMMA.16816.F16 R22, R12, R6, R22 ;  /* 0x000000060c16723c */ /* 0x000fe20000000816 */
[----:B------:R-:W2:Y:S01]  /*194d0*/  LDSM.16.M88.4 R12, [R107] ;  /* 0x000000006b0c783b */ /* 0x000ea20000000200 */
[----:B------:R-:W3:Y:S01]  /*194e0*/  S2R R105, SR_LANEID ;  /* 0x0000000000697919 */ /* 0x000ee20000000000 */
[----:B------:R-:W4:Y:S01]  /*194f0*/  S2R R104, SR_LANEID ;  /* 0x0000000000687919 */ /* 0x000f220000000000 */
[----:B------:R-:W5:Y:S04]  /*19500*/  S2R R106, SR_LANEID ;  /* 0x00000000006a7919 */ /* 0x000f680000000000 */
        /* <DEDUP_REMOVED lines=19> */
[----:B--2---:R-:W-:Y:S01]  /*19640*/  HMMA.16816.F16 R114, R12, R64, R114 ;  /* 0x000000400c72723c */ /* 0x004fe20000000872 */
[----:B------:R-:W2:Y:S01]  /*19650*/  S2R R64, SR_LANEID ;  /* 0x0000000000407919 */ /* 0x000ea20000000000 */
[----:B---3--:R-:W-:-:S02]  /*19660*/  SHF.R.U32.HI R9, RZ, 0x3, R105 ;  /* 0x00000003ff097819 */ /* 0x008fc40000011669 */
[----:B----4-:R-:W-:Y:S01]  /*19670*/  SHF.R.U32.HI R11, RZ, 0x3, R104 ;  /* 0x00000003ff0b7819 */ /* 0x010fe20000011668 */
[----:B------:R-:W-:Y:S01]  /*19680*/  STS.128 [R158], R80 ;  /* 0x000000509e007388 */ /* 0x000fe20000000c00 */
[----:B------:R-:W-:Y:S01]  /*19690*/  LOP3.LUT R10, R105, 0x7, RZ, 0xc0, !PT ;  /* 0x00000007690a7812 */ /* 0x000fe200078ec0ff */
[----:B------:R-:W-:Y:S02]  /*196a0*/  IMAD.SHL.U32 R9, R9, 0x8, RZ ;  /* 0x0000000809097824 */ /* 0x000fe400078e00ff */
[----:B------:R3:W-:Y:S01]  /*196b0*/  STS.128 [R158+0x1400], R84 ;  /* 0x001400549e007388 */ /* 0x0007e20000000c00 */
[----:B------:R-:W-:Y:S01]  /*196c0*/  IMAD.SHL.U32 R11, R11, 0x8, RZ ;  /* 0x000000080b0b7824 */ /* 0x000fe200078e00ff */
[----:B------:R-:W-:Y:S02]  /*196d0*/  SHF.R.U32.HI R105, RZ, 0x4, R105 ;  /* 0x00000004ff697819 */ /* 0x000fe40000011669 */
[----:B------:R4:W-:Y:S01]  /*196e0*/  STS.128 [R157], R88 ;  /* 0x000000589d007388 */ /* 0x0009e20000000c00 */
[----:B------:R-:W-:-:S03]  /*196f0*/  LOP3.LUT R16, R104, 0x7, RZ, 0xc0, !PT ;  /* 0x0000000768107812 */ /* 0x000fc600078ec0ff */
[----:B------:R4:W-:Y:S01]  /*19700*/  STS.128 [R157+0x80], R92 ;  /* 0x0000805c9d007388 */ /* 0x0009e20000000c00 */
[----:B-----5:R-:W-:-:S03]  /*19710*/  SHF.R.U32.HI R17, RZ, 0x3, R106 ;  /* 0x00000003ff117819 */ /* 0x020fc6000001166a */
[----:B------:R-:W-:Y:S04]  /*19720*/  STS.128 [R157+0x100], R96 ;  /* 0x000100609d007388 */ /* 0x000fe80000000c00 */
[----:B------:R-:W-:Y:S01]  /*19730*/  STS.128 [R157+0x180], R100 ;  /* 0x000180649d007388 */ /* 0x000fe20000000c00 */
[----:B------:R-:W-:Y:S01]  /*19740*/  LOP3.LUT R10, R9, 0x8, R10, 0xe2, !PT ;  /* 0x00000008090a7812 */ /* 0x000fe200078ee20a */
[----:B------:R-:W-:Y:S01]  /*19750*/  IMAD.SHL.U32 R105, R105, 0x8, RZ ;  /* 0x0000000869697824 */ /* 0x000fe200078e00ff */
[----:B------:R-:W-:Y:S01]  /*19760*/  SHF.R.U32.HI R104, RZ, 0x4, R104 ;  /* 0x00000004ff687819 */ /* 0x000fe20000011668 */
[----:B------:R-:W-:Y:S01]  /*19770*/  IMAD.SHL.U32 R17, R17, 0x8, RZ ;  /* 0x0000000811117824 */ /* 0x000fe200078e00ff */
[----:B------:R-:W-:Y:S01]  /*19780*/  LOP3.LUT R9, R11, 0x8, R16, 0xe2, !PT ;  /* 0x000000080b097812 */ /* 0x000fe200078ee210 */
[----:B------:R-:W-:Y:S01]  /*19790*/  HMMA.16816.F16 R110, R12, R60, R110 ;  /* 0x0000003c0c6e723c */ /* 0x000fe2000000086e */
[----:B0-----:R-:W-:-:S02]  /*197a0*/  SHF.R.U32.HI R16, RZ, 0x3, R8 ;  /* 0x00000003ff107819 */ /* 0x001fc40000011608 */
[----:B------:R-:W-:Y:S01]  /*197b0*/  LOP3.LUT R18, R106, 0x7, RZ, 0xc0, !PT ;  /* 0x000000076a127812 */ /* 0x000fe200078ec0ff */
[----:B------:R-:W-:-:S04]  /*197c0*/  IMAD.SHL.U32 R104, R104, 0x8, RZ ;  /* 0x0000000868687824 */ /* 0x000fc800078e00ff */
[C---:B------:R-:W-:Y:S01]  /*197d0*/  HMMA.16816.F16 R112, R12.reuse, R62, R112 ;  /* 0x0000003e0c70723c */ /* 0x040fe20000000870 */
[----:B------:R-:W-:Y:S01]  /*197e0*/  IMAD R105, R10, 0x28, R105 ;  /* 0x000000280a697824 */ /* 0x000fe200078e0269 */
[----:B-1----:R-:W-:Y:S01]  /*197f0*/  SHF.R.U32.HI R10, RZ, 0x3, R19 ;  /* 0x00000003ff0a7819 */ /* 0x002fe20000011613 */
[----:B------:R-:W-:Y:S01]  /*19800*/  IMAD.SHL.U32 R16, R16, 0x8, RZ ;  /* 0x0000000810107824 */ /* 0x000fe200078e00ff */
[----:B------:R-:W-:Y:S01]  /*19810*/  LOP3.LUT R11, R17, 0x8, R18, 0xe2, !PT ;  /* 0x00000008110b7812 */ /* 0x000fe200078ee212 */
[----:B------:R-:W-:Y:S01]  /*19820*/  IMAD R104, R9, 0x108, R104 ;  /* 0x0000010809687824 */ /* 0x000fe200078e0268 */
[----:B------:R-:W-:Y:S01]  /*19830*/  LOP3.LUT R17, R8, 0x7, RZ, 0xc0, !PT ;  /* 0x0000000708117812 */ /* 0x000fe200078ec0ff */
[----:B---3--:R-:W3:Y:S01]  /*19840*/  LDG.E.128.CONSTANT R84, desc[UR6][R162.64+0x740] ;  /* 0x00074006a2547981 */ /* 0x008ee2000c1e9d00 */
[----:B------:R-:W-:Y:S01]  /*19850*/  BAR.SYNC.DEFER_BLOCKING 0x0 ;  /* 0x0000000000007b1d */ /* 0x000fe20000010000 */
[----:B------:R-:W-:Y:S01]  /*19860*/  SHF.R.U32.HI R106, RZ, 0x4, R106 ;  /* 0x00000004ff6a7819 */ /* 0x000fe2000001166a */
[----:B------:R-:W-:Y:S01]  /*19870*/  IMAD.SHL.U32 R81, R10, 0x8, RZ ;  /* 0x000000080a517824 */ /* 0x000fe200078e00ff */
[----:B------:R-:W-:Y:S01]  /*19880*/  LOP3.LUT R62, R16, 0x8, R17, 0xe2, !PT ;  /* 0x00000008103e7812 */ /* 0x000fe200078ee211 */
[----:B------:R-:W-:Y:S01]  /*19890*/  IMAD.U32 R16, R105, 0x2, R156 ;  /* 0x0000000269107824 */ /* 0x000fe200078e009c */
[----:B------:R-:W-:Y:S01]  /*198a0*/  SHF.R.U32.HI R9, RZ, 0x4, R8 ;  /* 0x00000004ff097819 */ /* 0x000fe20000011608 */
[----:B------:R-:W-:Y:S01]  /*198b0*/  IMAD.U32 R8, R104, 0x2, R155 ;  /* 0x0000000268087824 */ /* 0x000fe200078e009b */
[----:B------:R-:W-:Y:S01]  /*198c0*/  LOP3.LUT R60, R19, 0x7, RZ, 0xc0, !PT ;  /* 0x00000007133c7812 */ /* 0x000fe200078ec0ff */
[----:B------:R-:W-:Y:S01]  /*198d0*/  HMMA.16816.F16 R118, R12, R66, R118 ;  /* 0x000000420c76723c */ /* 0x000fe20000000876 */
[----:B------:R-:W-:Y:S01]  /*198e0*/  SHF.R.U32.HI R63, RZ, 0x4, R19 ;  /* 0x00000004ff3f7819 */ /* 0x000fe20000011613 */
[----:B------:R-:W-:Y:S01]  /*198f0*/  IMAD.SHL.U32 R106, R106, 0x8, RZ ;  /* 0x000000086a6a7824 */ /* 0x000fe200078e00ff */
[----:B------:R-:W-:-:S02]  /*19900*/  LOP3.LUT R81, R81, 0x8, R60, 0xe2, !PT ;  /* 0x0000000851517812 */ /* 0x000fc400078ee23c */
[----:B--2---:R-:W-:Y:S01]  /*19910*/  SHF.R.U32.HI R65, RZ, 0x3, R64 ;  /* 0x00000003ff417819 */ /* 0x004fe20000011640 */
[----:B------:R-:W-:Y:S01]  /*19920*/  IMAD.SHL.U32 R66, R63, 0x8, RZ ;  /* 0x000000083f427824 */ /* 0x000fe200078e00ff */
[----:B----4-:R-:W2:Y:S01]  /*19930*/  LDG.E.128.CONSTANT R88, desc[UR6][R160.64+0x1d0180] ;  /* 0x1d018006a0587981 */ /* 0x010ea2000c1e9d00 */
[----:B------:R-:W-:Y:S02]  /*19940*/  IMAD R106, R11, 0x108, R106 ;  /* 0x000001080b6a7824 */ /* 0x000fe400078e026a */
[----:B------:R-:W-:Y:S01]  /*19950*/  IMAD.SHL.U32 R61, R9, 0x8, RZ ;  /* 0x00000008093d7824 */ /* 0x000fe200078e00ff */
[----:B------:R-:W-:Y:S01]  /*19960*/  HMMA.16816.F16 R120, R12, R68, R120 ;  /* 0x000000440c78723c */ /* 0x000fe20000000878 */
[----:B------:R-:W-:Y:S01]  /*19970*/  IMAD R80, R81, 0x108, R66 ;  /* 0x0000010851507824 */ /* 0x000fe200078e0242 */
[----:B------:R-:W-:Y:S01]  /*19980*/  LOP3.LUT R66, R64, 0x7, RZ, 0xc0, !PT ;  /* 0x0000000740427812 */ /* 0x000fe200078ec0ff */
[----:B------:R-:W-:Y:S01]  /*19990*/  IMAD.SHL.U32 R65, R65, 0x8, RZ ;  /* 0x0000000841417824 */ /* 0x000fe200078e00ff */
[----:B------:R-:W-:Y:S01]  /*199a0*/  LDSM.16.M88.4 R16, [R16] ;  /* 0x000000001010783b */ /* 0x000fe20000000200 */
[----:B------:R-:W-:-:S03]  /*199b0*/  SHF.R.U32.HI R68, RZ, 0x4, R64 ;  /* 0x00000004ff447819 */ /* 0x000fc60000011640 */
[----:B------:R-:W0:Y:S01]  /*199c0*/  LDSM.16.MT88.4 R8, [R8] ;  /* 0x000000000808783b */ /* 0x000e220000004200 */
[----:B------:R-:W-:Y:S01]  /*199d0*/  IMAD.U32 R69, R80, 0x2, R141 ;  /* 0x0000000250457824 */ /* 0x000fe200078e008d */
[----:B------:R-:W-:Y:S01]  /*199e0*/  LOP3.LUT R81, R65, 0x8, R66, 0xe2, !PT ;  /* 0x0000000841517812 */ /* 0x000fe200078ee242 */
[----:B------:R-:W-:-:S04]  /*199f0*/  IMAD.SHL.U32 R80, R68, 0x8, RZ ;  /* 0x0000000844507824 */ /* 0x000fc800078e00ff */
[----:B------:R-:W-:Y:S01]  /*19a00*/  IMAD R81, R81, 0x28, R80 ;  /* 0x0000002851517824 */ /* 0x000fe200078e0250 */
[C---:B------:R-:W-:Y:S03]  /*19a10*/  HMMA.16816.F16 R92, R12.reuse, R4, R76 ;  /* 0x000000040c5c723c */ /* 0x040fe6000000084c */
[----:B------:R-:W-:Y:S02]  /*19a20*/  IMAD.U32 R4, R81, 0x2, R152 ;  /* 0x0000000251047824 */ /* 0x000fe400078e0098 */
[----:B------:R-:W4:Y:S03]  /*19a30*/  LDG.E.128.CONSTANT R80, desc[UR6][R162.64+0x20740] ;  /* 0x02074006a2507981 */ /* 0x000f26000c1e9d00 */
[C---:B------:R-:W-:Y:S08]  /*19a40*/  HMMA.16816.F16 R122, R12.reuse, R70, R122 ;  /* 0x000000460c7a723c */ /* 0x040ff0000000087a */
[----:B------:R-:W-:Y:S01]  /*19a50*/  HMMA.16816.F16 R94, R12, R6, R78 ;  /* 0x000000060c5e723c */ /* 0x000fe2000000084e */
[----:B------:R-:W5:Y:S04]  /*19a60*/  LDG.E.128.CONSTANT R12, desc[UR6][R160.64+0x1d0100] ;  /* 0x1d010006a00c7981 */ /* 0x000f68000c1e9d00 */
[----:B------:R-:W2:Y:S01]  /*19a70*/  LDG.E.128.CONSTANT R76, desc[UR6][R160.64+0x1d0000] ;  /* 0x1d000006a04c7981 */ /* 0x000ea2000c1e9d00 */
[----:B------:R-:W-:-:S02]  /*19a80*/  IMAD R67, R62, 0x108, R61 ;  /* 0x000001083e437824 */ /* 0x000fc400078e023d */
[----:B------:R-:W-:Y:S01]  /*19a90*/  IMAD.U32 R60, R106, 0x2, R143 ;  /* 0x000000026a3c7824 */ /* 0x000fe200078e008f */
[----:B------:R-:W1:Y:S01]  /*19aa0*/  LDSM.16.MT88.4 R68, [R69] ;  /* 0x000000004544783b */ /* 0x000e620000004200 */
[C---:B0-----:R-:W-:Y:S08]  /*19ab0*/  HMMA.16816.F16 R96, R16.reuse, R8, R72 ;  /* 0x000000081060723c */ /* 0x041ff00000000848 */
[----:B------:R-:W-:Y:S01]  /*19ac0*/  HMMA.16816.F16 R98, R16, R10, R74 ;  /* 0x0000000a1062723c */ /* 0x000fe2000000084a */
[----:B------:R-:W2:Y:S01]  /*19ad0*/  LDG.E.128.CONSTANT R72, desc[UR6][R160.64+0x1d0080] ;  /* 0x1d008006a0487981 */ /* 0x000ea2000c1e9d00 */
[----:B------:R-:W-:-:S03]  /*19ae0*/  IMAD.U32 R67, R67, 0x2, R142 ;  /* 0x0000000243437824 */ /* 0x000fc600078e008e */
[----:B------:R-:W0:Y:S04]  /*19af0*/  LDSM.16.MT88.4 R60, [R60] ;  /* 0x000000003c3c783b */ /* 0x000e280000004200 */
[----:B------:R-:W0:Y:S01]  /*19b00*/  LDSM.16.MT88.4 R64, [R67] ;  /* 0x000000004340783b */ /* 0x000e220000004200 */
[----:B------:R-:W0:Y:S01]  /*19b10*/  S2R R100, SR_LANEID ;  /* 0x0000000000647919 */ /* 0x000e220000000000 */
[----:B------:R-:W0:Y:S02]  /*19b20*/  S2R R102, SR_LANEID ;  /* 0x0000000000667919 */ /* 0x000e240000000000 */
[----:B------:R-:W0:Y:S01]  /*19b30*/  LDSM.16.M88.4 R4, [R4] ;  /* 0x000000000404783b */ /* 0x000e220000000200 */
[C---:B-1----:R-:W-:Y:S08]  /*19b40*/  HMMA.16816.F16 R20, R16.reuse, R68, R20 ;  /* 0x000000441014723c */ /* 0x042ff00000000814 */
[----:B------:R-:W-:Y:S01]  /*19b50*/  HMMA.16816.F16 R22, R16, R70, R22 ;  /* 0x000000461016723c */ /* 0x000fe20000000816 */
[----:B0-----:R-:W-:-:S07]  /*19b60*/  SHF.R.U32.HI R101, RZ, 0x3, R100 ;  /* 0x00000003ff657819 */ /* 0x001fce0000011664 */
        /* <DEDUP_REMOVED lines=8> */
[----:B------:R-:W-:-:S04]  /*19bf0*/  IMAD.SHL.U32 R100, R100, 0x8, RZ ;  /* 0x0000000864647824 */ /* 0x000fc800078e00ff */
[----:B------:R-:W-:-:S04]  /*19c00*/  IMAD R17, R17, 0x28, R100 ;  /* 0x0000002811117824 */ /* 0x000fc800078e0264 */
[----:B------:R-:W-:Y:S01]  /*19c10*/  IMAD.U32 R17, R17, 0x2, R150 ;  /* 0x0000000211117824 */ /* 0x000fe200078e0096 */
[----:B------:R-:W-:-:S05]  /*19c20*/  SHF.R.U32.HI R100, RZ, 0x3, R102 ;  /* 0x00000003ff647819 */ /* 0x000fca0000011666 */
[----:B------:R-:W0:Y:S01]  /*19c30*/  LDSM.16.M88.4 R16, [R17] ;  /* 0x000000001110783b */ /* 0x000e220000000200 */
[----:B------:R-:W-:Y:S01]  /*19c40*/  LOP3.LUT R101, R102, 0x7, RZ, 0xc0, !PT ;  /* 0x0000000766657812 */ /* 0x000fe200078ec0ff */
[----:B------:R-:W-:Y:S01]  /*19c50*/  IMAD.SHL.U32 R100, R100, 0x8, RZ ;  /* 0x0000000864647824 */ /* 0x000fe200078e00ff */
[----:B------:R-:W-:Y:S01]  /*19c60*/  SHF.R.U32.HI R102, RZ, 0x4, R102 ;  /* 0x00000004ff667819 */ /* 0x000fe20000011666 */
[----:B------:R-:W1:Y:S03]  /*19c70*/  S2R R124, SR_LANEID ;  /* 0x00000000007c7919 */ /* 0x000e660000000000 */
[----:B------:R-:W-:Y:S01]  /*19c80*/  LOP3.LUT R101, R100, 0x8, R101, 0xe2, !PT ;  /* 0x0000000864657812 */ /* 0x000fe200078ee265 */
[----:B------:R-:W-:-:S04]  /*19c90*/  IMAD.SHL.U32 R102, R102, 0x8, RZ ;  /* 0x0000000866667824 */ /* 0x000fc800078e00ff */
[----:B------:R-:W-:Y:S01]  /*19ca0*/  IMAD R101, R101, 0x28, R102 ;  /* 0x0000002865657824 */ /* 0x000fe200078e0266 */
[----:B------:R-:W1:Y:S03]  /*19cb0*/  S2R R125, SR_LANEID ;  /* 0x00000000007d7919 */ /* 0x000e660000000000 */
[----:B------:R-:W-:Y:S01]  /*19cc0*/  IMAD.U32 R129, R101, 0x2, R144 ;  /* 0x0000000265817824 */ /* 0x000fe200078e0090 */
[C---:B------:R-:W-:Y:S01]  /*19cd0*/  HMMA.16816.F16 R24, R4.reuse, R8, R24 ;  /* 0x000000080418723c */ /* 0x040fe20000000818 */
[----:B------:R-:W1:Y:S01]  /*19ce0*/  S2R R128, SR_LANEID ;  /* 0x0000000000807919 */ /* 0x000e620000000000 */
[----:B------:R-:W1:Y:S06]  /*19cf0*/  S2R R127, SR_LANEID ;  /* 0x00000000007f7919 */ /* 0x000e6c0000000000 */
[C---:B------:R-:W-:Y:S01]  /*19d00*/  HMMA.16816.F16 R26, R4.reuse, R10, R26 ;  /* 0x0000000a041a723c */ /* 0x040fe2000000081a */
[----:B------:R-:W1:Y:S07]  /*19d10*/  S2R R126, SR_LANEID ;  /* 0x00000000007e7919 */ /* 0x000e6e0000000000 */
[C---:B------:R-:W-:Y:S08]  /*19d20*/  HMMA.16816.F16 R28, R4.reuse, R60, R28 ;  /* 0x0000003c041c723c */ /* 0x040ff0000000081c */
[C---:B------:R-:W-:Y:S08]  /*19d30*/  HMMA.16816.F16 R30, R4.reuse, R62, R30 ;  /* 0x0000003e041e723c */ /* 0x040ff0000000081e */
[C---:B------:R-:W-:Y:S08]  /*19d40*/  HMMA.16816.F16 R32, R4.reuse, R64, R32 ;  /* 0x000000400420723c */ /* 0x040ff00000000820 */
[C---:B------:R-:W-:Y:S08]  /*19d50*/  HMMA.16816.F16 R34, R4.reuse, R66, R34 ;  /* 0x000000420422723c */ /* 0x040ff00000000822 */
[C---:B------:R-:W-:Y:S08]  /*19d60*/  HMMA.16816.F16 R36, R4.reuse, R68, R36 ;  /* 0x000000440424723c */ /* 0x040ff00000000824 */
[----:B------:R-:W-:Y:S01]  /*19d70*/  HMMA.16816.F16 R38, R4, R70, R38 ;  /* 0x000000460426723c */ /* 0x000fe20000000826 */
[----:B------:R0:W3:Y:S02]  /*19d80*/  LDSM.16.M88.4 R4, [R129] ;  /* 0x000000008104783b */ /* 0x0000e40000000200 */
[----:B0-----:R-:W0:Y:S05]  /*19d90*/  S2R R129, SR_LANEID ;  /* 0x0000000000817919 */ /* 0x001e2a0000000000 */
[----:B------:R-:W-:Y:S01]  /*19da0*/  HMMA.16816.F16 R100, R16, R60, R44 ;  /* 0x0000003c1064723c */ /* 0x000fe2000000082c */
[----:B-1----:R-:W-:-:S02]  /*19db0*/  SHF.R.U32.HI R44, RZ, 0x3, R124 ;  /* 0x00000003ff2c7819 */ /* 0x002fc4000001167c */
[----:B------:R-:W-:-:S03]  /*19dc0*/  LOP3.LUT R45, R124, 0x7, RZ, 0xc0, !PT ;  /* 0x000000077c2d7812 */ /* 0x000fc600078ec0ff */
[----:B------:R-:W-:-:S05]  /*19dd0*/  IMAD.SHL.U32 R44, R44, 0x8, RZ ;  /* 0x000000082c2c7824 */ /* 0x000fca00078e00ff */
[----:B------:R-:W-:Y:S02]  /*19de0*/  LOP3.LUT R44, R44, 0x8, R45, 0xe2, !PT ;  /* 0x000000082c2c7812 */ /* 0x000fe400078ee22d */
[--C-:B------:R-:W-:Y:S01]  /*19df0*/  SHF.R.U32.HI R45, RZ, 0x3, R125.reuse ;  /* 0x00000003ff2d7819 */ /* 0x100fe2000001167d */
[----:B------:R-:W-:Y:S01]  /*19e00*/  HMMA.16816.F16 R102, R16, R62, R46 ;  /* 0x0000003e1066723c */ /* 0x000fe2000000082e */
[----:B------:R-:W-:Y:S02]  /*19e10*/  LOP3.LUT R46, R125, 0x7, RZ, 0xc0, !PT ;  /* 0x000000077d2e7812 */ /* 0x000fe400078ec0ff */
[----:B------:R-:W-:Y:S01]  /*19e20*/  SHF.R.U32.HI R125, RZ, 0x4, R125 ;  /* 0x00000004ff7d7819 */ /* 0x000fe2000001167d */
[----:B------:R-:W-:Y:S01]  /*19e30*/  IMAD.SHL.U32 R45, R45, 0x8, RZ ;  /* 0x000000082d2d7824 */ /* 0x000fe200078e00ff */
[----:B------:R-:W-:-:S03]  /*19e40*/  SHF.R.U32.HI R47, RZ, 0x3, R126 ;  /* 0x00000003ff2f7819 */ /* 0x000fc6000001167e */
[----:B------:R-:W-:Y:S01]  /*19e50*/  HMMA.16816.F16 R40, R16, R8, R40 ;  /* 0x000000081028723c */ /* 0x000fe20000000828 */
[----:B------:R-:W-:Y:S01]  /*19e60*/  SHF.R.U32.HI R124, RZ, 0x4, R124 ;  /* 0x00000004ff7c7819 */ /* 0x000fe2000001167c */
[----:B------:R-:W-:Y:S01]  /*19e70*/  IMAD.SHL.U32 R125, R125, 0x8, RZ ;  /* 0x000000087d7d7824 */ /* 0x000fe200078e00ff */
[----:B------:R-:W-:-:S05]  /*19e80*/  LOP3.LUT R46, R45, 0x8, R46, 0xe2, !PT ;  /* 0x000000082d2e7812 */ /* 0x000fca00078ee22e */
[C---:B------:R-:W-:Y:S08]  /*19e90*/  HMMA.16816.F16 R42, R16.reuse, R10, R42 ;  /* 0x0000000a102a723c */ /* 0x040ff0000000082a */
[C---:B------:R-:W-:Y:S08]  /*19ea0*/  HMMA.16816.F16 R104, R16.reuse, R64, R48 ;  /* 0x000000401068723c */ /* 0x040ff00000000830 */
[C---:B------:R-:W-:Y:S08]  /*19eb0*/  HMMA.16816.F16 R106, R16.reuse, R66, R50 ;  /* 0x00000042106a723c */ /* 0x040ff00000000832 */
[C---:B------:R-:W-:Y:S08]  /*19ec0*/  HMMA.16816.F16 R108, R16.reuse, R68, R108 ;  /* 0x00000044106c723c */ /* 0x040ff0000000086c */
[----:B------:R-:W-:Y:S01]  /*19ed0*/  HMMA.16816.F16 R116, R16, R70, R116 ;  /* 0x000000461074723c */ /* 0x000fe20000000874 */
[----:B------:R-:W-:-:S02]  /*19ee0*/  SHF.R.U32.HI R16, RZ, 0x3, R128 ;  /* 0x00000003ff107819 */ /* 0x000fc40000011680 */
[----:B------:R-:W-:Y:S01]  /*19ef0*/  SHF.R.U32.HI R18, RZ, 0x3, R127 ;  /* 0x00000003ff127819 */ /* 0x000fe2000001167f */
[----:B------:R-:W-:Y:S01]  /*19f00*/  IMAD.SHL.U32 R47, R47, 0x8, RZ ;  /* 0x000000082f2f7824 */ /* 0x000fe200078e00ff */
[----:B------:R-:W-:Y:S01]  /*19f10*/  LOP3.LUT R17, R128, 0x7, RZ, 0xc0, !PT ;  /* 0x0000000780117812 */ /* 0x000fe200078ec0ff */
[----:B------:R-:W-:Y:S01]  /*19f20*/  IMAD.SHL.U32 R16, R16, 0x8, RZ ;  /* 0x0000000810107824 */ /* 0x000fe200078e00ff */
[----:B------:R-:W-:Y:S01]  /*19f30*/  LOP3.LUT R19, R127, 0x7, RZ, 0xc0, !PT ;  /* 0x000000077f137812 */ /* 0x000fe200078ec0ff */
[----:B------:R-:W-:Y:S01]  /*19f40*/  IMAD.SHL.U32 R18, R18, 0x8, RZ ;  /* 0x0000000812127824 */ /* 0x000fe200078e00ff */
[----:B---3--:R-:W-:Y:S01]  /*19f50*/  HMMA.16816.F16 R110, R4, R8, R110 ;  /* 0x00000008046e723c */ /* 0x008fe2000000086e */
[----:B------:R-:W-:Y:S01]  /*19f60*/  LOP3.LUT R48, R126, 0x7, RZ, 0xc0, !PT ;  /* 0x000000077e307812 */ /* 0x000fe200078ec0ff */
[----:B------:R-:W-:Y:S01]  /*19f70*/  IMAD.SHL.U32 R9, R124, 0x8, RZ ;  /* 0x000000087c097824 */ /* 0x000fe200078e00ff */
[----:B0-----:R-:W-:Y:S01]  /*19f80*/  SHF.R.U32.HI R124, RZ, 0x3, R129 ;  /* 0x00000003ff7c7819 */ /* 0x001fe20000011681 */
[----:B------:R-:W-:Y:S01]  /*19f90*/  IMAD R125, R46, 0x108, R125 ;  /* 0x000001082e7d7824 */ /* 0x000fe200078e027d */
[----:B------:R-:W-:-:S02]  /*19fa0*/  LOP3.LUT R17, R16, 0x8, R17, 0xe2, !PT ;  /* 0x0000000810117812 */ /* 0x000fc400078ee211 */
[----:B------:R-:W-:Y:S02]  /*19fb0*/  LOP3.LUT R16, R18, 0x8, R19, 0xe2, !PT ;  /* 0x0000000812107812 */ /* 0x000fe400078ee213 */
[----:B------:R-:W-:Y:S02]  /*19fc0*/  SHF.R.U32.HI R126, RZ, 0x4, R126 ;  /* 0x00000004ff7e7819 */ /* 0x000fe4000001167e */
[----:B------:R-:W-:Y:S01]  /*19fd0*/  LOP3.LUT R19, R47, 0x8, R48, 0xe2, !PT ;  /* 0x000000082f137812 */ /* 0x000fe200078ee230 */
[----:B------:R-:W-:Y:S02]  /*19fe0*/  IMAD.U32 R48, R125, 0x2, R0 ;  /* 0x000000027d307824 */ /* 0x000fe400078e0000 */
[----:B------:R-:W-:Y:S02]  /*19ff0*/  IMAD.SHL.U32 R125, R124, 0x8, RZ ;  /* 0x000000087c7d7824 */ /* 0x000fe400078e00ff */
[----:B------:R-:W0:Y:S01]  /*1a000*/  S2R R124, SR_LANEID ;  /* 0x00000000007c7919 */ /* 0x000e220000000000 */
[----:B------:R-:W-:Y:S01]  /*1a010*/  IMAD.SHL.U32 R126, R126, 0x8, RZ ;  /* 0x000000087e7e7824 */ /* 0x000fe200078e00ff */
[C---:B------:R-:W-:Y:S01]  /*1a020*/  HMMA.16816.F16 R114, R4.reuse, R60, R114 ;  /* 0x0000003c0472723c */ /* 0x040fe20000000872 */
[----:B------:R-:W-:Y:S01]  /*1a030*/  LOP3.LUT R60, R129, 0x7, RZ, 0xc0, !PT ;  /* 0x00000007813c7812 */ /* 0x000fe200078ec0ff */
[----:B------:R-:W-:Y:S01]  /*1a040*/  IMAD R44, R44, 0x28, R9 ;  /* 0x000000282c2c7824 */ /* 0x000fe200078e0209 */
[----:B------:R-:W-:Y:S01]  /*1a050*/  SHF.R.U32.HI R128, RZ, 0x4, R128 ;  /* 0x00000004ff807819 */ /* 0x000fe20000011680 */
[----:B------:R-:W-:Y:S01]  /*1a060*/  IMAD R126, R19, 0x108, R126 ;  /* 0x00000108137e7824 */ /* 0x000fe200078e027e */
[----:B------:R-:W-:Y:S01]  /*1a070*/  SHF.R.U32.HI R127, RZ, 0x4, R127 ;  /* 0x00000004ff7f7819 */ /* 0x000fe2000001167f */
[----:B------:R-:W-:Y:S01]  /*1a080*/  IMAD.U32 R44, R44, 0x2, R153 ;  /* 0x000000022c2c7824 */ /* 0x000fe200078e0099 */
[----:B------:R-:W-:Y:S01]  /*1a090*/  LDSM.16.MT88.4 R48, [R48] ;  /* 0x000000003030783b */ /* 0x000fe20000004200 */
[----:B------:R-:W-:Y:S01]  /*1a0a0*/  IMAD.U32 R61, R126, 0x2, R3 ;  /* 0x000000027e3d7824 */ /* 0x000fe200078e0003 */
[----:B------:R-:W-:Y:S01]  /*1a0b0*/  LOP3.LUT R126, R125, 0x8, R60, 0xe2, !PT ;  /* 0x000000087d7e7812 */ /* 0x000fe200078ee23c */
[----:B------:R-:W-:Y:S01]  /*1a0c0*/  IMAD.SHL.U32 R128, R128, 0x8, RZ ;  /* 0x0000000880807824 */ /* 0x000fe200078e00ff */
[----:B------:R-:W1:Y:S01]  /*1a0d0*/  S2R R125, SR_LANEID ;  /* 0x00000000007d7919 */ /* 0x000e620000000000 */
[----:B------:R-:W-:Y:S01]  /*1a0e0*/  IMAD.SHL.U32 R127, R127, 0x8, RZ ;  /* 0x000000087f7f7824 */ /* 0x000fe200078e00ff */
[----:B------:R-:W-:Y:S01]  /*1a0f0*/  HMMA.16816.F16 R118, R4, R62, R118 ;  /* 0x0000003e0476723c */ /* 0x000fe20000000876 */
[----:B------:R-:W-:Y:S01]  /*1a100*/  IMAD R17, R17, 0x108, R128 ;  /* 0x0000010811117824 */ /* 0x000fe200078e0280 */
[----:B------:R-:W-:Y:S01]  /*1a110*/  LDSM.16.M88.4 R44, [R44] ;  /* 0x000000002c2c783b */ /* 0x000fe20000000200 */
[----:B------:R-:W-:-:S03]  /*1a120*/  IMAD R127, R16, 0x108, R127 ;  /* 0x00000108107f7824 */ /* 0x000fc600078e027f */
[----:B------:R-:W3:Y:S01]  /*1a130*/  LDSM.16.MT88.4 R60, [R61] ;  /* 0x000000003d3c783b */ /* 0x000ee20000004200 */
[----:B------:R-:W-:Y:S02]  /*1a140*/  IMAD.U32 R8, R17, 0x2, R140 ;  /* 0x0000000211087824 */ /* 0x000fe400078e008c */
[----:B------:R-:W-:Y:S01]  /*1a150*/  IMAD.U32 R16, R127, 0x2, R2 ;  /* 0x000000027f107824 */ /* 0x000fe200078e0002 */
[C---:B------:R-:W-:Y:S03]  /*1a160*/  HMMA.16816.F16 R112, R4.reuse, R10, R112 ;  /* 0x0000000a0470723c */ /* 0x040fe60000000870 */
[----:B------:R-:W4:Y:S04]  /*1a170*/  LDSM.16.MT88.4 R8, [R8] ;  /* 0x000000000808783b */ /* 0x000f280000004200 */
[----:B------:R-:W5:Y:S01]  /*1a180*/  LDSM.16.MT88.4 R16, [R16] ;  /* 0x000000001010783b */ /* 0x000f620000004200 */
[C---:B------:R-:W-:Y:S08]  /*1a190*/  HMMA.16816.F16 R120, R4.reuse, R64, R120 ;  /* 0x000000400478723c */ /* 0x040ff00000000878 */
[C---:B------:R-:W-:Y:S08]  /*1a1a0*/  HMMA.16816.F16 R122, R4.reuse, R66, R122 ;  /* 0x00000042047a723c */ /* 0x040ff0000000087a */
[C---:B------:R-:W-:Y:S08]  /*1a1b0*/  HMMA.16816.F16 R92, R4.reuse, R68, R92 ;  /* 0x00000044045c723c */ /* 0x040ff0000000085c */
[----:B------:R-:W-:Y:S01]  /*1a1c0*/  HMMA.16816.F16 R94, R4, R70, R94 ;  /* 0x00000046045e723c */ /* 0x000fe2000000085e */
[----:B0-----:R-:W-:-:S02]  /*1a1d0*/  SHF.R.U32.HI R4, RZ, 0x3, R124 ;  /* 0x00000003ff047819 */ /* 0x001fc4000001167c */
[----:B------:R-:W-:-:S03]  /*1a1e0*/  LOP3.LUT R5, R124, 0x7, RZ, 0xc0, !PT ;  /* 0x000000077c057812 */ /* 0x000fc600078ec0ff */
[----:B------:R-:W-:-:S05]  /*1a1f0*/  IMAD.SHL.U32 R4, R4, 0x8, RZ ;  /* 0x0000000804047824 */ /* 0x000fca00078e00ff */
[----:B------:R-:W-:Y:S02]  /*1a200*/  LOP3.LUT R5, R4, 0x8, R5, 0xe2, !PT ;  /* 0x0000000804057812 */ /* 0x000fe400078ee205 */
[----:B-1----:R-:W-:Y:S02]  /*1a210*/  SHF.R.U32.HI R4, RZ, 0x3, R125 ;  /* 0x00000003ff047819 */ /* 0x002fe4000001167d */
[----:B------:R-:W-:Y:S02]  /*1a220*/  SHF.R.U32.HI R124, RZ, 0x4, R124 ;  /* 0x00000004ff7c7819 */ /* 0x000fe4000001167c */
[----:B------:R-:W-:Y:S01]  /*1a230*/  LOP3.LUT R6, R125, 0x7, RZ, 0xc0, !PT ;  /* 0x000000077d067812 */ /* 0x000fe200078ec0ff */
[----:B------:R-:W-:Y:S01]  /*1a240*/  IMAD.SHL.U32 R7, R4, 0x8, RZ ;  /* 0x0000000804077824 */ /* 0x000fe200078e00ff */
[----:B------:R-:W-:Y:S02]  /*1a250*/  SHF.R.U32.HI R129, RZ, 0x4, R129 ;  /* 0x00000004ff817819 */ /* 0x000fe40000011681 */
[----:B------:R-:W-:Y:S01]  /*1a260*/  SHF.R.U32.HI R125, RZ, 0x4, R125 ;  /* 0x00000004ff7d7819 */ /* 0x000fe2000001167d */
[----:B------:R-:W-:Y:S01]  /*1a270*/  IMAD.SHL.U32 R124, R124, 0x8, RZ ;  /* 0x000000087c7c7824 */ /* 0x000fe200078e00ff */
[----:B------:R-:W-:Y:S01]  /*1a280*/  LOP3.LUT R6, R7, 0x8, R6, 0xe2, !PT ;  /* 0x0000000807067812 */ /* 0x000fe200078ee206 */
[----:B------:R-:W-:-:S02]  /*1a290*/  IMAD.SHL.U32 R129, R129, 0x8, RZ ;  /* 0x0000000881817824 */ /* 0x000fc400078e00ff */
[----:B------:R-:W-:Y:S01]  /*1a2a0*/  IMAD.SHL.U32 R125, R125, 0x8, RZ ;  /* 0x000000087d7d7824 */ /* 0x000fe200078e00ff */
[----:B---3--:R-:W-:Y:S01]  /*1a2b0*/  HMMA.16816.F16 R68, R44, R60, R20 ;  /* 0x0000003c2c44723c */ /* 0x008fe20000000814 */
[----:B------:R-:W-:Y:S02]  /*1a2c0*/  IMAD R124, R5, 0x28, R124 ;  /* 0x00000028057c7824 */ /* 0x000fe400078e027c */
[----:B------:R-:W-:Y:S02]  /*1a2d0*/  IMAD R126, R126, 0x28, R129 ;  /* 0x000000287e7e7824 */ /* 0x000fe400078e0281 */
[----:B------:R-:W-:Y:S02]  /*1a2e0*/  IMAD R20, R6, 0x28, R125 ;  /* 0x0000002806147824 */ /* 0x000fe400078e027d */
[----:B------:R-:W-:Y:S02]  /*1a2f0*/  IMAD.U32 R4, R124, 0x2, R145 ;  /* 0x000000027c047824 */ /* 0x000fe400078e0091 */
[----:B------:R-:W-:-:S02]  /*1a300*/  IMAD.U32 R64, R126, 0x2, R151 ;  /* 0x000000027e407824 */ /* 0x000fc400078e0097 */
[----:B------:R-:W-:Y:S01]  /*1a310*/  IMAD.U32 R20, R20, 0x2, R159 ;  /* 0x0000000214147824 */ /* 0x000fe200078e009f */
[C---:B----4-:R-:W-:Y:S01]  /*1a320*/  HMMA.16816.F16 R96, R44.reuse, R8, R96 ;  /* 0x000000082c60723c */ /* 0x050fe20000000860 */
[----:B------:R-:W0:Y:S04]  /*1a330*/  LDSM.16.M88.4 R4, [R4] ;  /* 0x000000000404783b */ /* 0x000e280000000200 */
[----:B------:R-:W1:Y:S03]  /*1a340*/  LDSM.16.M88.4 R64, [R64] ;  /* 0x000000004040783b */ /* 0x000e660000000200 */
[C---:B------:R-:W-:Y:S08]  /*1a350*/  HMMA.16816.F16 R98, R44.reuse, R10, R98 ;  /* 0x0000000a2c62723c */ /* 0x040ff00000000862 */
[C---:B-----5:R-:W-:Y:S08]  /*1a360*/  HMMA.16816.F16 R52, R44.reuse, R16, R52 ;  /* 0x000000102c34723c */ /* 0x060ff00000000834 */
[C---:B------:R-:W-:Y:S08]  /*1a370*/  HMMA.16816.F16 R54, R44.reuse, R18, R54 ;  /* 0x000000122c36723c */ /* 0x040ff00000000836 */
[C---:B------:R-:W-:Y:S08]  /*1a380*/  HMMA.16816.F16 R56, R44.reuse, R48, R56 ;  /* 0x000000302c38723c */ /* 0x040ff00000000838 */
[C---:B------:R-:W-:Y:S08]  /*1a390*/  HMMA.16816.F16 R58, R44.reuse, R50, R58 ;  /* 0x000000322c3a723c */ /* 0x040ff0000000083a */
[----:B------:R-:W-:Y:S01]  /*1a3a0*/  HMMA.16816.F16 R44, R44, R62, R22 ;  /* 0x0000003e2c2c723c */ /* 0x000fe20000000816 */
[----:B------:R-:W3:Y:S01]  /*1a3b0*/  LDSM.16.M88.4 R20, [R20] ;  /* 0x000000001414783b */ /* 0x000ee20000000200 */
[----:B------:R-:W4:Y:S01]  /*1a3c0*/  S2R R46, SR_LANEID ;  /* 0x00000000002e7919 */ /* 0x000f220000000000 */
[----:B------:R-:W5:Y:S01]  /*1a3d0*/  S2R R47, SR_LANEID ;  /* 0x00000000002f7919 */ /* 0x000f620000000000 */
[----:B------:R-:W2:Y:S01]  /*1a3e0*/  S2R R70, SR_LANEID ;  /* 0x0000000000467919 */ /* 0x000ea20000000000 */
[----:B------:R-:W2:Y:S01]  /*1a3f0*/  S2R R124, SR_LANEID ;  /* 0x00000000007c7919 */ /* 0x000ea20000000000 */
[----:B------:R-:W-:Y:S02]  /*1a400*/  BAR.SYNC.DEFER_BLOCKING 0x0 ;  /* 0x0000000000007b1d */ /* 0x000fe40000010000 */
        /* <DEDUP_REMOVED lines=9> */
[----:B------:R-:W-:-:S05]  /*1a4a0*/  LOP3.LUT R5, R46, 0x7, RZ, 0xc0, !PT ;  /* 0x000000072e057812 */ /* 0x000fca00078ec0ff */
[----:B-1----:R-:W-:Y:S01]  /*1a4b0*/  HMMA.16816.F16 R24, R64, R8, R24 ;  /* 0x000000084018723c */ /* 0x002fe20000000818 */
[----:B------:R-:W-:Y:S01]  /*1a4c0*/  IMAD.SHL.U32 R4, R4, 0x8, RZ ;  /* 0x0000000804047824 */ /* 0x000fe200078e00ff */
[----:B------:R-:W-:-:S06]  /*1a4d0*/  SHF.R.U32.HI R46, RZ, 0x4, R46 ;  /* 0x00000004ff2e7819 */ /* 0x000fcc000001162e */
[----:B---3--:R-:W-:Y:S01]  /*1a4e0*/  HMMA.16816.F16 R110, R20, R8, R110 ;  /* 0x00000008146e723c */ /* 0x008fe2000000086e */
[----:B-----5:R-:W-:Y:S01]  /*1a4f0*/  SHF.R.U32.HI R9, RZ, 0x3, R47 ;  /* 0x00000003ff097819 */ /* 0x020fe2000001162f */
[----:B------:R-:W0:Y:S01]  /*1a500*/  S2R R71, SR_LANEID ;  /* 0x0000000000477919 */ /* 0x000e220000000000 */
[----:B--2---:R-:W-:-:S03]  /*1a510*/  SHF.R.U32.HI R7, RZ, 0x3, R70 ;  /* 0x00000003ff077819 */ /* 0x004fc60000011646 */
[----:B------:R-:W-:Y:S02]  /*1a520*/  IMAD.SHL.U32 R9, R9, 0x8, RZ ;  /* 0x0000000809097824 */ /* 0x000fe400078e00ff */
[----:B------:R-:W-:Y:S01]  /*1a530*/  HMMA.16816.F16 R26, R64, R10, R26 ;  /* 0x0000000a401a723c */ /* 0x000fe2000000081a */
[----:B------:R-:W-:Y:S01]  /*1a540*/  LOP3.LUT R5, R4, 0x8, R5, 0xe2, !PT ;  /* 0x0000000804057812 */ /* 0x000fe200078ee205 */
[----:B------:R-:W-:-:S06]  /*1a550*/  IMAD.SHL.U32 R46, R46, 0x8, RZ ;  /* 0x000000082e2e7824 */ /* 0x000fcc00078e00ff */
[----:B------:R-:W-:Y:S01]  /*1a560*/  HMMA.16816.F16 R112, R20, R10, R112 ;  /* 0x0000000a1470723c */ /* 0x000fe20000000870 */
[----:B------:R-:W-:Y:S02]  /*1a570*/  LOP3.LUT R10, R47, 0x7, RZ, 0xc0, !PT ;  /* 0x000000072f0a7812 */ /* 0x000fe400078ec0ff */
[----:B------:R-:W-:Y:S02]  /*1a580*/  SHF.R.U32.HI R47, RZ, 0x4, R47 ;  /* 0x00000004ff2f7819 */ /* 0x000fe4000001162f */
[----:B------:R-:W-:-:S03]  /*1a590*/  LOP3.LUT R10, R9, 0x8, R10, 0xe2, !PT ;  /* 0x00000008090a7812 */ /* 0x000fc600078ee20a */
[----:B------:R-:W-:Y:S01]  /*1a5a0*/  HMMA.16816.F16 R28, R64, R16, R28 ;  /* 0x00000010401c723c */ /* 0x000fe2000000081c */
[----:B------:R-:W-:Y:S01]  /*1a5b0*/  IMAD.SHL.U32 R47, R47, 0x8, RZ ;  /* 0x000000082f2f7824 */ /* 0x000fe200078e00ff */
[----:B------:R-:W-:Y:S01]  /*1a5c0*/  LOP3.LUT R8, R70, 0x7, RZ, 0xc0, !PT ;  /* 0x0000000746087812 */ /* 0x000fe200078ec0ff */
[----:B------:R-:W-:-:S05]  /*1a5d0*/  IMAD.SHL.U32 R7, R7, 0x8, RZ ;  /* 0x0000000807077824 */ /* 0x000fca00078e00ff */
[----:B------:R-:W-:Y:S01]  /*1a5e0*/  HMMA.16816.F16 R30, R64, R18, R30 ;  /* 0x00000012401e723c */ /* 0x000fe2000000081e */
[----:B------:R-:W-:-:S07]  /*1a5f0*/  IMAD R5, R5, 0x28, R46 ;  /* 0x0000002805057824 */ /* 0x000fce00078e022e */
[----:B------:R-:W-:Y:S01]  /*1a600*/  HMMA.16816.F16 R32, R64, R48, R32 ;  /* 0x000000304020723c */ /* 0x000fe20000000820 */
[----:B------:R-:W-:-:S07]  /*1a610*/  IMAD R47, R10, 0x108, R47 ;  /* 0x000001080a2f7824 */ /* 0x000fce00078e022f */
[----:B------:R-:W-:Y:S01]  /*1a620*/  HMMA.16816.F16 R34, R64, R50, R34 ;  /* 0x000000324022723c */ /* 0x000fe20000000822 */
[----:B------:R-:W-:-:S07]  /*1a630*/  SHF.R.U32.HI R46, RZ, 0x3, R124 ;  /* 0x00000003ff2e7819 */ /* 0x000fce000001167c */
[C---:B------:R-:W-:Y:S08]  /*1a640*/  HMMA.16816.F16 R36, R64.reuse, R60, R36 ;  /* 0x0000003c4024723c */ /* 0x040ff00000000824 */
[----:B------:R-:W-:Y:S01]  /*1a650*/  HMMA.16816.F16 R38, R64, R62, R38 ;  /* 0x0000003e4026723c */ /* 0x000fe20000000826 */
[----:B------:R-:W1:Y:S01]  /*1a660*/  S2R R64, SR_LANEID ;  /* 0x0000000000407919 */ /* 0x000e620000000000 */
[----:B------:R-:W-:Y:S01]  /*1a670*/  LOP3.LUT R7, R7, 0x8, R8, 0xe2, !PT ;  /* 0x0000000807077812 */ /* 0x000fe200078ee208 */
[----:B------:R-:W-:Y:S01]  /*1a680*/  IMAD.U32 R8, R47, 0x2, R142 ;  /* 0x000000022f087824 */ /* 0x000fe200078e008e */
[----:B------:R2:W-:Y:S01]  /*1a690*/  STS.128 [R158], R84 ;  /* 0x000000549e007388 */ /* 0x0005e20000000c00 */
[----:B------:R-:W-:-:S03]  /*1a6a0*/  IMAD.SHL.U32 R47, R46, 0x8, RZ ;  /* 0x000000082e2f7824 */ /* 0x000fc600078e00ff */
[----:B------:R3:W-:Y:S04]  /*1a6b0*/  STS.128 [R158+0x1400], R80 ;  /* 0x001400509e007388 */ /* 0x0007e80000000c00 */
[----:B------:R4:W-:Y:S01]  /*1a6c0*/  STS.128 [R157+0x100], R12 ;  /* 0x0001000c9d007388 */ /* 0x0009e20000000c00 */
[----:B------:R-:W-:Y:S01]  /*1a6d0*/  HMMA.16816.F16 R120, R20, R48, R120 ;  /* 0x000000301478723c */ /* 0x000fe20000000878 */
[----:B0-----:R-:W-:-:S07]  /*1a6e0*/  SHF.R.U32.HI R4, RZ, 0x3, R71 ;  /* 0x00000003ff047819 */ /* 0x001fce0000011647 */
[----:B------:R-:W-:Y:S01]  /*1a6f0*/  HMMA.16816.F16 R122, R20, R50, R122 ;  /* 0x00000032147a723c */ /* 0x000fe2000000087a */
[----:B------:R-:W-:Y:S01]  /*1a700*/  LOP3.LUT R6, R71, 0x7, RZ, 0xc0, !PT ;  /* 0x0000000747067812 */ /* 0x000fe200078ec0ff */
[----:B--2---:R-:W2:Y:S01]  /*1a710*/  LDG.E.128.CONSTANT R84, desc[UR6][R160.64+0x1e0100] ;  /* 0x1e010006a0547981 */ /* 0x004ea2000c1e9d00 */
[----:B------:R-:W-:-:S03]  /*1a720*/  SHF.R.U32.HI R70, RZ, 0x4, R70 ;  /* 0x00000004ff467819 */ /* 0x000fc60000011646 */
[----:B---3--:R-:W3:Y:S01]  /*1a730*/  LDG.E.128.CONSTANT R80, desc[UR6][R160.64+0x1e0080] ;  /* 0x1e008006a0507981 */ /* 0x008ee2000c1e9d00 */
[----:B----4-:R-:W-:Y:S02]  /*1a740*/  LOP3.LUT R12, R124, 0x7, RZ, 0xc0, !PT ;  /* 0x000000077c0c7812 */ /* 0x010fe400078ec0ff */
[----:B------:R-:W-:Y:S02]  /*1a750*/  SHF.R.U32.HI R124, RZ, 0x4, R124 ;  /* 0x00000004ff7c7819 */ /* 0x000fe4000001167c */
[----:B------:R-:W-:-:S03]  /*1a760*/  LOP3.LUT R47, R47, 0x8, R12, 0xe2, !PT ;  /* 0x000000082f2f7812 */ /* 0x000fc600078ee20c */
[----:B------:R-:W-:-:S04]  /*1a770*/  IMAD.SHL.U32 R124, R124, 0x8, RZ ;  /* 0x000000087c7c7824 */ /* 0x000fc800078e00ff */
[----:B------:R-:W-:Y:S01]  /*1a780*/  IMAD R49, R47, 0x28, R124 ;  /* 0x000000282f317824 */ /* 0x000fe200078e027c */
[----:B------:R0:W-:Y:S01]  /*1a790*/  STS.128 [R157+0x180], R88 ;  /* 0x000180589d007388 */ /* 0x0001e20000000c00 */
[----:B-1----:R-:W-:-:S03]  /*1a7a0*/  SHF.R.U32.HI R11, RZ, 0x3, R64 ;  /* 0x00000003ff0b7819 */ /* 0x002fc60000011640 */
[----:B------:R-:W-:Y:S04]  /*1a7b0*/  STS.128 [R157], R76 ;  /* 0x0000004c9d007388 */ /* 0x000fe80000000c00 */
[----:B------:R1:W-:Y:S01]  /*1a7c0*/  STS.128 [R157+0x80], R72 ;  /* 0x000080489d007388 */ /* 0x0003e20000000c00 */
[----:B0-----:R-:W-:Y:S01]  /*1a7d0*/  IMAD.U32 R88, R49, 0x2, R152 ;  /* 0x0000000231587824 */ /* 0x001fe200078e0098 */
[----:B------:R-:W-:Y:S06]  /*1a7e0*/  BAR.SYNC.DEFER_BLOCKING 0x0 ;  /* 0x0000000000007b1d */ /* 0x000fec0000010000 */
[----:B------:R-:W4:Y:S01]  /*1a7f0*/  LDG.E.128.CONSTANT R48, desc[UR6][R162.64+0x780] ;  /* 0x00078006a2307981 */ /* 0x000f22000c1e9d00 */
[C---:B------:R-:W-:Y:S03]  /*1a800*/  HMMA.16816.F16 R114, R20.reuse, R16, R114 ;  /* 0x000000101472723c */ /* 0x040fe60000000872 */
[----:B-1----:R-:W5:Y:S01]  /*1a810*/  LDG.E.128.CONSTANT R72, desc[UR6][R162.64+0x20780] ;  /* 0x02078006a2487981 */ /* 0x002f62000c1e9d00 */
[----:B------:R-:W-:Y:S01]  /*1a820*/  LOP3.LUT R16, R64, 0x7, RZ, 0xc0, !PT ;  /* 0x0000000740107812 */ /* 0x000fe200078ec0ff */
[----:B------:R-:W-:Y:S01]  /*1a830*/  IMAD.SHL.U32 R17, R4, 0x8, RZ ;  /* 0x0000000804117824 */ /* 0x000fe200078e00ff */
[----:B------:R-:W-:Y:S01]  /*1a840*/  SHF.R.U32.HI R71, RZ, 0x4, R71 ;  /* 0x00000004ff477819 */ /* 0x000fe20000011647 */
[----:B------:R-:W-:Y:S01]  /*1a850*/  IMAD.SHL.U32 R11, R11, 0x8, RZ ;  /* 0x000000080b0b7824 */ /* 0x000fe200078e00ff */
[----:B------:R-:W-:Y:S01]  /*1a860*/  SHF.R.U32.HI R64, RZ, 0x4, R64 ;  /* 0x00000004ff407819 */ /* 0x000fe20000011640 */
[----:B------:R-:W-:Y:S01]  /*1a870*/  IMAD.SHL.U32 R70, R70, 0x8, RZ ;  /* 0x0000000846467824 */ /* 0x000fe200078e00ff */
[----:B------:R-:W-:Y:S01]  /*1a880*/  LOP3.LUT R6, R17, 0x8, R6, 0xe2, !PT ;  /* 0x0000000811067812 */ /* 0x000fe200078ee206 */
[----:B------:R-:W-:Y:S01]  /*1a890*/  IMAD.SHL.U32 R71, R71, 0x8, RZ ;  /* 0x0000000847477824 */ /* 0x000fe200078e00ff */
[----:B------:R-:W-:Y:S01]  /*1a8a0*/  LOP3.LUT R9, R11, 0x8, R16, 0xe2, !PT ;  /* 0x000000080b097812 */ /* 0x000fe200078ee210 */
[----:B------:R-:W-:Y:S01]  /*1a8b0*/  IMAD.SHL.U32 R64, R64, 0x8, RZ ;  /* 0x0000000840407824 */ /* 0x000fe200078e00ff */
[----:B------:R-:W-:Y:S01]  /*1a8c0*/  HMMA.16816.F16 R118, R20, R18, R118 ;  /* 0x000000121476723c */ /* 0x000fe20000000876 */
[----:B------:R-:W-:Y:S01]  /*1a8d0*/  IMAD R6, R6, 0x108, R71 ;  /* 0x0000010806067824 */ /* 0x000fe200078e0247 */
[----:B------:R-:W0:Y:S01]  /*1a8e0*/  S2R R46, SR_LANEID ;  /* 0x00000000002e7919 */ /* 0x000e220000000000 */
[----:B------:R-:W-:-:S02]  /*1a8f0*/  IMAD R70, R7, 0x108, R70 ;  /* 0x0000010807467824 */ /* 0x000fc400078e0246 */
[----:B------:R-:W-:Y:S01]  /*1a900*/  IMAD R126, R9, 0x108, R64 ;  /* 0x00000108097e7824 */ /* 0x000fe200078e0240 */
[----:B------:R-:W1:Y:S01]  /*1a910*/  S2R R47, SR_LANEID ;  /* 0x00000000002f7919 */ /* 0x000e620000000000 */
[----:B------:R-:W-:Y:S02]  /*1a920*/  IMAD.U32 R16, R5, 0x2, R156 ;  /* 0x0000000205107824 */ /* 0x000fe400078e009c */
[----:B------:R-:W-:Y:S01]  /*1a930*/  IMAD.U32 R6, R6, 0x2, R155 ;  /* 0x0000000206067824 */ /* 0x000fe200078e009b */
[----:B------:R-:W-:Y:S01]  /*1a940*/  LDSM.16.MT88.4 R8, [R8] ;  /* 0x000000000808783b */ /* 0x000fe20000004200 */
[----:B------:R-:W-:Y:S02]  /*1a950*/  IMAD.U32 R64, R70, 0x2, R143 ;  /* 0x0000000246407824 */ /* 0x000fe400078e008f */
[----:B------:R-:W-:Y:S01]  /*1a960*/  IMAD.U32 R13, R126, 0x2, R141 ;  /* 0x000000027e0d7824 */ /* 0x000fe200078e008d */
[----:B------:R-:W1:Y:S04]  /*1a970*/  LDSM.16.M88.4 R16, [R16] ;  /* 0x000000001010783b */ /* 0x000e680000000200 */
[----:B------:R-:W1:Y:S04]  /*1a980*/  LDSM.16.MT88.4 R4, [R6] ;  /* 0x000000000604783b */ /* 0x000e680000004200 */
[----:B------:R-:W1:Y:S04]  /*1a990*/  LDSM.16.MT88.4 R64, [R64] ;  /* 0x000000004040783b */ /* 0x000e680000004200 */
[----:B------:R-:W1:Y:S04]  /*1a9a0*/  LDSM.16.MT88.4 R12, [R13] ;  /* 0x000000000d0c783b */ /* 0x000e680000004200 */
[----:B------:R-:W1:Y:S01]  /*1a9b0*/  LDSM.16.M88.4 R88, [R88] ;  /* 0x000000005858783b */ /* 0x000e620000000200 */
[----:B------:R-:W-:Y:S01]  /*1a9c0*/  HMMA.16816.F16 R92, R20, R60, R92 ;  /* 0x0000003c145c723c */ /* 0x000fe2000000085c */
[----:B0-----:R-:W-:-:S02]  /*1a9d0*/  SHF.R.U32.HI R60, RZ, 0x3, R46 ;  /* 0x00000003ff3c7819 */ /* 0x001fc4000001162e */
[----:B------:R-:W2:Y:S01]  /*1a9e0*/  LDG.E.128.CONSTANT R76, desc[UR6][R160.64+0x1e0000] ;  /* 0x1e000006a04c7981 */ /* 0x000ea2000c1e9d00 */
[----:B------:R-:W-:Y:S02]  /*1a9f0*/  LOP3.LUT R61, R46, 0x7, RZ, 0xc0, !PT ;  /* 0x000000072e3d7812 */ /* 0x000fe400078ec0ff */
[----:B------:R-:W-:Y:S01]  /*1aa00*/  SHF.R.U32.HI R46, RZ, 0x4, R46 ;  /* 0x00000004ff2e7819 */ /* 0x000fe2000001162e */
[----:B------:R-:W-:Y:S01]  /*1aa10*/  IMAD.SHL.U32 R60, R60, 0x8, RZ ;  /* 0x000000083c3c7824 */ /* 0x000fe200078e00ff */
[----:B------:R-:W-:Y:S01]  /*1aa20*/  HMMA.16816.F16 R94, R20, R62, R94 ;  /* 0x0000003e145e723c */ /* 0x000fe2000000085e */
[----:B------:R-:W2:Y:S02]  /*1aa30*/  LDG.E.128.CONSTANT R20, desc[UR6][R160.64+0x1e0180] ;  /* 0x1e018006a0147981 */ /* 0x000ea4000c1e9d00 */
[----:B------:R-:W-:Y:S01]  /*1aa40*/  IMAD.SHL.U32 R46, R46, 0x8, RZ ;  /* 0x000000082e2e7824 */ /* 0x000fe200078e00ff */
[----:B------:R-:W-:Y:S02]  /*1aa50*/  LOP3.LUT R61, R60, 0x8, R61, 0xe2, !PT ;  /* 0x000000083c3d7812 */ /* 0x000fe400078ee23d */
[----:B-1----:R-:W-:-:S02]  /*1aa60*/  SHF.R.U32.HI R60, RZ, 0x4, R47 ;  /* 0x00000004ff3c7819 */ /* 0x002fc4000001162f */
        /* <DEDUP_REMOVED lines=10> */
[----:B------:R-:W-:Y:S02]  /*1ab10*/  IMAD.SHL.U32 R18, R16, 0x8, RZ ;  /* 0x0000000810127824 */ /* 0x000fe400078e00ff */
[----:B------:R-:W-:Y:S02]  /*1ab20*/  IMAD R61, R61, 0x28, R46 ;  /* 0x000000283d3d7824 */ /* 0x000fe400078e022e */
[----:B------:R-:W-:Y:S01]  /*1ab30*/  HMMA.16816.F16 R46, R88, R4, R24 ;  /* 0x00000004582e723c */ /* 0x000fe20000000818 */
[----:B------:R-:W-:Y:S01]  /*1ab40*/  LOP3.LUT R25, R18, 0x8, R17, 0xe2, !PT ;  /* 0x0000000812197812 */ /* 0x000fe200078ee211 */
[----:B------:R-:W-:Y:S02]  /*1ab50*/  IMAD.SHL.U32 R24, R60, 0x8, RZ ;  /* 0x000000083c187824 */ /* 0x000fe400078e00ff */
[----:B------:R-:W-:Y:S02]  /*1ab60*/  IMAD.U32 R16, R61, 0x2, R150 ;  /* 0x000000023d107824 */ /* 0x000fe400078e0096 */
[----:B------:R-:W-:-:S04]  /*1ab70*/  IMAD R25, R25, 0x28, R24 ;  /* 0x0000002819197824 */ /* 0x000fc800078e0218 */
[----:B------:R-:W-:Y:S01]  /*1ab80*/  IMAD.U32 R25, R25, 0x2, R144 ;  /* 0x0000000219197824 */ /* 0x000fe200078e0090 */
[----:B------:R-:W0:Y:S01]  /*1ab90*/  LDSM.16.M88.4 R16, [R16] ;  /* 0x000000001010783b */ /* 0x000e220000000200 */
[C---:B------:R-:W-:Y:S04]  /*1aba0*/  HMMA.16816.F16 R60, R88.reuse, R6, R26 ;  /* 0x00000006583c723c */ /* 0x040fe8000000081a */
[----:B------:R-:W1:Y:S01]  /*1abb0*/  LDSM.16.M88.4 R24, [R25] ;  /* 0x000000001918783b */ /* 0x000e620000000200 */
[----:B------:R-:W1:Y:S01]  /*1abc0*/  S2R R62, SR_LANEID ;  /* 0x00000000003e7919 */ /* 0x000e620000000000 */
[----:B------:R-:W1:Y:S01]  /*1abd0*/  S2R R70, SR_LANEID ;  /* 0x0000000000467919 */ /* 0x000e620000000000 */
[----:B------:R-:W1:Y:S01]  /*1abe0*/  S2R R63, SR_LANEID ;  /* 0x00000000003f7919 */ /* 0x000e620000000000 */
        /* <DEDUP_REMOVED lines=12> */
[C---:B------:R-:W-:Y:S08]  /*1acb0*/  HMMA.16816.F16 R34, R88.reuse, R10, R34 ;  /* 0x0000000a5822723c */ /* 0x040ff00000000822 */
[C---:B------:R-:W-:Y:S08]  /*1acc0*/  HMMA.16816.F16 R36, R88.reuse, R12, R36 ;  /* 0x0000000c5824723c */ /* 0x040ff00000000824 */
[----:B------:R-:W-:Y:S01]  /*1acd0*/  HMMA.16816.F16 R38, R88, R14, R38 ;  /* 0x0000000e5826723c */ /* 0x000fe20000000826 */
[----:B------:R-:W0:Y:S07]  /*1ace0*/  S2R R88, SR_LANEID ;  /* 0x0000000000587919 */ /* 0x000e2e0000000000 */
[----:B------:R-:W-:Y:S01]  /*1acf0*/  HMMA.16816.F16 R110, R24, R4, R110 ;  /* 0x00000004186e723c */ /* 0x000fe2000000086e */
[----:B------:R-:W-:Y:S01]  /*1ad00*/  IMAD.SHL.U32 R5, R16, 0x8, RZ ;  /* 0x0000000810057824 */ /* 0x000fe200078e00ff */
[----:B------:R-:W-:-:S02]  /*1ad10*/  LOP3.LUT R4, R62, 0x7, RZ, 0xc0, !PT ;  /* 0x000000073e047812 */ /* 0x000fc400078ec0ff */
[----:B------:R-:W-:Y:S02]  /*1ad20*/  SHF.R.U32.HI R62, RZ, 0x4, R62 ;  /* 0x00000004ff3e7819 */ /* 0x000fe4000001163e */
[----:B------:R-:W-:Y:S02]  /*1ad30*/  LOP3.LUT R5, R5, 0x8, R4, 0xe2, !PT ;  /* 0x0000000805057812 */ /* 0x000fe400078ee204 */
[----:B------:R-:W-:Y:S01]  /*1ad40*/  SHF.R.U32.HI R4, RZ, 0x3, R70 ;  /* 0x00000003ff047819 */ /* 0x000fe20000011646 */
[----:B------:R-:W-:Y:S01]  /*1ad50*/  HMMA.16816.F16 R112, R24, R6, R112 ;  /* 0x000000061870723c */ /* 0x000fe20000000870 */
[----:B------:R-:W1:Y:S01]  /*1ad60*/  S2R R71, SR_LANEID ;  /* 0x0000000000477919 */ /* 0x000e620000000000 */
[----:B------:R-:W-:Y:S02]  /*1ad70*/  IMAD.SHL.U32 R62, R62, 0x8, RZ ;  /* 0x000000083e3e7824 */ /* 0x000fe400078e00ff */
[----:B------:R-:W-:Y:S01]  /*1ad80*/  IMAD.SHL.U32 R7, R4, 0x8, RZ ;  /* 0x0000000804077824 */ /* 0x000fe200078e00ff */
[----:B------:R-:W-:Y:S01]  /*1ad90*/  SHF.R.U32.HI R4, RZ, 0x3, R63 ;  /* 0x00000003ff047819 */ /* 0x000fe2000001163f */
[----:B------:R-:W-:Y:S01]  /*1ada0*/  IMAD R62, R5, 0x28, R62 ;  /* 0x00000028053e7824 */ /* 0x000fe200078e023e */
[----:B------:R-:W-:-:S02]  /*1adb0*/  LOP3.LUT R5, R63, 0x7, RZ, 0xc0, !PT ;  /* 0x000000073f057812 */ /* 0x000fc400078ec0ff */
[----:B------:R-:W-:Y:S01]  /*1adc0*/  SHF.R.U32.HI R63, RZ, 0x4, R63 ;  /* 0x00000004ff3f7819 */ /* 0x000fe2000001163f */
[----:B------:R-:W-:Y:S02]  /*1add0*/  IMAD.SHL.U32 R4, R4, 0x8, RZ ;  /* 0x0000000804047824 */ /* 0x000fe400078e00ff */
[----:B------:R-:W-:Y:S01]  /*1ade0*/  IMAD.U32 R16, R62, 0x2, R153 ;  /* 0x000000023e107824 */ /* 0x000fe200078e0099 */
[----:B------:R-:W-:Y:S01]  /*1adf0*/  HMMA.16816.F16 R114, R24, R64, R114 ;  /* 0x000000401872723c */ /* 0x000fe20000000872 */
[----:B------:R-:W3:Y:S01]  /*1ae00*/  S2R R62, SR_LANEID ;  /* 0x00000000003e7919 */ /* 0x000ee20000000000 */
[----:B------:R-:W-:Y:S01]  /*1ae10*/  LOP3.LUT R64, R4, 0x8, R5, 0xe2, !PT ;  /* 0x0000000804407812 */ /* 0x000fe200078ee205 */
[----:B------:R-:W-:Y:S02]  /*1ae20*/  IMAD.SHL.U32 R63, R63, 0x8, RZ ;  /* 0x000000083f3f7824 */ /* 0x000fe400078e00ff */
[----:B------:R-:W-:Y:S02]  /*1ae30*/  LDSM.16.M88.4 R16, [R16] ;  /* 0x000000001010783b */ /* 0x000fe40000000200 */
[----:B------:R-:W-:Y:S01]  /*1ae40*/  IMAD R63, R64, 0x108, R63 ;  /* 0x00000108403f7824 */ /* 0x000fe200078e023f */
[----:B0-----:R-:W-:-:S03]  /*1ae50*/  SHF.R.U32.HI R65, RZ, 0x3, R88 ;  /* 0x00000003ff417819 */ /* 0x001fc60000011658 */
[----:B------:R-:W-:Y:S02]  /*1ae60*/  IMAD.U32 R64, R63, 0x2, R2 ;  /* 0x000000023f407824 */ /* 0x000fe400078e0002 */
[----:B------:R-:W0:Y:S01]  /*1ae70*/  S2R R63, SR_LANEID ;  /* 0x00000000003f7919 */ /* 0x000e220000000000 */
[----:B------:R-:W-:Y:S01]  /*1ae80*/  HMMA.16816.F16 R118, R24, R66, R118 ;  /* 0x000000421876723c */ /* 0x000fe20000000876 */
[----:B------:R-:W-:Y:S01]  /*1ae90*/  LOP3.LUT R66, R88, 0x7, RZ, 0xc0, !PT ;  /* 0x0000000758427812 */ /* 0x000fe200078ec0ff */
[----:B------:R-:W-:Y:S01]  /*1aea0*/  IMAD.SHL.U32 R65, R65, 0x8, RZ ;  /* 0x0000000841417824 */ /* 0x000fe200078e00ff */
[----:B------:R-:W-:-:S05]  /*1aeb0*/  SHF.R.U32.HI R88, RZ, 0x4, R88 ;  /* 0x00000004ff587819 */ /* 0x000fca0000011658 */
[C---:B------:R-:W-:Y:S01]  /*1aec0*/  HMMA.16816.F16 R120, R24.reuse, R8, R120 ;  /* 0x000000081878723c */ /* 0x040fe20000000878 */
[----:B------:R-:W-:Y:S02]  /*1aed0*/  LOP3.LUT R9, R65, 0x8, R66, 0xe2, !PT ;  /* 0x0000000841097812 */ /* 0x000fe400078ee242 */
[--C-:B-1----:R-:W-:Y:S01]  /*1aee0*/  SHF.R.U32.HI R8, RZ, 0x3, R71.reuse ;  /* 0x00000003ff087819 */ /* 0x102fe20000011647 */
[----:B------:R-:W1:Y:S01]  /*1aef0*/  LDSM.16.MT88.4 R64, [R64] ;  /* 0x000000004040783b */ /* 0x000e620000004200 */
[----:B------:R-:W-:Y:S01]  /*1af00*/  LOP3.LUT R6, R70, 0x7, RZ, 0xc0, !PT ;  /* 0x0000000746067812 */ /* 0x000fe200078ec0ff */
[----:B------:R-:W-:Y:S01]  /*1af10*/  IMAD.SHL.U32 R88, R88, 0x8, RZ ;  /* 0x0000000858587824 */ /* 0x000fe200078e00ff */
[----:B------:R-:W-:Y:S01]  /*1af20*/  SHF.R.U32.HI R70, RZ, 0x4, R70 ;  /* 0x00000004ff467819 */ /* 0x000fe20000011646 */
[C---:B------:R-:W-:Y:S01]  /*1af30*/  HMMA.16816.F16 R122, R24.reuse, R10, R122 ;  /* 0x0000000a187a723c */ /* 0x040fe2000000087a */
[----:B------:R-:W-:Y:S01]  /*1af40*/  LOP3.LUT R10, R71, 0x7, RZ, 0xc0, !PT ;  /* 0x00000007470a7812 */ /* 0x000fe200078ec0ff */
[----:B------:R-:W-:Y:S01]  /*1af50*/  IMAD.SHL.U32 R11, R8, 0x8, RZ ;  /* 0x00000008080b7824 */ /* 0x000fe200078e00ff */
[----:B------:R-:W-:Y:S01]  /*1af60*/  SHF.R.U32.HI R71, RZ, 0x4, R71 ;  /* 0x00000004ff477819 */ /* 0x000fe20000011647 */
[----:B------:R-:W-:Y:S01]  /*1af70*/  IMAD R9, R9, 0x108, R88 ;  /* 0x0000010809097824 */ /* 0x000fe200078e0258 */
[----:B------:R-:W-:Y:S01]  /*1af80*/  LOP3.LUT R7, R7, 0x8, R6, 0xe2, !PT ;  /* 0x0000000807077812 */ /* 0x000fe200078ee206 */
[----:B------:R-:W-:Y:S01]  /*1af90*/  IMAD.SHL.U32 R70, R70, 0x8, RZ ;  /* 0x0000000846467824 */ /* 0x000fe200078e00ff */
[----:B------:R-:W-:Y:S01]  /*1afa0*/  LOP3.LUT R10, R11, 0x8, R10, 0xe2, !PT ;  /* 0x000000080b0a7812 */ /* 0x000fe200078ee20a */
[C---:B------:R-:W-:Y:S01]  /*1afb0*/  HMMA.16816.F16 R92, R24.reuse, R12, R92 ;  /* 0x0000000c185c723c */ /* 0x040fe2000000085c */
[----:B---3--:R-:W-:Y:S01]  /*1afc0*/  SHF.R.U32.HI R12, RZ, 0x3, R62 ;  /* 0x00000003ff0c7819 */ /* 0x008fe2000001163e */
[----:B------:R-:W3:Y:S01]  /*1afd0*/  S2R R88, SR_LANEID ;  /* 0x0000000000587919 */ /* 0x000ee20000000000 */
[----:B------:R-:W-:Y:S01]  /*1afe0*/  IMAD.SHL.U32 R71, R71, 0x8, RZ ;  /* 0x0000000847477824 */ /* 0x000fe200078e00ff */
[----:B------:R-:W-:Y:S01]  /*1aff0*/  LOP3.LUT R13, R62, 0x7, RZ, 0xc0, !PT ;  /* 0x000000073e0d7812 */ /* 0x000fe200078ec0ff */
[----:B------:R-:W-:Y:S01]  /*1b000*/  IMAD R7, R7, 0x108, R70 ;  /* 0x0000010807077824 */ /* 0x000fe200078e0246 */
[----:B------:R-:W-:Y:S01]  /*1b010*/  SHF.R.U32.HI R62, RZ, 0x4, R62 ;  /* 0x00000004ff3e7819 */ /* 0x000fe2000001163e */
[----:B------:R-:W-:Y:S01]  /*1b020*/  IMAD R70, R10, 0x108, R71 ;  /* 0x000001080a467824 */ /* 0x000fe200078e0247 */
[----:B------:R-:W-:Y:S01]  /*1b030*/  HMMA.16816.F16 R94, R24, R14, R94 ;  /* 0x0000000e185e723c */ /* 0x000fe2000000085e */
[----:B------:R-:W-:-:S02]  /*1b040*/  IMAD.SHL.U32 R14, R12, 0x8, RZ ;  /* 0x000000080c0e7824 */ /* 0x000fc400078e00ff */
[----:B------:R-:W-:Y:S02]  /*1b050*/  IMAD.U32 R7, R7, 0x2, R140 ;  /* 0x0000000207077824 */ /* 0x000fe400078e008c */
[----:B------:R-:W-:Y:S01]  /*1b060*/  IMAD.U32 R9, R9, 0x2, R0 ;  /* 0x0000000209097824 */ /* 0x000fe200078e0000 */
[----:B------:R-:W-:Y:S01]  /*1b070*/  LOP3.LUT R25, R14, 0x8, R13, 0xe2, !PT ;  /* 0x000000080e197812 */ /* 0x000fe200078ee20d */
[----:B------:R-:W-:Y:S02]  /*1b080*/  IMAD.U32 R12, R70, 0x2, R3 ;  /* 0x00000002460c7824 */ /* 0x000fe400078e0003 */
[----:B------:R-:W-:Y:S01]  /*1b090*/  IMAD.SHL.U32 R62, R62, 0x8, RZ ;  /* 0x000000083e3e7824 */ /* 0x000fe200078e00ff */
[----:B0-----:R-:W-:Y:S01]  /*1b0a0*/  SHF.R.U32.HI R24, RZ, 0x3, R63 ;  /* 0x00000003ff187819 */ /* 0x001fe2000001163f */
[----:B------:R-:W0:Y:S02]  /*1b0b0*/  LDSM.16.MT88.4 R4, [R7] ;  /* 0x000000000704783b */ /* 0x000e240000004200 */
[----:B------:R-:W-:-:S02]  /*1b0c0*/  IMAD R62, R25, 0x28, R62 ;  /* 0x00000028193e7824 */ /* 0x000fc400078e023e */
[----:B------:R-:W4:Y:S01]  /*1b0d0*/  LDSM.16.MT88.4 R8, [R9] ;  /* 0x000000000908783b */ /* 0x000f220000004200 */
[----:B------:R-:W-:-:S03]  /*1b0e0*/  IMAD.SHL.U32 R26, R24, 0x8, RZ ;  /* 0x00000008181a7824 */ /* 0x000fc600078e00ff */
[----:B------:R-:W5:Y:S01]  /*1b0f0*/  LDSM.16.MT88.4 R12, [R12] ;  /* 0x000000000c0c783b */ /* 0x000f620000004200 */
[----:B------:R-:W-:Y:S01]  /*1b100*/  LOP3.LUT R25, R63, 0x7, RZ, 0xc0, !PT ;  /* 0x000000073f197812 */ /* 0x000fe200078ec0ff */
[----:B------:R-:W-:Y:S01]  /*1b110*/  IMAD.U32 R24, R62, 0x2, R151 ;  /* 0x000000023e187824 */ /* 0x000fe200078e0097 */
[----:B------:R-:W-:Y:S02]  /*1b120*/  SHF.R.U32.HI R70, RZ, 0x4, R63 ;  /* 0x00000004ff467819 */ /* 0x000fe4000001163f */
[----:B------:R-:W-:-:S03]  /*1b130*/  LOP3.LUT R71, R26, 0x8, R25, 0xe2, !PT ;  /* 0x000000081a477812 */ /* 0x000fc600078ee219 */
[----:B------:R-:W2:Y:S01]  /*1b140*/  LDSM.16.M88.4 R24, [R24] ;  /* 0x000000001818783b */ /* 0x000ea20000000200 */
[C---:B-1----:R-:W-:Y:S01]  /*1b150*/  HMMA.16816.F16 R62, R16.reuse, R64, R52 ;  /* 0x00000040103e723c */ /* 0x042fe20000000834 */
[----:B------:R-:W-:Y:S01]  /*1b160*/  IMAD.SHL.U32 R70, R70, 0x8, RZ ;  /* 0x0000000846467824 */ /* 0x000fe200078e00ff */
[----:B---3--:R-:W-:Y:S01]  /*1b170*/  SHF.R.U32.HI R53, RZ, 0x3, R88 ;  /* 0x00000003ff357819 */ /* 0x008fe20000011658 */
[----:B------:R-:W1:Y:S02]  /*1b180*/  S2R R90, SR_LANEID ;  /* 0x00000000005a7919 */ /* 0x000e640000000000 */
[----:B------:R-:W-:Y:S02]  /*1b190*/  IMAD R52, R71, 0x28, R70 ;  /* 0x0000002847347824 */ /* 0x000fe400078e0246 */
[----:B------:R-:W-:Y:S01]  /*1b1a0*/  IMAD.SHL.U32 R53, R53, 0x8, RZ ;  /* 0x0000000835357824 */ /* 0x000fe200078e00ff */
[----:B------:R-:W-:Y:S01]  /*1b1b0*/  HMMA.16816.F16 R70, R16, R66, R54 ;  /* 0x000000421046723c */ /* 0x000fe20000000836 */
[----:B------:R-:W-:-:S02]  /*1b1c0*/  LOP3.LUT R54, R88, 0x7, RZ, 0xc0, !PT ;  /* 0x0000000758367812 */ /* 0x000fc400078ec0ff */
[----:B------:R-:W-:Y:S02]  /*1b1d0*/  SHF.R.U32.HI R88, RZ, 0x4, R88 ;  /* 0x00000004ff587819 */ /* 0x000fe40000011658 */
[----:B------:R-:W-:-:S03]  /*1b1e0*/  LOP3.LUT R89, R53, 0x8, R54, 0xe2, !PT ;  /* 0x0000000835597812 */ /* 0x000fc600078ee236 */
[----:B------:R-:W-:-:S04]  /*1b1f0*/  IMAD.SHL.U32 R88, R88, 0x8, RZ ;  /* 0x0000000858587824 */ /* 0x000fc800078e00ff */
[----:B------:R-:W-:Y:S02]  /*1b200*/  IMAD R88, R89, 0x28, R88 ;  /* 0x0000002859587824 */ /* 0x000fe400078e0258 */
[----:B------:R-:W-:Y:S02]  /*1b210*/  IMAD.U32 R52, R52, 0x2, R145 ;  /* 0x0000000234347824 */ /* 0x000fe400078e0091 */
[----:B------:R-:W-:Y:S01]  /*1b220*/  IMAD.U32 R91, R88, 0x2, R159 ;  /* 0x00000002585b7824 */ /* 0x000fe200078e009f */
[C---:B0-----:R-:W-:Y:S03]  /*1b230*/  HMMA.16816.F16 R96, R16.reuse, R4, R96 ;  /* 0x000000041060723c */ /* 0x041fe60000000860 */
[----:B------:R-:W0:Y:S05]  /*1b240*/  LDSM.16.M88.4 R52, [R52] ;  /* 0x000000003434783b */ /* 0x000e2a0000000200 */
[C---:B------:R-:W-:Y:S08]  /*1b250*/  HMMA.16816.F16 R98, R16.reuse, R6, R98 ;  /* 0x000000061062723c */ /* 0x040ff00000000862 */
[C---:B----4-:R-:W-:Y:S08]  /*1b260*/  HMMA.16816.F16 R56, R16.reuse, R8, R56 ;  /* 0x000000081038723c */ /* 0x050ff00000000838 */
[C---:B------:R-:W-:Y:S08]  /*1b270*/  HMMA.16816.F16 R58, R16.reuse, R10, R58 ;  /* 0x0000000a103a723c */ /* 0x040ff0000000083a */
[C---:B-----5:R-:W-:Y:S08]  /*1b280*/  HMMA.16816.F16 R68, R16.reuse, R12, R68 ;  /* 0x0000000c1044723c */ /* 0x060ff00000000844 */
[----:B------:R-:W-:Y:S01]  /*1b290*/  HMMA.16816.F16 R44, R16, R14, R44 ;  /* 0x0000000e102c723c */ /* 0x000fe2000000082c */
[----:B------:R3:W4:Y:S01]  /*1b2a0*/  LDSM.16.M88.4 R16, [R91] ;  /* 0x000000005b10783b */ /* 0x0007220000000200 */
[----:B------:R-:W5:Y:S06]  /*1b2b0*/  S2R R89, SR_LANEID ;  /* 0x0000000000597919 */ /* 0x000f6c0000000000 */
[C---:B--2---:R-:W-:Y:S01]  /*1b2c0*/  HMMA.16816.F16 R46, R24.reuse, R4, R46 ;  /* 0x00000004182e723c */ /* 0x044fe2000000082e */
[----:B------:R-:W2:Y:S07]  /*1b2d0*/  S2R R88, SR_LANEID ;  /* 0x0000000000587919 */ /* 0x000eae0000000000 */
[C---:B------:R-:W-:Y:S08]  /*1b2e0*/  HMMA.16816.F16 R60, R24.reuse, R6, R60 ;  /* 0x00000006183c723c */ /* 0x040ff0000000083c */
[C---:B------:R-:W-:Y:S08]  /*1b2f0*/  HMMA.16816.F16 R28, R24.reuse, R64, R28 ;  /* 0x00000040181c723c */ /* 0x040ff0000000081c */
[C---:B------:R-:W-:Y:S08]  /*1b300*/  HMMA.16816.F16 R30, R24.reuse, R66, R30 ;  /* 0x00000042181e723c */ /* 0x040ff0000000081e */
[C---:B------:R-:W-:Y:S08]  /*1b310*/  HMMA.16816.F16 R32, R24.reuse, R8, R32 ;  /* 0x000000081820723c */ /* 0x040ff00000000820 */
[C---:B------:R-:W-:Y:S08]  /*1b320*/  HMMA.16816.F16 R34, R24.reuse, R10, R34 ;  /* 0x0000000a1822723c */ /* 0x040ff00000000822 */
[C---:B------:R-:W-:Y:S08]  /*1b330*/  HMMA.16816.F16 R36, R24.reuse, R12, R36 ;  /* 0x0000000c1824723c */ /* 0x040ff00000000824 */
[----:B------:R-:W-:Y:S01]  /*1b340*/  HMMA.16816.F16 R38, R24, R14, R38 ;  /* 0x0000000e1826723c */ /* 0x000fe20000000826 */
[----:B-1----:R-:W-:Y:S01]  /*1b350*/  SHF.R.U32.HI R25, RZ, 0x3, R90 ;  /* 0x00000003ff197819 */ /* 0x002fe2000001165a */
[----:B---3--:R-:W1:Y:S01]  /*1b360*/  S2R R91, SR_LANEID ;  /* 0x00000000005b7919 */ /* 0x008e620000000000 */
[----:B------:R-:W-:-:S03]  /*1b370*/  LOP3.LUT R26, R90, 0x7, RZ, 0xc0, !PT ;  /* 0x000000075a1a7812 */ /* 0x000fc600078ec0ff */
[----:B------:R-:W-:Y:S01]  /*1b380*/  IMAD.SHL.U32 R25, R25, 0x8, RZ ;  /* 0x0000000819197824 */ /* 0x000fe200078e00ff */
[----:B------:R-:W3:Y:S04]  /*1b390*/  S2R R24, SR_LANEID ;  /* 0x0000000000187919 */ /* 0x000ee80000000000 */
[----:B------:R-:W-:Y:S01]  /*1b3a0*/  LOP3.LUT R27, R25, 0x8, R26, 0xe2, !PT ;  /* 0x00000008191b7812 */ /* 0x000fe200078ee21a */
[----:B------:R-:W-:Y:S06]  /*1b3b0*/  BAR.SYNC.DEFER_BLOCKING 0x0 ;  /* 0x0000000000007b1d */ /* 0x000fec0000010000 */
[----:B------:R-:W3:Y:S01]  /*1b3c0*/  S2R R25, SR_LANEID ;  /* 0x0000000000197919 */ /* 0x000ee20000000000 */
[----:B0-----:R-:W-:Y:S01]  /*1b3d0*/  HMMA.16816.F16 R40, R52, R4, R40 ;  /* 0x000000043428723c */ /* 0x001fe20000000828 */
[----:B------:R-:W-:-:S07]  /*1b3e0*/  SHF.R.U32.HI R90, RZ, 0x4, R90 ;  /* 0x00000004ff5a7819 */ /* 0x000fce000001165a */
[----:B----4-:R-:W-:Y:S01]  /*1b3f0*/  HMMA.16816.F16 R110, R16, R4, R110 ;  /* 0x00000004106e723c */ /* 0x010fe2000000086e */
[----:B-----5:R-:W-:Y:S01]  /*1b400*/  SHF.R.U32.HI R4, RZ, 0x3, R89 ;  /* 0x00000003ff047819 */ /* 0x020fe20000011659 */
[----:B------:R-:W-:Y:S01]  /*1b410*/  IMAD.SHL.U32 R90, R90, 0x8, RZ ;  /* 0x000000085a5a7824 */ /* 0x000fe200078e00ff */
[----:B------:R-:W-:-:S03]  /*1b420*/  LOP3.LUT R5, R89, 0x7, RZ, 0xc0, !PT ;  /* 0x0000000759057812 */ /* 0x000fc600078ec0ff */
[----:B------:R-:W-:Y:S02]  /*1b430*/  IMAD.SHL.U32 R4, R4, 0x8, RZ ;  /* 0x0000000804047824 */ /* 0x000fe400078e00ff */
[----:B------:R-:W-:Y:S01]  /*1b440*/  HMMA.16816.F16 R42, R52, R6, R42 ;  /* 0x00000006342a723c */ /* 0x000fe2000000082a */
[----:B-1----:R-:W-:-:S07]  /*1b450*/  SHF.R.U32.HI R26, RZ, 0x3, R91 ;  /* 0x00000003ff1a7819 */ /* 0x002fce000001165b */
[----:B------:R-:W-:Y:S01]  /*1b460*/  HMMA.16816.F16 R112, R16, R6, R112 ;  /* 0x000000061070723c */ /* 0x000fe20000000870 */
[----:B--2---:R-:W-:Y:S01]  /*1b470*/  SHF.R.U32.HI R6, RZ, 0x3, R88 ;  /* 0x00000003ff067819 */ /* 0x004fe20000011658 */
[----:B------:R-:W-:Y:S01]  /*1b480*/  IMAD R90, R27, 0x108, R90 ;  /* 0x000001081b5a7824 */ /* 0x000fe200078e025a */
[----:B------:R-:W-:Y:S02]  /*1b490*/  LOP3.LUT R4, R4, 0x8, R5, 0xe2, !PT ;  /* 0x0000000804047812 */ /* 0x000fe400078ee205 */
[----:B------:R-:W-:Y:S01]  /*1b4a0*/  LOP3.LUT R7, R88, 0x7, RZ, 0xc0, !PT ;  /* 0x0000000758077812 */ /* 0x000fe200078ec0ff */
[----:B------:R-:W-:Y:S01]  /*1b4b0*/  IMAD.SHL.U32 R6, R6, 0x8, RZ ;  /* 0x0000000806067824 */ /* 0x000fe200078e00ff */
[--C-:B---3--:R-:W-:Y:S02]  /*1b4c0*/  SHF.R.U32.HI R5, RZ, 0x3, R24.reuse ;  /* 0x00000003ff057819 */ /* 0x108fe40000011618 */
[----:B------:R-:W-:Y:S01]  /*1b4d0*/  SHF.R.U32.HI R27, RZ, 0x3, R25 ;  /* 0x00000003ff1b7819 */ /* 0x000fe20000011619 */
[----:B------:R0:W-:Y:S01]  /*1b4e0*/  STS.128 [R158], R48 ;  /* 0x000000309e007388 */ /* 0x0001e20000000c00 */
[----:B------:R-:W-:Y:S01]  /*1b4f0*/  LOP3.LUT R7, R6, 0x8, R7, 0xe2, !PT ;  /* 0x0000000806077812 */ /* 0x000fe200078ee207 */
[----:B------:R-:W-:Y:S01]  /*1b500*/  IMAD.SHL.U32 R5, R5, 0x8, RZ ;  /* 0x0000000805057824 */ /* 0x000fe200078e00ff */
[----:B------:R-:W-:Y:S01]  /*1b510*/  LOP3.LUT R6, R24, 0x7, RZ, 0xc0, !PT ;  /* 0x0000000718067812 */ /* 0x000fe200078ec0ff */
[----:B------:R-:W-:Y:S01]  /*1b520*/  IMAD.SHL.U32 R27, R27, 0x8, RZ ;  /* 0x000000081b1b7824 */ /* 0x000fe200078e00ff */
[----:B------:R-:W-:Y:S01]  /*1b530*/  SHF.R.U32.HI R24, RZ, 0x4, R24 ;  /* 0x00000004ff187819 */ /* 0x000fe20000011618 */
[----:B------:R-:W-:Y:S01]  /*1b540*/  HMMA.16816.F16 R100, R52, R64, R100 ;  /* 0x000000403464723c */ /* 0x000fe20000000864 */
[----:B------:R1:W-:Y:S01]  /*1b550*/  STS.128 [R158+0x1400], R72 ;  /* 0x001400489e007388 */ /* 0x0003e20000000c00 */
[----:B0-----:R-:W-:Y:S01]  /*1b560*/  IMAD.SHL.U32 R49, R26, 0x8, RZ ;  /* 0x000000081a317824 */ /* 0x001fe200078e00ff */
[----:B------:R-:W-:-:S02]  /*1b570*/  LOP3.LUT R26, R25, 0x7, RZ, 0xc0, !PT ;  /* 0x00000007191a7812 */ /* 0x000fc400078ec0ff */
[----:B------:R-:W-:-:S03]  /*1b580*/  SHF.R.U32.HI R25, RZ, 0x4, R25 ;  /* 0x00000004ff197819 */ /* 0x000fc60000011619 */
[----:B------:R-:W-:Y:S01]  /*1b590*/  HMMA.16816.F16 R102, R52, R66, R102 ;  /* 0x000000423466723c */ /* 0x000fe20000000866 */
[----:B------:R0:W-:Y:S01]  /*1b5a0*/  STS.128 [R157+0x80], R80 ;  /* 0x000080509d007388 */ /* 0x0001e20000000c00 */
[----:B------:R-:W-:Y:S01]  /*1b5b0*/  IMAD.SHL.U32 R24, R24, 0x8, RZ ;  /* 0x0000000818187824 */ /* 0x000fe200078e00ff */
[----:B-1----:R-:W-:-:S05]  /*1b5c0*/  LOP3.LUT R75, R27, 0x8, R26, 0xe2, !PT ;  /* 0x000000081b4b7812 */ /* 0x002fca00078ee21a */
[C---:B------:R-:W-:Y:S08]  /*1b5d0*/  HMMA.16816.F16 R104, R52.reuse, R8, R104 ;  /* 0x000000083468723c */ /* 0x040ff00000000868 */
[----:B------:R-:W-:Y:S01]  /*1b5e0*/  HMMA.16816.F16 R106, R52, R10, R106 ;  /* 0x0000000a346a723c */ /* 0x000fe2000000086a */
[----:B0-----:R-:W-:-:S07]  /*1b5f0*/  LOP3.LUT R80, R91, 0x7, RZ, 0xc0, !PT ;  /* 0x000000075b507812 */ /* 0x001fce00078ec0ff */
[C---:B------:R-:W-:Y:S01]  /*1b600*/  HMMA.16816.F16 R108, R52.reuse, R12, R108 ;  /* 0x0000000c346c723c */ /* 0x040fe2000000086c */
[----:B------:R-:W-:Y:S02]  /*1b610*/  LOP3.LUT R80, R49, 0x8, R80, 0xe2, !PT ;  /* 0x0000000831507812 */ /* 0x000fe400078ee250 */
[----:B------:R-:W2:Y:S05]  /*1b620*/  LDG.E.128.CONSTANT R48, desc[UR6][R160.64+0x1f0180] ;  /* 0x1f018006a0307981 */ /* 0x000eaa000c1e9d00 */
[----:B------:R-:W-:Y:S01]  /*1b630*/  HMMA.16816.F16 R116, R52, R14, R116 ;  /* 0x0000000e3474723c */ /* 0x000fe20000000874 */
[----:B------:R-:W-:-:S07]  /*1b640*/  LOP3.LUT R53, R5, 0x8, R6, 0xe2, !PT ;  /* 0x0000000805357812 */ /* 0x000fce00078ee206 */
[C---:B------:R-:W-:Y:S01]  /*1b650*/  HMMA.16816.F16 R92, R16.reuse, R12, R92 ;  /* 0x0000000c105c723c */ /* 0x040fe2000000085c */
[----:B------:R-:W-:Y:S02]  /*1b660*/  IMAD.SHL.U32 R12, R25, 0x8, RZ ;  /* 0x00000008190c7824 */ /* 0x000fe400078e00ff */
[----:B------:R-:W-:Y:S02]  /*1b670*/  IMAD R73, R53, 0x108, R24 ;  /* 0x0000010835497824 */ /* 0x000fe400078e0218 */
[----:B------:R-:W3:Y:S01]  /*1b680*/  LDG.E.128.CONSTANT R52, desc[UR6][R162.64+0x207c0] ;  /* 0x0207c006a2347981 */ /* 0x000ee2000c1e9d00 */
[----:B------:R-:W-:Y:S02]  /*1b690*/  IMAD R74, R75, 0x108, R12 ;  /* 0x000001084b4a7824 */ /* 0x000fe400078e020c */
[C---:B------:R-:W-:Y:S01]  /*1b6a0*/  HMMA.16816.F16 R114, R16.reuse, R64, R114 ;  /* 0x000000401072723c */ /* 0x040fe20000000872 */
[----:B------:R-:W4:Y:S07]  /*1b6b0*/  LDG.E.128.CONSTANT R24, desc[UR6][R160.64+0x1f0000] ;  /* 0x1f000006a0187981 */ /* 0x000f2e000c1e9d00 */
[C---:B------:R-:W-:Y:S01]  /*1b6c0*/  HMMA.16816.F16 R118, R16.reuse, R66, R118 ;  /* 0x000000421076723c */ /* 0x040fe20000000876 */
[----:B------:R-:W5:Y:S07]  /*1b6d0*/  LDG.E.128.CONSTANT R64, desc[UR6][R162.64+0x7c0] ;  /* 0x0007c006a2407981 */ /* 0x000f6e000c1e9d00 */
[C---:B------:R-:W-:Y:S08]  /*1b6e0*/  HMMA.16816.F16 R120, R16.reuse, R8, R120 ;  /* 0x000000081078723c */ /* 0x040ff00000000878 */
[C---:B------:R-:W-:Y:S08]  /*1b6f0*/  HMMA.16816.F16 R122, R16.reuse, R10, R122 ;  /* 0x0000000a107a723c */ /* 0x040ff0000000087a */
[----:B------:R-:W-:Y:S01]  /*1b700*/  HMMA.16816.F16 R94, R16, R14, R94 ;  /* 0x0000000e105e723c */ /* 0x000fe2000000085e */
[----:B------:R-:W4:Y:S04]  /*1b710*/  LDG.E.128.CONSTANT R12, desc[UR6][R160.64+0x1f0080] ;  /* 0x1f008006a00c7981 */ /* 0x000f28000c1e9d00 */
[----:B------:R-:W4:Y:S01]  /*1b720*/  LDG.E.128.CONSTANT R16, desc[UR6][R160.64+0x1f0100] ;  /* 0x1f010006a0107981 */ /* 0x000f22000c1e9d00 */
[----:B------:R-:W-:-:S02]  /*1b730*/  SHF.R.U32.HI R89, RZ, 0x4, R89 ;  /* 0x00000004ff597819 */ /* 0x000fc40000011659 */
[----:B------:R-:W-:-:S03]  /*1b740*/  SHF.R.U32.HI R88, RZ, 0x4, R88 ;  /* 0x00000004ff587819 */ /* 0x000fc60000011658 */
[----:B------:R-:W-:Y:S02]  /*1b750*/  IMAD.SHL.U32 R89, R89, 0x8, RZ ;  /* 0x0000000859597824 */ /* 0x000fe400078e00ff */
[----:B------:R-:W-:Y:S02]  /*1b760*/  IMAD.SHL.U32 R88, R88, 0x8, RZ ;  /* 0x0000000858587824 */ /* 0x000fe400078e00ff */
[----:B------:R-:W-:Y:S02]  /*1b770*/  IMAD R5, R4, 0x28, R89 ;  /* 0x0000002804057824 */ /* 0x000fe400078e0259 */
[----:B------:R-:W-:Y:S01]  /*1b780*/  IMAD R88, R7, 0x108, R88 ;  /* 0x0000010807587824 */ /* 0x000fe200078e0258 */
[----:B------:R-:W0:Y:S03]  /*1b790*/  S2R R89, SR_LANEID ;  /* 0x0000000000597919 */ /* 0x000e260000000000 */
[----:B------:R-:W-:-:S02]  /*1b7a0*/  IMAD.U32 R4, R88, 0x2, R155 ;  /* 0x0000000258047824 */ /* 0x000fc400078e009b */
[----:B------:R-:W1:Y:S01]  /*1b7b0*/  S2R R88, SR_LANEID ;  /* 0x0000000000587919 */ /* 0x000e620000000000 */
[----:B------:R-:W-:Y:S01]  /*1b7c0*/  SHF.R.U32.HI R91, RZ, 0x4, R91 ;  /* 0x00000004ff5b7819 */ /* 0x000fe2000001165b */
[----:B------:R-:W-:Y:S04]  /*1b7d0*/  STS.128 [R157], R76 ;  /* 0x0000004c9d007388 */ /* 0x000fe80000000c00 */
[----:B------:R1:W-:Y:S04]  /*1b7e0*/  STS.128 [R157+0x100], R84 ;  /* 0x000100549d007388 */ /* 0x0003e80000000c00 */
[----:B------:R1:W-:Y:S01]  /*1b7f0*/  STS.128 [R157+0x180], R20 ;  /* 0x000180149d007388 */ /* 0x0003e20000000c00 */
[----:B------:R-:W-:-:S04]  /*1b800*/  IMAD.SHL.U32 R91, R91, 0x8, RZ ;  /* 0x000000085b5b7824 */ /* 0x000fc800078e00ff */
[----:B------:R-:W-:Y:S01]  /*1b810*/  IMAD R91, R80, 0x28, R91 ;  /* 0x00000028505b7824 */ /* 0x000fe200078e025b */
[----:B0-----:R-:W-:Y:S02]  /*1b820*/  SHF.R.U32.HI R72, RZ, 0x3, R89 ;  /* 0x00000003ff487819 */ /* 0x001fe40000011659 */
[----:B------:R-:W-:-:S03]  /*1b830*/  LOP3.LUT R81, R89, 0x7, RZ, 0xc0, !PT ;  /* 0x0000000759517812 */ /* 0x000fc600078ec0ff */
[----:B------:R-:W-:Y:S01]  /*1b840*/  IMAD.SHL.U32 R82, R72, 0x8, RZ ;  /* 0x0000000848527824 */ /* 0x000fe200078e00ff */
[----:B-1----:R-:W-:Y:S02]  /*1b850*/  SHF.R.U32.HI R80, RZ, 0x3, R88 ;  /* 0x00000003ff507819 */ /* 0x002fe40000011658 */
[----:B------:R-:W-:Y:S01]  /*1b860*/  SHF.R.U32.HI R89, RZ, 0x4, R89 ;  /* 0x00000004ff597819 */ /* 0x000fe20000011659 */
[----:B------:R-:W-:Y:S01]  /*1b870*/  IMAD.U32 R73, R73, 0x2, R142 ;  /* 0x0000000249497824 */ /* 0x000fe200078e008e */
[----:B------:R-:W-:Y:S01]  /*1b880*/  LOP3.LUT R82, R82, 0x8, R81, 0xe2, !PT ;  /* 0x0000000852527812 */ /* 0x000fe200078ee251 */
[----:B------:R-:W-:Y:S01]  /*1b890*/  IMAD.SHL.U32 R84, R80, 0x8, RZ ;  /* 0x0000000850547824 */ /* 0x000fe200078e00ff */
[----:B------:R-:W-:Y:S01]  /*1b8a0*/  LOP3.LUT R81, R88, 0x7, RZ, 0xc0, !PT ;  /* 0x0000000758517812 */ /* 0x000fe200078ec0ff */
[----:B------:R-:W-:Y:S02]  /*1b8b0*/  IMAD.U32 R80, R91, 0x2, R152 ;  /* 0x000000025b507824 */ /* 0x000fe400078e0098 */
[----:B------:R-:W-:Y:S01]  /*1b8c0*/  IMAD.SHL.U32 R89, R89, 0x8, RZ ;  /* 0x0000000859597824 */ /* 0x000fe200078e00ff */
[----:B------:R-:W-:Y:S01]  /*1b8d0*/  LOP3.LUT R85, R84, 0x8, R81, 0xe2, !PT ;  /* 0x0000000854557812 */ /* 0x000fe200078ee251 */
[----:B------:R-:W-:Y:S01]  /*1b8e0*/  IMAD.U32 R8, R5, 0x2, R156 ;  /* 0x0000000205087824 */ /* 0x000fe200078e009c */
[----:B------:R-:W-:Y:S01]  /*1b8f0*/  BAR.SYNC.DEFER_BLOCKING 0x0 ;  /* 0x0000000000007b1d */ /* 0x000fe20000010000 */
[----:B------:R-:W-:-:S02]  /*1b900*/  IMAD.U32 R20, R90, 0x2, R143 ;  /* 0x000000025a147824 */ /* 0x000fc400078e008f */
[----:B------:R-:W-:Y:S02]  /*1b910*/  IMAD.U32 R76, R74, 0x2, R141 ;  /* 0x000000024a4c7824 */ /* 0x000fe400078e008d */
[----:B------:R-:W-:Y:S01]  /*1b920*/  IMAD R89, R82, 0x28, R89 ;  /* 0x0000002852597824 */ /* 0x000fe200078e0259 */
[----:B------:R-:W-:Y:S01]  /*1b930*/  SHF.R.U32.HI R88, RZ, 0x4, R88 ;  /* 0x00000004ff587819 */ /* 0x000fe20000011658 */
[----:B------:R-:W0:Y:S01]  /*1b940*/  S2R R132, SR_LANEID ;  /* 0x0000000000847919 */ /* 0x000e220000000000 */
[----:B------:R-:W-:Y:S04]  /*1b950*/  LDSM.16.MT88.4 R72, [R73] ;  /* 0x000000004948783b */ /* 0x000fe80000004200 */
[----:B------:R-:W1:Y:S04]  /*1b960*/  LDSM.16.M88.4 R80, [R80] ;  /* 0x000000005050783b */ /* 0x000e680000000200 */
[----:B------:R-:W-:Y:S04]  /*1b970*/  LDSM.16.M88.4 R8, [R8] ;  /* 0x000000000808783b */ /* 0x000fe80000000200 */
[----:B------:R-:W0:Y:S04]  /*1b980*/  LDSM.16.MT88.4 R4, [R4] ;  /* 0x000000000404783b */ /* 0x000e280000004200 */
[----:B------:R-:W0:Y:S04]  /*1b990*/  LDSM.16.MT88.4 R20, [R20] ;  /* 0x000000001414783b */ /* 0x000e280000004200 */
[----:B------:R-:W0:Y:S01]  /*1b9a0*/  LDSM.16.MT88.4 R76, [R76] ;  /* 0x000000004c4c783b */ /* 0x000e220000004200 */
[----:B------:R-:W-:-:S02]  /*1b9b0*/  IMAD.SHL.U32 R88, R88, 0x8, RZ ;  /* 0x0000000858587824 */ /* 0x000fc400078e00ff */
[----:B------:R-:W-:Y:S02]  /*1b9c0*/  IMAD.U32 R84, R89, 0x2, R150 ;  /* 0x0000000259547824 */ /* 0x000fe400078e0096 */
[----:B------:R-:W-:-:S04]  /*1b9d0*/  IMAD R89, R85, 0x28, R88 ;  /* 0x0000002855597824 */ /* 0x000fc800078e0258 */
[----:B------:R-:W-:Y:S01]  /*1b9e0*/  IMAD.U32 R89, R89, 0x2, R144 ;  /* 0x0000000259597824 */ /* 0x000fe200078e0090 */
[----:B------:R-:W0:Y:S05]  /*1b9f0*/  LDSM.16.M88.4 R84, [R84] ;  /* 0x000000005454783b */ /* 0x000e2a0000000200 */
[----:B------:R-:W0:Y:S01]  /*1ba00*/  LDSM.16.M88.4 R88, [R89] ;  /* 0x000000005958783b */ /* 0x000e220000000200 */
[----:B-1----:R-:W-:Y:S01]  /*1ba10*/  HMMA.16816.F16 R124, R80, R72, R32 ;  /* 0x00000048507c723c */ /* 0x002fe20000000820 */
[----:B------:R-:W1:Y:S07]  /*1ba20*/  S2R R32, SR_LANEID ;  /* 0x0000000000207919 */ /* 0x000e6e0000000000 */
[----:B0-----:R-:W-:Y:S01]  /*1ba30*/  HMMA.16816.F16 R96, R8, R4, R96 ;  /* 0x000000040860723c */ /* 0x001fe20000000860 */
[----:B------:R-:W-:-:S07]  /*1ba40*/  LOP3.LUT R33, R132, 0x7, RZ, 0xc0, !PT ;  /* 0x0000000784217812 */ /* 0x000fce00078ec0ff */
        /* <DEDUP_REMOVED lines=8> */
[----:B------:R-:W0:Y:S06]  /*1bad0*/  S2R R134, SR_LANEID ;  /* 0x0000000000867919 */ /* 0x000e2c0000000000 */
[----:B------:R-:W-:Y:S01]  /*1bae0*/  HMMA.16816.F16 R128, R80, R76, R36 ;  /* 0x0000004c5080723c */ /* 0x000fe20000000824 */
[----:B------:R-:W-:Y:S01]  /*1baf0*/  IMAD.SHL.U32 R36, R11, 0x8, RZ ;  /* 0x000000080b247824 */ /* 0x000fe200078e00ff */
[----:B------:R-:W0:Y:S01]  /*1bb00*/  S2R R133, SR_LANEID ;  /* 0x0000000000857919 */ /* 0x000e220000000000 */
[----:B------:R-:W0:Y:S03]  /*1bb10*/  S2R R8, SR_LANEID ;  /* 0x0000000000087919 */ /* 0x000e260000000000 */
[----:B------:R-:W-:-:S02]  /*1bb20*/  LOP3.LUT R33, R36, 0x8, R33, 0xe2, !PT ;  /* 0x0000000824217812 */ /* 0x000fc400078ee221 */
[----:B------:R-:W2:Y:S01]  /*1bb30*/  S2R R36, SR_LANEID ;  /* 0x0000000000247919 */ /* 0x000ea20000000000 */
[-C--:B------:R-:W-:Y:S08]  /*1bb40*/  HMMA.16816.F16 R28, R80, R20.reuse, R28 ;  /* 0x00000014501c723c */ /* 0x080ff0000000081c */
[-C--:B------:R-:W-:Y:S08]  /*1bb50*/  HMMA.16816.F16 R100, R84, R20.reuse, R100 ;  /* 0x000000145464723c */ /* 0x080ff00000000864 */
[----:B------:R-:W-:Y:S01]  /*1bb60*/  HMMA.16816.F16 R114, R88, R20, R114 ;  /* 0x000000145872723c */ /* 0x000fe20000000872 */
[----:B-1----:R-:W-:-:S02]  /*1bb70*/  SHF.R.U32.HI R20, RZ, 0x3, R32 ;  /* 0x00000003ff147819 */ /* 0x002fc40000011620 */
[----:B------:R-:W-:Y:S02]  /*1bb80*/  LOP3.LUT R21, R32, 0x7, RZ, 0xc0, !PT ;  /* 0x0000000720157812 */ /* 0x000fe400078ec0ff */
[----:B------:R-:W-:-:S03]  /*1bb90*/  SHF.R.U32.HI R32, RZ, 0x4, R32 ;  /* 0x00000004ff207819 */ /* 0x000fc60000011620 */
[C---:B------:R-:W-:Y:S08]  /*1bba0*/  HMMA.16816.F16 R46, R80.reuse, R4, R46 ;  /* 0x00000004502e723c */ /* 0x040ff0000000082e */
[C---:B------:R-:W-:Y:S08]  /*1bbb0*/  HMMA.16816.F16 R60, R80.reuse, R6, R60 ;  /* 0x00000006503c723c */ /* 0x040ff0000000083c */
[C---:B------:R-:W-:Y:S08]  /*1bbc0*/  HMMA.16816.F16 R30, R80.reuse, R22, R30 ;  /* 0x00000016501e723c */ /* 0x040ff0000000081e */
[----:B------:R-:W-:Y:S01]  /*1bbd0*/  HMMA.16816.F16 R126, R80, R74, R34 ;  /* 0x0000004a507e723c */ /* 0x000fe20000000822 */
[----:B------:R-:W-:-:S07]  /*1bbe0*/  IMAD.SHL.U32 R37, R32, 0x8, RZ ;  /* 0x0000000820257824 */ /* 0x000fce00078e00ff */
[----:B------:R-:W-:Y:S01]  /*1bbf0*/  HMMA.16816.F16 R80, R80, R78, R38 ;  /* 0x0000004e5050723c */ /* 0x000fe20000000826 */
[----:B------:R-:W-:Y:S01]  /*1bc00*/  IMAD.SHL.U32 R38, R20, 0x8, RZ ;  /* 0x0000000814267824 */ /* 0x000fe200078e00ff */
[----:B0-----:R-:W-:-:S04]  /*1bc10*/  SHF.R.U32.HI R9, RZ, 0x3, R133 ;  /* 0x00000003ff097819 */ /* 0x001fc80000011685 */
[----:B------:R-:W-:Y:S02]  /*1bc20*/  LOP3.LUT R38, R38, 0x8, R21, 0xe2, !PT ;  /* 0x0000000826267812 */ /* 0x000fe400078ee215 */
[----:B------:R-:W-:Y:S01]  /*1bc30*/  HMMA.16816.F16 R104, R84, R72, R104 ;  /* 0x000000485468723c */ /* 0x000fe20000000868 */
[----:B------:R-:W-:-:S07]  /*1bc40*/  SHF.R.U32.HI R34, RZ, 0x3, R8 ;  /* 0x00000003ff227819 */ /* 0x000fce0000011608 */
[----:B------:R-:W-:Y:S01]  /*1bc50*/  HMMA.16816.F16 R120, R88, R72, R120 ;  /* 0x000000485878723c */ /* 0x000fe20000000878 */
[----:B------:R-:W0:Y:S01]  /*1bc60*/  S2R R72, SR_LANEID ;  /* 0x0000000000487919 */ /* 0x000e220000000000 */
[----:B------:R-:W-:-:S06]  /*1bc70*/  LOP3.LUT R10, R133, 0x7, RZ, 0xc0, !PT ;  /* 0x00000007850a7812 */ /* 0x000fcc00078ec0ff */
[----:B------:R-:W-:Y:S01]  /*1bc80*/  HMMA.16816.F16 R82, R84, R4, R40 ;  /* 0x000000045452723c */ /* 0x000fe20000000828 */
[----:B------:R-:W-:Y:S01]  /*1bc90*/  IMAD R40, R38, 0x108, R37 ;  /* 0x0000010826287824 */ /* 0x000fe200078e0225 */
[----:B--2---:R-:W-:-:S06]  /*1bca0*/  SHF.R.U32.HI R37, RZ, 0x3, R36 ;  /* 0x00000003ff257819 */ /* 0x004fcc0000011624 */
[----:B------:R-:W-:Y:S01]  /*1bcb0*/  HMMA.16816.F16 R110, R88, R4, R110 ;  /* 0x00000004586e723c */ /* 0x000fe2000000086e */
[--C-:B------:R-:W-:Y:S01]  /*1bcc0*/  SHF.R.U32.HI R4, RZ, 0x3, R134.reuse ;  /* 0x00000003ff047819 */ /* 0x100fe20000011686 */
[----:B------:R-:W-:Y:S01]  /*1bcd0*/  IMAD.SHL.U32 R9, R9, 0x8, RZ ;  /* 0x0000000809097824 */ /* 0x000fe200078e00ff */
[----:B------:R-:W-:Y:S01]  /*1bce0*/  LOP3.LUT R5, R134, 0x7, RZ, 0xc0, !PT ;  /* 0x0000000786057812 */ /* 0x000fe200078ec0ff */
[----:B------:R-:W-:Y:S01]  /*1bcf0*/  IMAD.SHL.U32 R34, R34, 0x8, RZ ;  /* 0x0000000822227824 */ /* 0x000fe200078e00ff */
[----:B------:R-:W-:Y:S01]  /*1bd00*/  LOP3.LUT R35, R8, 0x7, RZ, 0xc0, !PT ;  /* 0x0000000708237812 */ /* 0x000fe200078ec0ff */
[----:B------:R-:W-:Y:S01]  /*1bd10*/  IMAD.SHL.U32 R4, R4, 0x8, RZ ;  /* 0x0000000804047824 */ /* 0x000fe200078e00ff */
[----:B------:R-:W-:Y:S02]  /*1bd20*/  SHF.R.U32.HI R134, RZ, 0x4, R134 ;  /* 0x00000004ff867819 */ /* 0x000fe40000011686 */
[----:B------:R-:W-:Y:S02]  /*1bd30*/  SHF.R.U32.HI R133, RZ, 0x4, R133 ;  /* 0x00000004ff857819 */ /* 0x000fe40000011685 */
[----:B------:R-:W-:-:S02]  /*1bd40*/  SHF.R.U32.HI R132, RZ, 0x4, R132 ;  /* 0x00000004ff847819 */ /* 0x000fc40000011684 */
[----:B------:R-:W-:Y:S01]  /*1bd50*/  SHF.R.U32.HI R8, RZ, 0x4, R8 ;  /* 0x00000004ff087819 */ /* 0x000fe20000011608 */
[----:B------:R-:W-:Y:S01]  /*1bd60*/  IMAD.SHL.U32 R41, R37, 0x8, RZ ;  /* 0x0000000825297824 */ /* 0x000fe200078e00ff */
        /* <DEDUP_REMOVED lines=9> */
[----:B------:R-:W-:Y:S01]  /*1be00*/  LOP3.LUT R41, R41, 0x8, R38, 0xe2, !PT ;  /* 0x0000000829297812 */ /* 0x000fe200078ee226 */
[----:B------:R-:W-:-:S02]  /*1be10*/  IMAD.U32 R37, R40, 0x2, R3 ;  /* 0x0000000228257824 */ /* 0x000fc400078e0003 */
[----:B------:R-:W-:Y:S01]  /*1be20*/  IMAD.SHL.U32 R40, R36, 0x8, RZ ;  /* 0x0000000824287824 */ /* 0x000fe200078e00ff */
[-C--:B------:R-:W-:Y:S01]  /*1be30*/  HMMA.16816.F16 R106, R84, R74.reuse, R106 ;  /* 0x0000004a546a723c */ /* 0x080fe2000000086a */
[----:B------:R-:W-:Y:S02]  /*1be40*/  IMAD R134, R5, 0x28, R134 ;  /* 0x0000002805867824 */ /* 0x000fe400078e0286 */
[----:B------:R-:W-:Y:S01]  /*1be50*/  IMAD R133, R10, 0x108, R133 ;  /* 0x000001080a857824 */ /* 0x000fe200078e0285 */
[----:B------:R-:W-:Y:S01]  /*1be60*/  LDSM.16.MT88.4 R36, [R37] ;  /* 0x000000002524783b */ /* 0x000fe20000004200 */
[----:B------:R-:W-:Y:S02]  /*1be70*/  IMAD R33, R33, 0x108, R132 ;  /* 0x0000010821217824 */ /* 0x000fe400078e0284 */
[----:B------:R-:W-:Y:S01]  /*1be80*/  IMAD R35, R35, 0x108, R8 ;  /* 0x0000010823237824 */ /* 0x000fe200078e0208 */
[----:B------:R-:W-:Y:S01]  /*1be90*/  HMMA.16816.F16 R122, R88, R74, R122 ;  /* 0x0000004a587a723c */ /* 0x000fe2000000087a */
[----:B------:R-:W1:Y:S01]  /*1bea0*/  S2R R75, SR_LANEID ;  /* 0x00000000004b7919 */ /* 0x000e620000000000 */
[----:B------:R-:W-:-:S02]  /*1beb0*/  IMAD R40, R41, 0x28, R40 ;  /* 0x0000002829287824 */ /* 0x000fc400078e0228 */
[----:B------:R-:W-:Y:S02]  /*1bec0*/  IMAD.U32 R4, R134, 0x2, R153 ;  /* 0x0000000286047824 */ /* 0x000fe400078e0099 */
[----:B------:R-:W-:Y:S02]  /*1bed0*/  IMAD.U32 R8, R133, 0x2, R140 ;  /* 0x0000000285087824 */ /* 0x000fe400078e008c */
[----:B------:R-:W-:Y:S02]  /*1bee0*/  IMAD.U32 R20, R33, 0x2, R2 ;  /* 0x0000000221147824 */ /* 0x000fe400078e0002 */
[----:B------:R-:W-:Y:S02]  /*1bef0*/  IMAD.U32 R35, R35, 0x2, R0 ;  /* 0x0000000223237824 */ /* 0x000fe400078e0000 */
[----:B------:R-:W-:Y:S01]  /*1bf00*/  IMAD.U32 R40, R40, 0x2, R151 ;  /* 0x0000000228287824 */ /* 0x000fe200078e0097 */
[C---:B------:R-:W-:Y:S01]  /*1bf10*/  HMMA.16816.F16 R130, R84.reuse, R6, R42 ;  /* 0x000000065482723c */ /* 0x040fe2000000082a */
[----:B------:R-:W-:Y:S04]  /*1bf20*/  LDSM.16.MT88.4 R8, [R8] ;  /* 0x000000000808783b */ /* 0x000fe80000004200 */
[----:B------:R-:W-:Y:S03]  /*1bf30*/  LDSM.16.MT88.4 R32, [R35] ;  /* 0x000000002320783b */ /* 0x000fe60000004200 */
[----:B------:R-:W-:Y:S01]  /*1bf40*/  HMMA.16816.F16 R102, R84, R22, R102 ;  /* 0x000000165466723c */ /* 0x000fe20000000866 */
[----:B------:R-:W-:Y:S01]  /*1bf50*/  LDSM.16.M88.4 R40, [R40] ;  /* 0x000000002828783b */ /* 0x000fe20000000200 */
[----:B0-----:R-:W-:-:S06]  /*1bf60*/  SHF.R.U32.HI R73, RZ, 0x3, R72 ;  /* 0x00000003ff497819 */ /* 0x001fcc0000011648 */
[C---:B------:R-:W-:Y:S01]  /*1bf70*/  HMMA.16816.F16 R112, R88.reuse, R6, R112 ;  /* 0x000000065870723c */ /* 0x040fe20000000870 */
[----:B------:R-:W0:Y:S07]  /*1bf80*/  LDSM.16.M88.4 R4, [R4] ;  /* 0x000000000404783b */ /* 0x000e2e0000000200 */
[----:B------:R-:W-:Y:S01]  /*1bf90*/  HMMA.16816.F16 R118, R88, R22, R118 ;  /* 0x000000165876723c */ /* 0x000fe20000000876 */
[----:B------:R-:W2:Y:S01]  /*1bfa0*/  LDSM.16.MT88.4 R20, [R20] ;  /* 0x000000001414783b */ /* 0x000ea20000004200 */
[----:B------:R-:W-:Y:S01]  /*1bfb0*/  LOP3.LUT R74, R72, 0x7, RZ, 0xc0, !PT ;  /* 0x00000007484a7812 */ /* 0x000fe200078ec0ff */
[----:B------:R-:W-:Y:S01]  /*1bfc0*/  IMAD.SHL.U32 R73, R73, 0x8, RZ ;  /* 0x0000000849497824 */ /* 0x000fe200078e00ff */
[----:B------:R-:W-:-:S04]  /*1bfd0*/  SHF.R.U32.HI R72, RZ, 0x4, R72 ;  /* 0x00000004ff487819 */ /* 0x000fc80000011648 */
[----:B------:R-:W-:Y:S01]  /*1bfe0*/  LOP3.LUT R73, R73, 0x8, R74, 0xe2, !PT ;  /* 0x0000000849497812 */ /* 0x000fe200078ee24a */
[----:B------:R-:W-:-:S04]  /*1bff0*/  IMAD.SHL.U32 R72, R72, 0x8, RZ ;  /* 0x0000000848487824 */ /* 0x000fc800078e00ff */
[----:B------:R-:W-:-:S04]  /*1c000*/  IMAD R72, R73, 0x28, R72 ;  /* 0x0000002849487824 */ /* 0x000fc800078e0248 */
[----:B------:R-:W-:Y:S01]  /*1c010*/  IMAD.U32 R74, R72, 0x2, R145 ;  /* 0x00000002484a7824 */ /* 0x000fe200078e0091 */
[--C-:B-1----:R-:W-:Y:S02]  /*1c020*/  SHF.R.U32.HI R72, RZ, 0x3, R75.reuse ;  /* 0x00000003ff487819 */ /* 0x102fe4000001164b */
[----:B------:R-:W-:Y:S02]  /*1c030*/  LOP3.LUT R73, R75, 0x7, RZ, 0xc0, !PT ;  /* 0x000000074b497812 */ /* 0x000fe400078ec0ff */
[----:B------:R-:W-:Y:S01]  /*1c040*/  SHF.R.U32.HI R75, RZ, 0x4, R75 ;  /* 0x00000004ff4b7819 */ /* 0x000fe2000001164b */
[----:B------:R-:W-:Y:S01]  /*1c050*/  IMAD.SHL.U32 R72, R72, 0x8, RZ ;  /* 0x0000000848487824 */ /* 0x000fe200078e00ff */
[----:B------:R-:W-:Y:S03]  /*1c060*/  HMMA.16816.F16 R108, R84, R76, R108 ;  /* 0x0000004c546c723c */ /* 0x000fe6000000086c */
[----:B------:R-:W-:Y:S01]  /*1c070*/  IMAD.SHL.U32 R75, R75, 0x8, RZ ;  /* 0x000000084b4b7824 */ /* 0x000fe200078e00ff */
[----:B------:R-:W-:-:S04]  /*1c080*/  LOP3.LUT R72, R72, 0x8, R73, 0xe2, !PT ;  /* 0x0000000848487812 */ /* 0x000fc800078ee249 */
[----:B------:R-:W-:Y:S01]  /*1c090*/  HMMA.16816.F16 R92, R88, R76, R92 ;  /* 0x0000004c585c723c */ /* 0x000fe2000000085c */
[----:B------:R-:W-:-:S07]  /*1c0a0*/  IMAD R76, R72, 0x28, R75 ;  /* 0x00000028484c7824 */ /* 0x000fce00078e024b */
[C---:B0-----:R-:W-:Y:S08]  /*1c0b0*/  HMMA.16816.F16 R96, R4.reuse, R8, R96 ;  /* 0x000000080460723c */ /* 0x041ff00000000860 */
[C---:B------:R-:W-:Y:S08]  /*1c0c0*/  HMMA.16816.F16 R98, R4.reuse, R10, R98 ;  /* 0x0000000a0462723c */ /* 0x040ff00000000862 */
[C---:B--2---:R-:W-:Y:S08]  /*1c0d0*/  HMMA.16816.F16 R62, R4.reuse, R20, R62 ;  /* 0x00000014043e723c */ /* 0x044ff0000000083e */
[C---:B------:R-:W-:Y:S08]  /*1c0e0*/  HMMA.16816.F16 R70, R4.reuse, R22, R70 ;  /* 0x000000160446723c */ /* 0x040ff00000000846 */
[C---:B------:R-:W-:Y:S08]  /*1c0f0*/  HMMA.16816.F16 R56, R4.reuse, R32, R56 ;  /* 0x000000200438723c */ /* 0x040ff00000000838 */
[C---:B------:R-:W-:Y:S08]  /*1c100*/  HMMA.16816.F16 R58, R4.reuse, R34, R58 ;  /* 0x00000022043a723c */ /* 0x040ff0000000083a */
[C---:B------:R-:W-:Y:S08]  /*1c110*/  HMMA.16816.F16 R68, R4.reuse, R36, R68 ;  /* 0x000000240444723c */ /* 0x040ff00000000844 */
[----:B------:R-:W-:Y:S01]  /*1c120*/  HMMA.16816.F16 R44, R4, R38, R44 ;  /* 0x00000026042c723c */ /* 0x000fe2000000082c */
[----:B------:R0:W1:Y:S07]  /*1c130*/  LDSM.16.M88.4 R4, [R74] ;  /* 0x000000004a04783b */ /* 0x00006e0000000200 */
[----:B------:R-:W-:Y:S01]  /*1c140*/  HMMA.16816.F16 R72, R40, R20, R28 ;  /* 0x000000142848723c */ /* 0x000fe2000000081c */
[----:B------:R-:W-:-:S02]  /*1c150*/  IMAD.U32 R28, R76, 0x2, R159 ;  /* 0x000000024c1c7824 */ /* 0x000fc400078e009f */
[----:B------:R-:W2:Y:S05]  /*1c160*/  S2R R76, SR_LANEID ;  /* 0x00000000004c7919 */ /* 0x000eaa0000000000 */
[----:B0-----:R-:W-:Y:S01]  /*1c170*/  HMMA.16816.F16 R74, R40, R22, R30 ;  /* 0x00000016284a723c */ /* 0x001fe2000000081e */
[----:B------:R-:W0:Y:S01]  /*1c180*/  LDSM.16.M88.4 R28, [R28] ;  /* 0x000000001c1c783b */ /* 0x000e220000000200 */
[----:B------:R-:W3:Y:S06]  /*1c190*/  S2R R77, SR_LANEID ;  /* 0x00000000004d7919 */ /* 0x000eec0000000000 */
[----:B------:R-:W-:Y:S01]  /*1c1a0*/  HMMA.16816.F16 R116, R84, R78, R116 ;  /* 0x0000004e5474723c */ /* 0x000fe20000000874 */
[----:B------:R-:W-:Y:S07]  /*1c1b0*/  BAR.SYNC.DEFER_BLOCKING 0x0 ;  /* 0x0000000000007b1d */ /* 0x000fee0000010000 */
[C---:B------:R-:W-:Y:S08]  /*1c1c0*/  HMMA.16816.F16 R46, R40.reuse, R8, R46 ;  /* 0x00000008282e723c */ /* 0x040ff0000000082e */
[C---:B------:R-:W-:Y:S08]  /*1c1d0*/  HMMA.16816.F16 R60, R40.reuse, R10, R60 ;  /* 0x0000000a283c723c */ /* 0x040ff0000000083c */
[C---:B------:R-:W-:Y:S08]  /*1c1e0*/  HMMA.16816.F16 R124, R40.reuse, R32, R124 ;  /* 0x00000020287c723c */ /* 0x040ff0000000087c */
[C---:B------:R-:W-:Y:S08]  /*1c1f0*/  HMMA.16816.F16 R126, R40.reuse, R34, R126 ;  /* 0x00000022287e723c */ /* 0x040ff0000000087e */
[C---:B------:R-:W-:Y:S08]  /*1c200*/  HMMA.16816.F16 R128, R40.reuse, R36, R128 ;  /* 0x000000242880723c */ /* 0x040ff00000000880 */
[----:B------:R-:W-:Y:S01]  /*1c210*/  HMMA.16816.F16 R80, R40, R38, R80 ;  /* 0x000000262850723c */ /* 0x000fe20000000850 */
[----:B------:R-:W5:Y:S01]  /*1c220*/  S2R R40, SR_LANEID ;  /* 0x0000000000287919 */ /* 0x000f620000000000 */
[----:B--2---:R-:W-:Y:S01]  /*1c230*/  SHF.R.U32.HI R43, RZ, 0x3, R76 ;  /* 0x00000003ff2b7819 */ /* 0x004fe2000001164c */
[----:B------:R-:W2:Y:S01]  /*1c240*/  S2R R42, SR_LANEID ;  /* 0x00000000002a7919 */ /* 0x000ea20000000000 */
[----:B------:R-:W4:Y:S04]  /*1c250*/  S2R R41, SR_LANEID ;  /* 0x0000000000297919 */ /* 0x000f280000000000 */
        /* <DEDUP_REMOVED lines=8> */
[----:B------:R-:W-:-:S02]  /*1c2e0*/  IMAD.SHL.U32 R5, R43, 0x8, RZ ;  /* 0x000000082b057824 */ /* 0x000fc400078e00ff */
[----:B------:R-:W1:Y:S01]  /*1c2f0*/  S2R R43, SR_LANEID ;  /* 0x00000000002b7919 */ /* 0x000e620000000000 */
[----:B------:R-:W-:-:S04]  /*1c300*/  LOP3.LUT R4, R76, 0x7, RZ, 0xc0, !PT ;  /* 0x000000074c047812 */ /* 0x000fc800078ec0ff */
[----:B------:R-:W-:Y:S02]  /*1c310*/  LOP3.LUT R5, R5, 0x8, R4, 0xe2, !PT ;  /* 0x0000000805057812 */ /* 0x000fe400078ee204 */
[----:B---3--:R-:W-:Y:S01]  /*1c320*/  SHF.R.U32.HI R4, RZ, 0x3, R77 ;  /* 0x00000003ff047819 */ /* 0x008fe2000001164d */
[----:B0-----:R-:W-:Y:S01]  /*1c330*/  HMMA.16816.F16 R110, R28, R8, R110 ;  /* 0x000000081c6e723c */ /* 0x001fe2000000086e */
[----:B-----5:R-:W-:Y:S02]  /*1c340*/  SHF.R.U32.HI R7, RZ, 0x3, R40 ;  /* 0x00000003ff077819 */ /* 0x020fe40000011628 */
[----:B------:R-:W-:Y:S01]  /*1c350*/  LOP3.LUT R6, R77, 0x7, RZ, 0xc0, !PT ;  /* 0x000000074d067812 */ /* 0x000fe200078ec0ff */
[----:B------:R-:W-:Y:S01]  /*1c360*/  IMAD.SHL.U32 R9, R4, 0x8, RZ ;  /* 0x0000000804097824 */ /* 0x000fe200078e00ff */
[----:B------:R-:W-:Y:S01]  /*1c370*/  STS.128 [R158], R64 ;  /* 0x000000409e007388 */ /* 0x000fe20000000c00 */
[----:B------:R-:W-:Y:S01]  /*1c380*/  IMAD.SHL.U32 R7, R7, 0x8, RZ ;  /* 0x0000000807077824 */ /* 0x000fe200078e00ff */
[----:B------:R-:W-:-:S02]  /*1c390*/  SHF.R.U32.HI R76, RZ, 0x4, R76 ;  /* 0x00000004ff4c7819 */ /* 0x000fc4000001164c */
[----:B------:R-:W-:Y:S01]  /*1c3a0*/  LOP3.LUT R6, R9, 0x8, R6, 0xe2, !PT ;  /* 0x0000000809067812 */ /* 0x000fe200078ee206 */
[----:B------:R-:W-:Y:S01]  /*1c3b0*/  STS.128 [R158+0x1400], R52 ;  /* 0x001400349e007388 */ /* 0x000fe20000000c00 */
[----:B------:R-:W-:Y:S02]  /*1c3c0*/  LOP3.LUT R8, R40, 0x7, RZ, 0xc0, !PT ;  /* 0x0000000728087812 */ /* 0x000fe400078ec0ff */
[----:B------:R-:W-:Y:S01]  /*1c3d0*/  SHF.R.U32.HI R77, RZ, 0x4, R77 ;  /* 0x00000004ff4d7819 */ /* 0x000fe2000001164d */
[----:B------:R-:W-:Y:S01]  /*1c3e0*/  STS.128 [R157+0x180], R48 ;  /* 0x000180309d007388 */ /* 0x000fe20000000c00 */
[----:B--2---:R-:W-:Y:S02]  /*1c3f0*/  SHF.R.U32.HI R4, RZ, 0x3, R42 ;  /* 0x00000003ff047819 */ /* 0x004fe4000001162a */
[--C-:B----4-:R-:W-:Y:S01]  /*1c400*/  SHF.R.U32.HI R9, RZ, 0x3, R41.reuse ;  /* 0x00000003ff097819 */ /* 0x110fe20000011629 */
[----:B------:R-:W-:Y:S04]  /*1c410*/  STS.128 [R157], R24 ;  /* 0x000000189d007388 */ /* 0x000fe80000000c00 */
[----:B------:R-:W-:Y:S04]  /*1c420*/  STS.128 [R157+0x80], R12 ;  /* 0x0000800c9d007388 */ /* 0x000fe80000000c00 */
[----:B------:R0:W-:Y:S01]  /*1c430*/  STS.128 [R157+0x100], R16 ;  /* 0x000100109d007388 */ /* 0x0001e20000000c00 */
[----:B------:R-:W-:Y:S01]  /*1c440*/  LOP3.LUT R7, R7, 0x8, R8, 0xe2, !PT ;  /* 0x0000000807077812 */ /* 0x000fe200078ee208 */
[C---:B------:R-:W-:Y:S01]  /*1c450*/  HMMA.16816.F16 R112, R28.reuse, R10, R112 ;  /* 0x0000000a1c70723c */ /* 0x040fe20000000870 */
        /* <DEDUP_REMOVED lines=8> */
[----:B------:R-:W-:Y:S01]  /*1c4e0*/  HMMA.16816.F16 R114, R28, R20, R114 ;  /* 0x000000141c72723c */ /* 0x000fe20000000872 */
[----:B------:R-:W-:Y:S01]  /*1c4f0*/  SHF.R.U32.HI R40, RZ, 0x4, R40 ;  /* 0x00000004ff287819 */ /* 0x000fe20000011628 */
[----:B------:R-:W-:Y:S01]  /*1c500*/  IMAD R5, R5, 0x28, R76 ;  /* 0x0000002805057824 */ /* 0x000fe200078e024c */
[----:B-1----:R-:W-:Y:S01]  /*1c510*/  SHF.R.U32.HI R20, RZ, 0x3, R43 ;  /* 0x00000003ff147819 */ /* 0x002fe2000001162b */
[----:B------:R-:W-:Y:S01]  /*1c520*/  IMAD R6, R6, 0x108, R77 ;  /* 0x0000010806067824 */ /* 0x000fe200078e024d */
[----:B------:R-:W-:Y:S01]  /*1c530*/  LOP3.LUT R77, R11, 0x8, R8, 0xe2, !PT ;  /* 0x000000080b4d7812 */ /* 0x000fe200078ee208 */
[----:B------:R-:W-:Y:S01]  /*1c540*/  IMAD.SHL.U32 R42, R42, 0x8, RZ ;  /* 0x000000082a2a7824 */ /* 0x000fe200078e00ff */
[----:B------:R-:W-:Y:S01]  /*1c550*/  LOP3.LUT R76, R9, 0x8, R10, 0xe2, !PT ;  /* 0x00000008094c7812 */ /* 0x000fe200078ee20a */
[----:B------:R-:W-:-:S02]  /*1c560*/  IMAD.SHL.U32 R41, R41, 0x8, RZ ;  /* 0x0000000829297824 */ /* 0x000fc400078e00ff */
[----:B------:R-:W-:Y:S01]  /*1c570*/  IMAD.SHL.U32 R40, R40, 0x8, RZ ;  /* 0x0000000828287824 */ /* 0x000fe200078e00ff */
[----:B0-----:R-:W-:Y:S01]  /*1c580*/  LOP3.LUT R16, R43, 0x7, RZ, 0xc0, !PT ;  /* 0x000000072b107812 */ /* 0x001fe200078ec0ff */
[----:B------:R-:W-:Y:S01]  /*1c590*/  IMAD.SHL.U32 R17, R20, 0x8, RZ ;  /* 0x0000000814117824 */ /* 0x000fe200078e00ff */
[----:B------:R-:W-:Y:S01]  /*1c5a0*/  HMMA.16816.F16 R120, R28, R32, R120 ;  /* 0x000000201c78723c */ /* 0x000fe20000000878 */
[----:B------:R-:W-:Y:S01]  /*1c5b0*/  IMAD R77, R77, 0x108, R42 ;  /* 0x000001084d4d7824 */ /* 0x000fe200078e022a */
[----:B------:R-:W-:Y:S01]  /*1c5c0*/  SHF.R.U32.HI R43, RZ, 0x4, R43 ;  /* 0x00000004ff2b7819 */ /* 0x000fe2000001162b */
[----:B------:R-:W-:Y:S01]  /*1c5d0*/  IMAD R76, R76, 0x108, R41 ;  /* 0x000001084c4c7824 */ /* 0x000fe200078e0229 */
[----:B------:R-:W0:Y:S01]  /*1c5e0*/  S2R R32, SR_LANEID ;  /* 0x0000000000207919 */ /* 0x000e220000000000 */
[----:B------:R-:W-:Y:S01]  /*1c5f0*/  IMAD R40, R7, 0x108, R40 ;  /* 0x0000010807287824 */ /* 0x000fe200078e0228 */
[----:B------:R-:W-:Y:S01]  /*1c600*/  LOP3.LUT R16, R17, 0x8, R16, 0xe2, !PT ;  /* 0x0000000811107812 */ /* 0x000fe200078ee210 */
[----:B------:R-:W-:-:S02]  /*1c610*/  IMAD.U32 R5, R5, 0x2, R156 ;  /* 0x0000000205057824 */ /* 0x000fc400078e009c */
[----:B------:R-:W-:Y:S01]  /*1c620*/  IMAD.U32 R8, R6, 0x2, R155 ;  /* 0x0000000206087824 */ /* 0x000fe200078e009b */
[----:B------:R-:W-:Y:S01]  /*1c630*/  BAR.SYNC.DEFER_BLOCKING 0x0 ;  /* 0x0000000000007b1d */ /* 0x000fe20000010000 */
[----:B------:R-:W-:Y:S02]  /*1c640*/  IMAD.U32 R12, R77, 0x2, R142 ;  /* 0x000000024d0c7824 */ /* 0x000fe400078e008e */
[----:B------:R-:W-:Y:S02]  /*1c650*/  IMAD.U32 R17, R76, 0x2, R141 ;  /* 0x000000024c117824 */ /* 0x000fe400078e008d */
[----:B------:R-:W-:Y:S02]  /*1c660*/  IMAD.U32 R40, R40, 0x2, R143 ;  /* 0x0000000228287824 */ /* 0x000fe400078e008f */
[----:B------:R-:W-:Y:S01]  /*1c670*/  IMAD.SHL.U32 R43, R43, 0x8, RZ ;  /* 0x000000082b2b7824 */ /* 0x000fe200078e00ff */
[----:B------:R-:W-:Y:S03]  /*1c680*/  HMMA.16816.F16 R94, R88, R78, R94 ;  /* 0x0000004e585e723c */ /* 0x000fe6000000085e */
[----:B------:R-:W-:Y:S01]  /*1c690*/  IMAD R43, R16, 0x28, R43 ;  /* 0x00000028102b7824 */ /* 0x000fe200078e022b */
[----:B------:R-:W-:Y:S04]  /*1c6a0*/  LDSM.16.M88.4 R4, [R5] ;  /* 0x000000000504783b */ /* 0x000fe80000000200 */
[----:B------:R-:W1:Y:S04]  /*1c6b0*/  LDSM.16.MT88.4 R8, [R8] ;  /* 0x000000000808783b */ /* 0x000e680000004200 */
[----:B------:R-:W2:Y:S04]  /*1c6c0*/  LDSM.16.MT88.4 R24, [R40] ;  /* 0x000000002818783b */ /* 0x000ea80000004200 */
[----:B------:R-:W3:Y:S04]  /*1c6d0*/  LDSM.16.MT88.4 R12, [R12] ;  /* 0x000000000c0c783b */ /* 0x000ee80000004200 */
[----:B------:R-:W4:Y:S01]  /*1c6e0*/  LDSM.16.MT88.4 R16, [R17] ;  /* 0x000000001110783b */ /* 0x000f220000004200 */
[----:B------:R-:W-:Y:S01]  /*1c6f0*/  HMMA.16816.F16 R118, R28, R22, R118 ;  /* 0x000000161c76723c */ /* 0x000fe20000000876 */
[----:B------:R-:W-:-:S06]  /*1c700*/  IMAD.U32 R20, R43, 0x2, R152 ;  /* 0x000000022b147824 */ /* 0x000fcc00078e0098 */
[----:B------:R-:W5:Y:S01]  /*1c710*/  LDSM.16.M88.4 R20, [R20] ;  /* 0x000000001414783b */ /* 0x000f620000000200 */
[C---:B------:R-:W-:Y:S08]  /*1c720*/  HMMA.16816.F16 R122, R28.reuse, R34, R122 ;  /* 0x000000221c7a723c */ /* 0x040ff0000000087a */
[C---:B------:R-:W-:Y:S08]  /*1c730*/  HMMA.16816.F16 R92, R28.reuse, R36, R92 ;  /* 0x000000241c5c723c */ /* 0x040ff0000000085c */
[----:B------:R-:W-:Y:S01]  /*1c740*/  HMMA.16816.F16 R94, R28, R38, R94 ;  /* 0x000000261c5e723c */ /* 0x000fe2000000085e */
[----:B------:R-:W5:Y:S01]  /*1c750*/  S2R R30, SR_LANEID ;  /* 0x00000000001e7919 */ /* 0x000f620000000000 */
[----:B0-----:R-:W-:-:S02]  /*1c760*/  SHF.R.U32.HI R28, RZ, 0x3, R32 ;  /* 0x00000003ff1c7819 */ /* 0x001fc40000011620 */
[----:B------:R-:W-:Y:S02]  /*1c770*/  LOP3.LUT R29, R32, 0x7, RZ, 0xc0, !PT ;  /* 0x00000007201d7812 */ /* 0x000fe400078ec0ff */
[----:B------:R-:W-:Y:S01]  /*1c780*/  SHF.R.U32.HI R32, RZ, 0x4, R32 ;  /* 0x00000004ff207819 */ /* 0x000fe20000011620 */
[----:B------:R-:W-:-:S04]  /*1c790*/  IMAD.SHL.U32 R28, R28, 0x8, RZ ;  /* 0x000000081c1c7824 */ /* 0x000fc800078e00ff */
[----:B------:R-:W-:Y:S01]  /*1c7a0*/  IMAD.SHL.U32 R32, R32, 0x8, RZ ;  /* 0x0000000820207824 */ /* 0x000fe200078e00ff */
[----:B------:R-:W-:Y:S01]  /*1c7b0*/  LOP3.LUT R29, R28, 0x8, R29, 0xe2, !PT ;  /* 0x000000081c1d7812 */ /* 0x000fe200078ee21d */
[----:B-1----:R-:W-:Y:S04]  /*1c7c0*/  HMMA.16816.F16 R96, R4, R8, R96 ;  /* 0x000000080460723c */ /* 0x002fe80000000860 */
[----:B------:R-:W-:-:S04]  /*1c7d0*/  IMAD R29, R29, 0x28, R32 ;  /* 0x000000281d1d7824 */ /* 0x000fc800078e0220 */
[C---:B------:R-:W-:Y:S08]  /*1c7e0*/  HMMA.16816.F16 R98, R4.reuse, R10, R98 ;  /* 0x0000000a0462723c */ /* 0x040ff00000000862 */
[C---:B--2---:R-:W-:Y:S08]  /*1c7f0*/  HMMA.16816.F16 R62, R4.reuse, R24, R62 ;  /* 0x00000018043e723c */ /* 0x044ff0000000083e */
[C---:B------:R-:W-:Y:S08]  /*1c800*/  HMMA.16816.F16 R70, R4.reuse, R26, R70 ;  /* 0x0000001a0446723c */ /* 0x040ff00000000846 */
[C---:B---3--:R-:W-:Y:S08]  /*1c810*/  HMMA.16816.F16 R56, R4.reuse, R12, R56 ;  /* 0x0000000c0438723c */ /* 0x048ff00000000838 */
[C---:B------:R-:W-:Y:S08]  /*1c820*/  HMMA.16816.F16 R58, R4.reuse, R14, R58 ;  /* 0x0000000e043a723c */ /* 0x040ff0000000083a */
[C---:B----4-:R-:W-:Y:S08]  /*1c830*/  HMMA.16816.F16 R68, R4.reuse, R16, R68 ;  /* 0x000000100444723c */ /* 0x050ff00000000844 */
[----:B------:R-:W-:Y:S01]  /*1c840*/  HMMA.16816.F16 R44, R4, R18, R44 ;  /* 0x00000012042c723c */ /* 0x000fe2000000082c */
[----:B------:R-:W-:Y:S01]  /*1c850*/  IMAD.U32 R4, R29, 0x2, R150 ;  /* 0x000000021d047824 */ /* 0x000fe200078e0096 */
[----:B------:R-:W0:Y:S05]  /*1c860*/  S2R R32, SR_LANEID ;  /* 0x0000000000207919 */ /* 0x000e2a0000000000 */
[----:B------:R-:W1:Y:S01]  /*1c870*/  LDSM.16.M88.4 R4, [R4] ;  /* 0x000000000404783b */ /* 0x000e620000000200 */
[----:B-----5:R-:W-:-:S02]  /*1c880*/  SHF.R.U32.HI R28, RZ, 0x3, R30 ;  /* 0x00000003ff1c7819 */ /* 0x020fc4000001161e */
        /* <DEDUP_REMOVED lines=8> */
[----:B------:R-:W-:Y:S01]  /*1c910*/  HMMA.16816.F16 R72, R20, R24, R72 ;  /* 0x000000181448723c */ /* 0x000fe20000000848 */
[----:B------:R-:W-:-:S06]  /*1c920*/  IMAD.U32 R29, R29, 0x2, R144 ;  /* 0x000000021d1d7824 */ /* 0x000fcc00078e0090 */
[----:B------:R-:W2:Y:S01]  /*1c930*/  LDSM.16.M88.4 R28, [R29] ;  /* 0x000000001d1c783b */ /* 0x000ea20000000200 */
[C---:B------:R-:W-:Y:S08]  /*1c940*/  HMMA.16816.F16 R74, R20.reuse, R26, R74 ;  /* 0x0000001a144a723c */ /* 0x040ff0000000084a */
[C---:B------:R-:W-:Y:S08]  /*1c950*/  HMMA.16816.F16 R124, R20.reuse, R12, R124 ;  /* 0x0000000c147c723c */ /* 0x040ff0000000087c */
[C---:B------:R-:W-:Y:S08]  /*1c960*/  HMMA.16816.F16 R126, R20.reuse, R14, R126 ;  /* 0x0000000e147e723c */ /* 0x040ff0000000087e */
[C---:B------:R-:W-:Y:S08]  /*1c970*/  HMMA.16816.F16 R128, R20.reuse, R16, R128 ;  /* 0x000000101480723c */ /* 0x040ff00000000880 */
[----:B------:R-:W-:Y:S01]  /*1c980*/  HMMA.16816.F16 R80, R20, R18, R80 ;  /* 0x000000121450723c */ /* 0x000fe20000000850 */
[----:B------:R-:W3:Y:S01]  /*1c990*/  S2R R21, SR_LANEID ;  /* 0x0000000000157919 */ /* 0x000ee20000000000 */
[----:B0-----:R-:W-:Y:S01]  /*1c9a0*/  SHF.R.U32.HI R20, RZ, 0x3, R32 ;  /* 0x00000003ff147819 */ /* 0x001fe20000011620 */
[----:B------:R-:W0:Y:S05]  /*1c9b0*/  S2R R22, SR_LANEID ;  /* 0x0000000000167919 */ /* 0x000e2a0000000000 */
        /* <DEDUP_REMOVED lines=10> */
[----:B------:R-:W-:Y:S01]  /*1ca60*/  LOP3.LUT R4, R32, 0x7, RZ, 0xc0, !PT ;  /* 0x0000000720047812 */ /* 0x000fe200078ec0ff */
[----:B------:R-:W4:Y:S03]  /*1ca70*/  S2R R33, SR_LANEID ;  /* 0x0000000000217919 */ /* 0x000f260000000000 */
[----:B------:R-:W-:Y:S02]  /*1ca80*/  LOP3.LUT R5, R5, 0x8, R4, 0xe2, !PT ;  /* 0x0000000805057812 */ /* 0x000fe400078ee204 */
[--C-:B---3--:R-:W-:Y:S01]  /*1ca90*/  SHF.R.U32.HI R4, RZ, 0x3, R21.reuse ;  /* 0x00000003ff047819 */ /* 0x108fe20000011615 */
[----:B------:R-:W3:Y:S01]  /*1caa0*/  S2R R34, SR_LANEID ;  /* 0x0000000000227919 */ /* 0x000ee20000000000 */
[----:B------:R-:W-:Y:S02]  /*1cab0*/  LOP3.LUT R6, R21, 0x7, RZ, 0xc0, !PT ;  /* 0x0000000715067812 */ /* 0x000fe400078ec0ff */
[----:B------:R-:W-:Y:S01]  /*1cac0*/  SHF.R.U32.HI R21, RZ, 0x4, R21 ;  /* 0x00000004ff157819 */ /* 0x000fe20000011615 */
[----:B------:R-:W-:-:S04]  /*1cad0*/  IMAD.SHL.U32 R7, R4, 0x8, RZ ;  /* 0x0000000804077824 */ /* 0x000fc800078e00ff */
[----:B------:R-:W-:Y:S01]  /*1cae0*/  IMAD.SHL.U32 R21, R21, 0x8, RZ ;  /* 0x0000000815157824 */ /* 0x000fe200078e00ff */
[----:B------:R-:W-:Y:S02]  /*1caf0*/  LOP3.LUT R6, R7, 0x8, R6, 0xe2, !PT ;  /* 0x0000000807067812 */ /* 0x000fe400078ee206 */
[----:B------:R-:W-:-:S03]  /*1cb00*/  SHF.R.U32.HI R32, RZ, 0x4, R32 ;  /* 0x00000004ff207819 */ /* 0x000fc60000011620 */
[----:B------:R-:W-:Y:S01]  /*1cb10*/  IMAD R21, R6, 0x108, R21 ;  /* 0x0000010806157824 */ /* 0x000fe200078e0215 */
[C---:B--2---:R-:W-:Y:S01]  /*1cb20*/  HMMA.16816.F16 R110, R28.reuse, R8, R110 ;  /* 0x000000081c6e723c */ /* 0x044fe2000000086e */
[----:B------:R-:W-:Y:S01]  /*1cb30*/  IMAD.SHL.U32 R32, R32, 0x8, RZ ;  /* 0x0000000820207824 */ /* 0x000fe200078e00ff */
[----:B0-----:R-:W-:Y:S01]  /*1cb40*/  SHF.R.U32.HI R4, RZ, 0x3, R22 ;  /* 0x00000003ff047819 */ /* 0x001fe20000011616 */
[----:B------:R-:W-:Y:S02]  /*1cb50*/  IMAD.U32 R8, R21, 0x2, R140 ;  /* 0x0000000215087824 */ /* 0x000fe400078e008c */
[----:B------:R-:W-:Y:S01]  /*1cb60*/  IMAD R32, R5, 0x28, R32 ;  /* 0x0000002805207824 */ /* 0x000fe200078e0220 */
[----:B-1----:R-:W-:Y:S01]  /*1cb70*/  SHF.R.U32.HI R21, RZ, 0x3, R20 ;  /* 0x00000003ff157819 */ /* 0x002fe20000011614 */
[----:B------:R-:W-:Y:S01]  /*1cb80*/  IMAD.SHL.U32 R4, R4, 0x8, RZ ;  /* 0x0000000804047824 */ /* 0x000fe200078e00ff */
[----:B------:R-:W-:Y:S01]  /*1cb90*/  LOP3.LUT R5, R22, 0x7, RZ, 0xc0, !PT ;  /* 0x0000000716057812 */ /* 0x000fe200078ec0ff */
[----:B------:R-:W-:Y:S01]  /*1cba0*/  HMMA.16816.F16 R120, R28, R12, R120 ;  /* 0x0000000c1c78723c */ /* 0x000fe20000000878 */
[----:B------:R-:W-:Y:S01]  /*1cbb0*/  SHF.R.U32.HI R22, RZ, 0x4, R22 ;  /* 0x00000004ff167819 */ /* 0x000fe20000011616 */
[----:B------:R-:W-:Y:S01]  /*1cbc0*/  IMAD.SHL.U32 R21, R21, 0x8, RZ ;  /* 0x0000000815157824 */ /* 0x000fe200078e00ff */
[----:B------:R-:W-:-:S02]  /*1cbd0*/  LOP3.LUT R12, R20, 0x7, RZ, 0xc0, !PT ;  /* 0x00000007140c7812 */ /* 0x000fc400078ec0ff */
[----:B------:R-:W-:Y:S01]  /*1cbe0*/  LOP3.LUT R23, R4, 0x8, R5, 0xe2, !PT ;  /* 0x0000000804177812 */ /* 0x000fe200078ee205 */
[----:B------:R-:W-:Y:S02]  /*1cbf0*/  IMAD.SHL.U32 R22, R22, 0x8, RZ ;  /* 0x0000000816167824 */ /* 0x000fe400078e00ff */
[C---:B------:R-:W-:Y:S01]  /*1cc00*/  HMMA.16816.F16 R114, R28.reuse, R24, R114 ;  /* 0x000000181c72723c */ /* 0x040fe20000000872 */
[----:B------:R-:W-:Y:S02]  /*1cc10*/  LOP3.LUT R25, R21, 0x8, R12, 0xe2, !PT ;  /* 0x0000000815197812 */ /* 0x000fe400078ee20c */
[--C-:B----4-:R-:W-:Y:S02]  /*1cc20*/  SHF.R.U32.HI R5, RZ, 0x3, R33.reuse ;  /* 0x00000003ff057819 */ /* 0x110fe40000011621 */
[----:B---3--:R-:W-:Y:S01]  /*1cc30*/  SHF.R.U32.HI R21, RZ, 0x3, R34 ;  /* 0x00000003ff157819 */ /* 0x008fe20000011622 */
[----:B------:R-:W-:Y:S01]  /*1cc40*/  IMAD R23, R23, 0x108, R22 ;  /* 0x0000010817177824 */ /* 0x000fe200078e0216 */
[----:B------:R-:W-:Y:S01]  /*1cc50*/  LOP3.LUT R6, R33, 0x7, RZ, 0xc0, !PT ;  /* 0x0000000721067812 */ /* 0x000fe200078ec0ff */
[----:B------:R-:W-:Y:S01]  /*1cc60*/  HMMA.16816.F16 R118, R28, R26, R118 ;  /* 0x0000001a1c76723c */ /* 0x000fe20000000876 */
[----:B------:R-:W-:Y:S01]  /*1cc70*/  IMAD.SHL.U32 R5, R5, 0x8, RZ ;  /* 0x0000000805057824 */ /* 0x000fe200078e00ff */
[----:B------:R-:W-:Y:S01]  /*1cc80*/  LOP3.LUT R22, R34, 0x7, RZ, 0xc0, !PT ;  /* 0x0000000722167812 */ /* 0x000fe200078ec0ff */
[----:B------:R-:W-:Y:S01]  /*1cc90*/  IMAD.SHL.U32 R27, R21, 0x8, RZ ;  /* 0x00000008151b7824 */ /* 0x000fe200078e00ff */
[----:B------:R-:W-:-:S02]  /*1cca0*/  SHF.R.U32.HI R33, RZ, 0x4, R33 ;  /* 0x00000004ff217819 */ /* 0x000fc40000011621 */
[----:B------:R-:W-:Y:S02]  /*1ccb0*/  SHF.R.U32.HI R34, RZ, 0x4, R34 ;  /* 0x00000004ff227819 */ /* 0x000fe40000011622 */
[----:B------:R-:W-:Y:S01]  /*1ccc0*/  LOP3.LUT R24, R5, 0x8, R6, 0xe2, !PT ;  /* 0x0000000805187812 */ /* 0x000fe200078ee206 */
[----:B------:R-:W-:Y:S01]  /*1ccd0*/  IMAD.SHL.U32 R33, R33, 0x8, RZ ;  /* 0x0000000821217824 */ /* 0x000fe200078e00ff */
[----:B------:R-:W-:Y:S01]  /*1cce0*/  LOP3.LUT R27, R27, 0x8, R22, 0xe2, !PT ;  /* 0x000000081b1b7812 */ /* 0x000fe200078ee216 */
[----:B------:R-:W-:Y:S02]  /*1ccf0*/  IMAD.SHL.U32 R34, R34, 0x8, RZ ;  /* 0x0000000822227824 */ /* 0x000fe400078e00ff */
[----:B------:R-:W-:Y:S02]  /*1cd00*/  IMAD R33, R24, 0x108, R33 ;  /* 0x0000010818217824 */ /* 0x000fe400078e0221 */
[----:B------:R-:W-:Y:S01]  /*1cd10*/  IMAD R34, R27, 0x108, R34 ;  /* 0x000001081b227824 */ /* 0x000fe200078e0222 */
[----:B------:R-:W-:Y:S01]  /*1cd20*/  HMMA.16816.F16 R92, R28, R16, R92 ;  /* 0x000000101c5c723c */ /* 0x000fe2000000085c */
[----:B------:R-:W-:Y:S01]  /*1cd30*/  IMAD.U32 R4, R32, 0x2, R153 ;  /* 0x0000000220047824 */ /* 0x000fe200078e0099 */
[----:B------:R-:W-:Y:S01]  /*1cd40*/  SHF.R.U32.HI R20, RZ, 0x4, R20 ;  /* 0x00000004ff147819 */ /* 0x000fe20000011614 */
[----:B------:R-:W-:-:S02]  /*1cd50*/  IMAD.U32 R13, R23, 0x2, R2 ;  /* 0x00000002170d7824 */ /* 0x000fc400078e0002 */
[----:B------:R-:W-:Y:S02]  /*1cd60*/  IMAD.U32 R21, R33, 0x2, R0 ;  /* 0x0000000221157824 */ /* 0x000fe400078e0000 */
[----:B------:R-:W-:Y:S01]  /*1cd70*/  IMAD.U32 R16, R34, 0x2, R3 ;  /* 0x0000000222107824 */ /* 0x000fe200078e0003 */
[C---:B------:R-:W-:Y:S01]  /*1cd80*/  HMMA.16816.F16 R112, R28.reuse, R10, R112 ;  /* 0x0000000a1c70723c */ /* 0x040fe20000000870 */
[----:B------:R-:W-:Y:S01]  /*1cd90*/  IMAD.SHL.U32 R0, R20, 0x8, RZ ;  /* 0x0000000814007824 */ /* 0x000fe200078e00ff */
[----:B------:R-:W-:Y:S04]  /*1cda0*/  LDSM.16.M88.4 R4, [R4] ;  /* 0x000000000404783b */ /* 0x000fe80000000200 */
[----:B------:R-:W0:Y:S02]  /*1cdb0*/  LDSM.16.MT88.4 R8, [R8] ;  /* 0x000000000808783b */ /* 0x000e240000004200 */
[C---:B------:R-:W-:Y:S02]  /*1cdc0*/  HMMA.16816.F16 R122, R28.reuse, R14, R122 ;  /* 0x0000000e1c7a723c */ /* 0x040fe4000000087a */
[----:B------:R-:W1:Y:S04]  /*1cdd0*/  LDSM.16.MT88.4 R12, [R13] ;  /* 0x000000000d0c783b */ /* 0x000e680000004200 */
[----:B------:R-:W2:Y:S02]  /*1cde0*/  LDSM.16.MT88.4 R20, [R21] ;  /* 0x000000001514783b */ /* 0x000ea40000004200 */
[----:B------:R-:W-:Y:S02]  /*1cdf0*/  HMMA.16816.F16 R94, R28, R18, R94 ;  /* 0x000000121c5e723c */ /* 0x000fe4000000085e */
[----:B------:R-:W3:Y:S01]  /*1ce00*/  LDSM.16.MT88.4 R16, [R16] ;  /* 0x000000001010783b */ /* 0x000ee20000004200 */
[----:B------:R-:W4:Y:S01]  /*1ce10*/  S2R R2, SR_LANEID ;  /* 0x0000000000027919 */ /* 0x000f220000000000 */
[----:B------:R-:W-:-:S04]  /*1ce20*/  IMAD R0, R25, 0x28, R0 ;  /* 0x0000002819007824 */ /* 0x000fc800078e0200 */
[----:B------:R-:W-:-:S05]  /*1ce30*/  IMAD.U32 R0, R0, 0x2, R151 ;  /* 0x0000000200007824 */ /* 0x000fca00078e0097 */
[----:B------:R5:W3:Y:S02]  /*1ce40*/  LDSM.16.M88.4 R24, [R0] ;  /* 0x000000000018783b */ /* 0x000ae40000000200 */
[----:B-----5:R-:W5:Y:S01]  /*1ce50*/  S2R R0, SR_LANEID ;  /* 0x0000000000007919 */ /* 0x020f620000000000 */
[----:B0-----:R-:W-:Y:S01]  /*1ce60*/  HMMA.16816.F16 R96, R4, R8, R96 ;  /* 0x000000080460723c */ /* 0x001fe20000000860 */
[----:B----4-:R-:W-:-:S07]  /*1ce70*/  SHF.R.U32.HI R3, RZ, 0x3, R2 ;  /* 0x00000003ff037819 */ /* 0x010fce0000011602 */
[----:B------:R-:W-:Y:S01]  /*1ce80*/  HMMA.16816.F16 R98, R4, R10, R98 ;  /* 0x0000000a0462723c */ /* 0x000fe20000000862 */
[----:B------:R-:W-:Y:S02]  /*1ce90*/  LOP3.LUT R28, R2, 0x7, RZ, 0xc0, !PT ;  /* 0x00000007021c7812 */ /* 0x000fe400078ec0ff */
[----:B------:R-:W-:Y:S01]  /*1cea0*/  SHF.R.U32.HI R2, RZ, 0x4, R2 ;  /* 0x00000004ff027819 */ /* 0x000fe20000011602 */
[----:B------:R-:W-:-:S04]  /*1ceb0*/  IMAD.SHL.U32 R3, R3, 0x8, RZ ;  /* 0x0000000803037824 */ /* 0x000fc800078e00ff */
[----:B-1----:R-:W-:Y:S01]  /*1cec0*/  HMMA.16816.F16 R62, R4, R12, R62 ;  /* 0x0000000c043e723c */ /* 0x002fe2000000083e */
[----:B------:R-:W-:-:S07]  /*1ced0*/  LOP3.LUT R3, R3, 0x8, R28, 0xe2, !PT ;  /* 0x0000000803037812 */ /* 0x000fce00078ee21c */
[C---:B------:R-:W-:Y:S08]  /*1cee0*/  HMMA.16816.F16 R70, R4.reuse, R14, R70 ;  /* 0x0000000e0446723c */ /* 0x040ff00000000846 */
[C---:B--2---:R-:W-:Y:S08]  /*1cef0*/  HMMA.16816.F16 R56, R4.reuse, R20, R56 ;  /* 0x000000140438723c */ /* 0x044ff00000000838 */
[C---:B------:R-:W-:Y:S08]  /*1cf00*/  HMMA.16816.F16 R58, R4.reuse, R22, R58 ;  /* 0x00000016043a723c */ /* 0x040ff0000000083a */
[C---:B---3--:R-:W-:Y:S08]  /*1cf10*/  HMMA.16816.F16 R68, R4.reuse, R16, R68 ;  /* 0x000000100444723c */ /* 0x048ff00000000844 */
[----:B------:R-:W-:Y:S01]  /*1cf20*/  HMMA.16816.F16 R44, R4, R18, R44 ;  /* 0x00000012042c723c */ /* 0x000fe2000000082c */
[----:B------:R-:W0:Y:S01]  /*1cf30*/  S2R R5, SR_LANEID ;  /* 0x0000000000057919 */ /* 0x000e220000000000 */
[----:B------:R-:W-:Y:S01]  /*1cf40*/  IMAD.SHL.U32 R2, R2, 0x8, RZ ;  /* 0x0000000802027824 */ /* 0x000fe200078e00ff */
[----:B------:R-:W1:Y:S03]  /*1cf50*/  S2R R4, SR_LANEID ;  /* 0x0000000000047919 */ /* 0x000e660000000000 */
[----:B------:R-:W-:Y:S01]  /*1cf60*/  IMAD R2, R3, 0x28, R2 ;  /* 0x0000002803027824 */ /* 0x000fe200078e0202 */
[----:B------:R-:W2:Y:S03]  /*1cf70*/  S2R R6, SR_LANEID ;  /* 0x0000000000067919 */ /* 0x000ea60000000000 */
[----:B------:R-:W-:-:S05]  /*1cf80*/  IMAD.U32 R2, R2, 0x2, R145 ;  /* 0x0000000202027824 */ /* 0x000fca00078e0091 */
[----:B------:R3:W4:Y:S01]  /*1cf90*/  LDSM.16.M88.4 R28, [R2] ;  /* 0x00000000021c783b */ /* 0x0007220000000200 */
[----:B-----5:R-:W-:Y:S02]  /*1cfa0*/  LOP3.LUT R3, R0, 0x7, RZ, 0xc0, !PT ;  /* 0x0000000700037812 */ /* 0x020fe400078ec0ff */
[--C-:B---3--:R-:W-:Y:S02]  /*1cfb0*/  SHF.R.U32.HI R2, RZ, 0x3, R0.reuse ;  /* 0x00000003ff027819 */ /* 0x108fe40000011600 */
[----:B------:R-:W-:-:S03]  /*1cfc0*/  SHF.R.U32.HI R0, RZ, 0x4, R0 ;  /* 0x00000004ff007819 */ /* 0x000fc60000011600 */
[----:B------:R-:W-:Y:S02]  /*1cfd0*/  IMAD.SHL.U32 R2, R2, 0x8, RZ ;  /* 0x0000000802027824 */ /* 0x000fe400078e00ff */
[----:B------:R-:W-:-:S03]  /*1cfe0*/  IMAD.SHL.U32 R0, R0, 0x8, RZ ;  /* 0x0000000800007824 */ /* 0x000fc600078e00ff */
[----:B------:R-:W-:Y:S02]  /*1cff0*/  LOP3.LUT R7, R2, 0x8, R3, 0xe2, !PT ;  /* 0x0000000802077812 */ /* 0x000fe400078ee203 */
[----:B0-----:R-:W-:Y:S01]  /*1d000*/  LOP3.LUT R2, R5, 0x3, RZ, 0xc0, !PT ;  /* 0x0000000305027812 */ /* 0x001fe200078ec0ff */
[----:B------:R-:W-:Y:S01]  /*1d010*/  IMAD.MOV.U32 R3, RZ, RZ, RZ ;  /* 0x000000ffff037224 */ /* 0x000fe200078e00ff */
[----:B------:R-:W-:Y:S01]  /*1d020*/  SHF.R.U32.HI R5, RZ, 0x2, R5 ;  /* 0x00000002ff057819 */ /* 0x000fe20000011605 */
[----:B------:R-:W-:Y:S01]  /*1d030*/  IMAD R0, R7, 0x28, R0 ;  /* 0x0000002807007824 */ /* 0x000fe200078e0200 */
[----:B------:R-:W-:Y:S03]  /*1d040*/  HMMA.16816.F16 R46, R24, R8, R46 ;  /* 0x00000008182e723c */ /* 0x000fe6000000082e */
[----:B------:R-:W-:Y:S01]  /*1d050*/  IMAD.WIDE.U32 R2, R5, 0x200, R2 ;  /* 0x0000020005027825 */ /* 0x000fe200078e0002 */
[----:B-1----:R-:W-:-:S04]  /*1d060*/  SHF.R.U32.HI R5, RZ, 0x2, R4 ;  /* 0x00000002ff057819 */ /* 0x002fc80000011604 */
[C---:B------:R-:W-:Y:S01]  /*1d070*/  HMMA.16816.F16 R60, R24.reuse, R10, R60 ;  /* 0x0000000a183c723c */ /* 0x040fe2000000083c */
[----:B------:R-:W0:Y:S07]  /*1d080*/  S2R R32, SR_LANEID ;  /* 0x0000000000207919 */ /* 0x000e2e0000000000 */
[----:B------:R-:W-:Y:S01]  /*1d090*/  HMMA.16816.F16 R72, R24, R12, R72 ;  /* 0x0000000c1848723c */ /* 0x000fe20000000848 */
[----:B--2---:R-:W-:-:S07]  /*1d0a0*/  LOP3.LUT R36, R6, 0x3, RZ, 0xc0, !PT ;  /* 0x0000000306247812 */ /* 0x004fce00078ec0ff */
[----:B------:R-:W-:Y:S01]  /*1d0b0*/  HMMA.16816.F16 R74, R24, R14, R74 ;  /* 0x0000000e184a723c */ /* 0x000fe2000000084a */
[----:B------:R-:W-:-:S07]  /*1d0c0*/  SHF.R.U32.HI R35, RZ, 0x2, R6 ;  /* 0x00000002ff237819 */ /* 0x000fce0000011606 */
[C---:B------:R-:W-:Y:S08]  /*1d0d0*/  HMMA.16816.F16 R124, R24.reuse, R20, R124 ;  /* 0x00000014187c723c */ /* 0x040ff0000000087c */
[C---:B------:R-:W-:Y:S08]  /*1d0e0*/  HMMA.16816.F16 R126, R24.reuse, R22, R126 ;  /* 0x00000016187e723c */ /* 0x040ff0000000087e */
[C---:B------:R-:W-:Y:S08]  /*1d0f0*/  HMMA.16816.F16 R128, R24.reuse, R16, R128 ;  /* 0x000000101880723c */ /* 0x040ff00000000880 */
[----:B------:R-:W-:Y:S01]  /*1d100*/  HMMA.16816.F16 R80, R24, R18, R80 ;  /* 0x000000121850723c */ /* 0x000fe20000000850 */
[----:B------:R-:W-:Y:S01]  /*1d110*/  LOP3.LUT R24, R4, 0x3, RZ, 0xc0, !PT ;  /* 0x0000000304187812 */ /* 0x000fe200078ec0ff */
[----:B------:R-:W-:-:S02]  /*1d120*/  IMAD.U32 R4, R0, 0x2, R159 ;  /* 0x0000000200047824 */ /* 0x000fc400078e009f */
[----:B------:R-:W-:Y:S02]  /*1d130*/  IMAD.MOV.U32 R25, RZ, RZ, RZ ;  /* 0x000000ffff197224 */ /* 0x000fe400078e00ff */
[----:B------:R-:W-:Y:S02]  /*1d140*/  IMAD.WIDE.U32 R24, R5, 0x200, R24 ;  /* 0x0000020005187825 */ /* 0x000fe400078e0018 */
[----:B------:R-:W1:Y:S01]  /*1d150*/  LDSM.16.M88.4 R4, [R4] ;  /* 0x000000000404783b */ /* 0x000e620000000200 */
[----:B------:R-:W2:Y:S01]  /*1d160*/  S2R R48, SR_LANEID ;  /* 0x0000000000307919 */ /* 0x000ea20000000000 */
[----:B------:R-:W3:Y:S01]  /*1d170*/  S2R R34, SR_LANEID ;  /* 0x0000000000227919 */ /* 0x000ee20000000000 */
[----:B------:R-:W5:Y:S01]  /*1d180*/  S2R R49, SR_LANEID ;  /* 0x0000000000317919 */ /* 0x000f620000000000 */
[----:B------:R-:W1:Y:S01]  /*1d190*/  S2R R0, SR_TID.X ;  /* 0x0000000000007919 */ /* 0x000e620000002100 */
[----:B------:R-:W1:Y:S01]  /*1d1a0*/  S2R R38, SR_LANEID ;  /* 0x0000000000267919 */ /* 0x000e620000000000 */
[----:B------:R-:W1:Y:S01]  /*1d1b0*/  S2R R40, SR_LANEID ;  /* 0x0000000000287919 */ /* 0x000e620000000000 */
[----:B------:R-:W1:Y:S01]  /*1d1c0*/  S2R R42, SR_LANEID ;  /* 0x00000000002a7919 */ /* 0x000e620000000000 */
[----:B------:R-:W1:Y:S01]  /*1d1d0*/  S2R R50, SR_LANEID ;  /* 0x0000000000327919 */ /* 0x000e620000000000 */
[----:B0-----:R-:W-:Y:S01]  /*1d1e0*/  SHF.R.U32.HI R27, RZ, 0x2, R32 ;  /* 0x00000002ff1b7819 */ /* 0x001fe20000011620 */
[----:B------:R-:W-:Y:S01]  /*1d1f0*/  IMAD.MOV.U32 R37, RZ, RZ, RZ ;  /* 0x000000ffff257224 */ /* 0x000fe200078e00ff */
[----:B------:R-:W0:Y:S01]  /*1d200*/  S2R R51, SR_LANEID ;  /* 0x0000000000337919 */ /* 0x000e220000000000 */
[----:B------:R-:W-:Y:S01]  /*1d210*/  LOP3.LUT R32, R32, 0x3, RZ, 0xc0, !PT ;  /* 0x0000000320207812 */ /* 0x000fe200078ec0ff */
[----:B------:R-:W-:Y:S01]  /*1d220*/  IMAD.MOV.U32 R33, RZ, RZ, RZ ;  /* 0x000000ffff217224 */ /* 0x000fe200078e00ff */
[----:B----4-:R-:W-:Y:S01]  /*1d230*/  HMMA.16816.F16 R82, R28, R8, R82 ;  /* 0x000000081c52723c */ /* 0x010fe20000000852 */
[----:B------:R-:W-:Y:S01]  /*1d240*/  IMAD.WIDE.U32 R36, R35, 0x200, R36 ;  /* 0x0000020023247825 */ /* 0x000fe200078e0024 */
[----:B------:R-:W4:Y:S01]  /*1d250*/  S2R R54, SR_LANEID ;  /* 0x0000000000367919 */ /* 0x000f220000000000 */
[----:B---3--:R-:W-:-:S02]  /*1d260*/  LOP3.LUT R26, R34, 0x3, RZ, 0xc0, !PT ;  /* 0x00000003221a7812 */ /* 0x008fc400078ec0ff */
[----:B------:R-:W-:Y:S01]  /*1d270*/  IMAD.WIDE.U32 R32, R27, 0x200, R32 ;  /* 0x000002001b207825 */ /* 0x000fe200078e0020 */
[----:B------:R-:W3:Y:S02]  /*1d280*/  S2R R64, SR_LANEID ;  /* 0x0000000000407919 */ /* 0x000ee40000000000 */
[C---:B------:R-:W-:Y:S01]  /*1d290*/  HMMA.16816.F16 R130, R28.reuse, R10, R130 ;  /* 0x0000000a1c82723c */ /* 0x040fe20000000882 */
[----:B------:R-:W-:Y:S01]  /*1d2a0*/  SHF.R.U32.HI R35, RZ, 0x2, R34 ;  /* 0x00000002ff237819 */ /* 0x000fe20000011622 */
[----:B------:R-:W-:Y:S01]  /*1d2b0*/  IMAD.MOV.U32 R27, RZ, RZ, RZ ;  /* 0x000000ffff1b7224 */ /* 0x000fe200078e00ff */
[----:B------:R-:W3:Y:S05]  /*1d2c0*/  S2R R52, SR_LANEID ;  /* 0x0000000000347919 */ /* 0x000eea0000000000 */
[C---:B------:R-:W-:Y:S08]  /*1d2d0*/  HMMA.16816.F16 R100, R28.reuse, R12, R100 ;  /* 0x0000000c1c64723c */ /* 0x040ff00000000864 */
[C---:B------:R-:W-:Y:S08]  /*1d2e0*/  HMMA.16816.F16 R102, R28.reuse, R14, R102 ;  /* 0x0000000e1c66723c */ /* 0x040ff00000000866 */
[C---:B------:R-:W-:Y:S08]  /*1d2f0*/  HMMA.16816.F16 R104, R28.reuse, R20, R104 ;  /* 0x000000141c68723c */ /* 0x040ff00000000868 */
[C---:B------:R-:W-:Y:S08]  /*1d300*/  HMMA.16816.F16 R106, R28.reuse, R22, R106 ;  /* 0x000000161c6a723c */ /* 0x040ff0000000086a */
[C---:B------:R-:W-:Y:S08]  /*1d310*/  HMMA.16816.F16 R108, R28.reuse, R16, R108 ;  /* 0x000000101c6c723c */ /* 0x040ff0000000086c */
[----:B------:R-:W-:Y:S01]  /*1d320*/  HMMA.16816.F16 R116, R28, R18, R116 ;  /* 0x000000121c74723c */ /* 0x000fe20000000874 */
[----:B--2---:R-:W-:Y:S01]  /*1d330*/  LOP3.LUT R28, R48, 0x3, RZ, 0xc0, !PT ;  /* 0x00000003301c7812 */ /* 0x004fe200078ec0ff */
[----:B------:R-:W-:Y:S01]  /*1d340*/  IMAD.MOV.U32 R29, RZ, RZ, RZ ;  /* 0x000000ffff1d7224 */ /* 0x000fe200078e00ff */
[----:B------:R-:W-:-:S02]  /*1d350*/  SHF.R.U32.HI R31, RZ, 0x2, R48 ;  /* 0x00000002ff1f7819 */ /* 0x000fc40000011630 */
[----:B-----5:R-:W-:Y:S02]  /*1d360*/  LOP3.LUT R30, R49, 0x3, RZ, 0xc0, !PT ;  /* 0x00000003311e7812 */ /* 0x020fe400078ec0ff */
[----:B------:R-:W-:Y:S01]  /*1d370*/  SHF.R.U32.HI R49, RZ, 0x2, R49 ;  /* 0x00000002ff317819 */ /* 0x000fe20000011631 */
[----:B------:R-:W-:Y:S01]  /*1d380*/  IMAD.WIDE.U32 R28, R31, 0x200, R28 ;  /* 0x000002001f1c7825 */ /* 0x000fe200078e001c */
[----:B-1----:R-:W-:Y:S01]  /*1d390*/  HMMA.16816.F16 R110, R4, R8, R110 ;  /* 0x00000008046e723c */ /* 0x002fe2000000086e */
[----:B------:R-:W-:Y:S01]  /*1d3a0*/  LOP3.LUT R34, R38, 0x3, RZ, 0xc0, !PT ;  /* 0x0000000326227812 */ /* 0x000fe200078ec0ff */
[----:B------:R-:W1:Y:S01]  /*1d3b0*/  S2R R53, SR_LANEID ;  /* 0x0000000000357919 */ /* 0x000e620000000000 */
[----:B------:R-:W-:Y:S01]  /*1d3c0*/  IMAD.MOV.U32 R31, RZ, RZ, RZ ;  /* 0x000000ffff1f7224 */ /* 0x000fe200078e00ff */
[----:B------:R-:W-:Y:S01]  /*1d3d0*/  SHF.R.U32.HI R39, RZ, 0x2, R38 ;  /* 0x00000002ff277819 */ /* 0x000fe20000011626 */
[----:B------:R-:W-:Y:S02]  /*1d3e0*/  IMAD.SHL.U32 R9, R0, 0x200, RZ ;  /* 0x0000020000097824 */ /* 0x000fe400078e00ff */
[----:B------:R-:W-:-:S04]  /*1d3f0*/  IMAD.WIDE.U32 R26, R35, 0x200, R26 ;  /* 0x00000200231a7825 */ /* 0x000fc800078e001a */
[----:B------:R-:W-:Y:S02]  /*1d400*/  IMAD.MOV.U32 R35, RZ, RZ, RZ ;  /* 0x000000ffff237224 */ /* 0x000fe400078e00ff */
[----:B------:R-:W-:Y:S01]  /*1d410*/  IMAD.WIDE.U32 R30, R49, 0x200, R30 ;  /* 0x00000200311e7825 */ /* 0x000fe200078e001e */
[----:B------:R-:W-:Y:S02]  /*1d420*/  LOP3.LUT R49, R9, 0x70000, RZ, 0xc0, !PT ;  /* 0x0007000009317812 */ /* 0x000fe400078ec0ff */
[----:B------:R-:W-:Y:S01]  /*1d430*/  SHF.R.U32.HI R41, RZ, 0x2, R40 ;  /* 0x00000002ff297819 */ /* 0x000fe20000011628 */
[----:B------:R-:W-:Y:S01]  /*1d440*/  IMAD.WIDE.U32 R34, R39, 0x200, R34 ;  /* 0x0000020027227825 */ /* 0x000fe200078e0022 */
[----:B------:R-:W-:-:S03]  /*1d450*/  LOP3.LUT R38, R40, 0x3, RZ, 0xc0, !PT ;  /* 0x0000000328267812 */ /* 0x000fc600078ec0ff */
[----:B------:R-:W-:Y:S01]  /*1d460*/  IMAD.MOV.U32 R39, RZ, RZ, RZ ;  /* 0x000000ffff277224 */ /* 0x000fe200078e00ff */
[----:B------:R-:W-:Y:S01]  /*1d470*/  IADD3 R77, P0, P1, R49, UR4, R154 ;  /* 0x00000004314d7c10 */ /* 0x000fe2000f91e09a */
[----:B------:R-:W2:Y:S01]  /*1d480*/  LDCU.64 UR4, c[0x0][0x390] ;  /* 0x00007200ff0477ac */ /* 0x000ea20008000a00 */
[----:B------:R-:W-:Y:S01]  /*1d490*/  LOP3.LUT R40, R42, 0x3, RZ, 0xc0, !PT ;  /* 0x000000032a287812 */ /* 0x000fe200078ec0ff */
[----:B------:R-:W-:Y:S01]  /*1d4a0*/  IMAD.WIDE.U32 R38, R41, 0x200, R38 ;  /* 0x0000020029267825 */ /* 0x000fe200078e0026 */
[----:B------:R-:W-:-:S03]  /*1d4b0*/  SHF.R.U32.HI R43, RZ, 0x2, R42 ;  /* 0x00000002ff2b7819 */ /* 0x000fc6000001162a */
[----:B------:R-:W-:Y:S01]  /*1d4c0*/  IMAD.MOV.U32 R41, RZ, RZ, RZ ;  /* 0x000000ffff297224 */ /* 0x000fe200078e00ff */
[----:B------:R-:W-:Y:S01]  /*1d4d0*/  LOP3.LUT R8, R50, 0x3, RZ, 0xc0, !PT ;  /* 0x0000000332087812 */ /* 0x000fe200078ec0ff */
[----:B------:R-:W-:Y:S02]  /*1d4e0*/  IMAD.MOV.U32 R9, RZ, RZ, RZ ;  /* 0x000000ffff097224 */ /* 0x000fe400078e00ff */
[----:B------:R-:W-:Y:S01]  /*1d4f0*/  IMAD.WIDE.U32 R40, R43, 0x200, R40 ;  /* 0x000002002b287825 */ /* 0x000fe200078e0028 */
[----:B------:R-:W-:-:S03]  /*1d500*/  SHF.R.U32.HI R43, RZ, 0x2, R50 ;  /* 0x00000002ff2b7819 */ /* 0x000fc60000011632 */
[----:B------:R-:W-:Y:S01]  /*1d510*/  IMAD.SHL.U32 R0, R0, 0x2, RZ ;  /* 0x0000000200007824 */ /* 0x000fe200078e00ff */
[----:B0-----:R-:W-:Y:S01]  /*1d520*/  LOP3.LUT R42, R51, 0x3, RZ, 0xc0, !PT ;  /* 0x00000003332a7812 */ /* 0x001fe200078ec0ff */
[----:B------:R-:W-:Y:S01]  /*1d530*/  IMAD.WIDE.U32 R8, R43, 0x200, R8 ;  /* 0x000002002b087825 */ /* 0x000fe200078e0008 */
[----:B------:R-:W-:Y:S02]  /*1d540*/  SHF.R.U32.HI R51, RZ, 0x2, R51 ;  /* 0x00000002ff337819 */ /* 0x000fe40000011633 */
[----:B------:R-:W-:Y:S01]  /*1d550*/  LOP3.LUT R77, R77, 0xc0, R0, 0xf8, !PT ;  /* 0x000000c04d4d7812 */ /* 0x000fe200078ef800 */
[----:B------:R-:W-:Y:S01]  /*1d560*/  IMAD.MOV.U32 R43, RZ, RZ, RZ ;  /* 0x000000ffff2b7224 */ /* 0x000fe200078e00ff */
[----:B------:R-:W-:Y:S01]  /*1d570*/  HMMA.16816.F16 R114, R4, R12, R114 ;  /* 0x0000000c0472723c */ /* 0x000fe20000000872 */
[----:B----4-:R-:W-:Y:S01]  /*1d580*/  LOP3.LUT R50, R54, 0x3, RZ, 0xc0, !PT ;  /* 0x0000000336327812 */ /* 0x010fe200078ec0ff */
[----:B------:R-:W-:Y:S01]  /*1d590*/  IMAD.MOV.U32 R13, RZ, RZ, RZ ;  /* 0x000000ffff0d7224 */ /* 0x000fe200078e00ff */
[----:B------:R-:W-:Y:S01]  /*1d5a0*/  SHF.R.U32.HI R55, RZ, 0x2, R54 ;  /* 0x00000002ff377819 */ /* 0x000fe20000011636 */
[----:B------:R-:W-:Y:S01]  /*1d5b0*/  IMAD.WIDE.U32 R42, R51, 0x200, R42 ;  /* 0x00000200332a7825 */ /* 0x000fe200078e002a */
[----:B---3--:R-:W-:-:S02]  /*1d5c0*/  SHF.R.U32.HI R65, RZ, 0x2, R64 ;  /* 0x00000002ff417819 */ /* 0x008fc40000011640 */
[----:B------:R-:W-:Y:S01]  /*1d5d0*/  LOP3.LUT R12, R64, 0x3, RZ, 0xc0, !PT ;  /* 0x00000003400c7812 */ /* 0x000fe200078ec0ff */
[C---:B------:R-:W-:Y:S01]  /*1d5e0*/  HMMA.16816.F16 R112, R4.reuse, R10, R112 ;  /* 0x0000000a0470723c */ /* 0x040fe20000000870 */
[----:B------:R-:W-:Y:S01]  /*1d5f0*/  IADD3.X R0, PT, PT, RZ, RZ, RZ, P0, P1 ;  /* 0x000000ffff007210 */ /* 0x000fe200007e24ff */
[----:B------:R-:W-:Y:S01]  /*1d600*/  IMAD.MOV.U32 R51, RZ, RZ, RZ ;  /* 0x000000ffff337224 */ /* 0x000fe200078e00ff */
[----:B--2---:R-:W-:Y:S01]  /*1d610*/  LEA R67, P0, R77, UR4, 0x1 ;  /* 0x000000044d437c11 */ /* 0x004fe2000f8008ff */
[----:B------:R-:W-:Y:S01]  /*1d620*/  IMAD.MOV.U32 R11, RZ, RZ, RZ ;  /* 0x000000ffff0b7224 */ /* 0x000fe200078e00ff */
[----:B------:R-:W-:Y:S02]  /*1d630*/  LOP3.LUT R10, R52, 0x3, RZ, 0xc0, !PT ;  /* 0x00000003340a7812 */ /* 0x000fe400078ec0ff */
[----:B------:R-:W-:Y:S01]  /*1d640*/  SHF.R.U32.HI R49, RZ, 0x2, R52 ;  /* 0x00000002ff317819 */ /* 0x000fe20000011634 */
[----:B------:R-:W-:Y:S01]  /*1d650*/  IMAD.WIDE.U32 R54, R55, 0x200, R50 ;  /* 0x0000020037367825 */ /* 0x000fe200078e0032 */
[----:B------:R-:W-:Y:S01]  /*1d660*/  LEA.HI.X R77, R77, UR5, R0, 0x1, P0 ;  /* 0x000000054d4d7c11 */ /* 0x000fe200080f0c00 */
[----:B------:R-:W-:Y:S01]  /*1d670*/  HMMA.16816.F16 R118, R4, R14, R118 ;  /* 0x0000000e0476723c */ /* 0x000fe20000000876 */
[----:B-1----:R-:W-:Y:S01]  /*1d680*/  LOP3.LUT R48, R53, 0x3, RZ, 0xc0, !PT ;  /* 0x0000000335307812 */ /* 0x002fe200078ec0ff */
[----:B------:R-:W-:Y:S01]  /*1d690*/  IMAD.WIDE.U32 R64, R65, 0x200, R12 ;  /* 0x0000020041407825 */ /* 0x000fe200078e000c */
[----:B------:R-:W-:-:S02]  /*1d6a0*/  LEA R12, P0, R2, R67, 0x2 ;  /* 0x00000043020c7211 */ /* 0x000fc400078010ff */
[-C--:B------:R-:W-:Y:S01]  /*1d6b0*/  LEA R14, P1, R24, R67.reuse, 0x2 ;  /* 0x00000043180e7211 */ /* 0x080fe200078210ff */
[----:B------:R-:W-:Y:S01]  /*1d6c0*/  IMAD.WIDE.U32 R10, R49, 0x200, R10 ;  /* 0x00000200310a7825 */ /* 0x000fe200078e000a */
[-C--:B------:R-:W-:Y:S02]  /*1d6d0*/  LEA R50, P2, R32, R67.reuse, 0x2 ;  /* 0x0000004320327211 */ /* 0x080fe400078410ff */
[----:B------:R-:W-:Y:S01]  /*1d6e0*/  SHF.R.U32.HI R53, RZ, 0x2, R53 ;  /* 0x00000002ff357819 */ /* 0x000fe20000011635 */
[----:B------:R-:W-:Y:S01]  /*1d6f0*/  IMAD.MOV.U32 R49, RZ, RZ, RZ ;  /* 0x000000ffff317224 */ /* 0x000fe200078e00ff */
[----:B------:R-:W-:Y:S01]  /*1d700*/  LEA R52, P3, R36, R67, 0x2 ;  /* 0x0000004324347211 */ /* 0x000fe200078610ff */
[----:B------:R-:W-:Y:S01]  /*1d710*/  HMMA.16816.F16 R120, R4, R20, R120 ;  /* 0x000000140478723c */ /* 0x000fe20000000878 */
[-C--:B------:R-:W-:Y:S01]  /*1d720*/  LEA.HI.X R13, R2, R77.reuse, R3, 0x2, P0 ;  /* 0x0000004d020d7211 */ /* 0x080fe200000f1403 */
[----:B------:R-:W-:Y:S01]  /*1d730*/  BAR.SYNC.DEFER_BLOCKING 0x0 ;  /* 0x0000000000007b1d */ /* 0x000fe20000010000 */
[----:B------:R-:W-:-:S02]  /*1d740*/  LEA.HI.X R15, R24, R77, R25, 0x2, P1 ;  /* 0x0000004d180f7211 */ /* 0x000fc400008f1419 */
[----:B------:R-:W-:Y:S01]  /*1d750*/  LEA.HI.X R51, R32, R77, R33, 0x2, P2 ;  /* 0x0000004d20337211 */ /* 0x000fe200010f1421 */
[----:B------:R-:W-:Y:S01]  /*1d760*/  IMAD.WIDE.U32 R48, R53, 0x200, R48 ;  /* 0x0000020035307825 */ /* 0x000fe200078e0030 */
[-C--:B------:R-:W-:Y:S02]  /*1d770*/  LEA R2, P0, R26, R67.reuse, 0x2 ;  /* 0x000000431a027211 */ /* 0x080fe400078010ff */
[-C--:B------:R-:W-:Y:S02]  /*1d780*/  LEA R20, P1, R34, R67.reuse, 0x2 ;  /* 0x0000004322147211 */ /* 0x080fe400078210ff */
[----:B------:R-:W-:Y:S01]  /*1d790*/  LEA R24, P2, R38, R67, 0x2 ;  /* 0x0000004326187211 */ /* 0x000fe200078410ff */
[----:B------:R-:W-:Y:S01]  /*1d7a0*/  HMMA.16816.F16 R122, R4, R22, R122 ;  /* 0x00000016047a723c */ /* 0x000fe2000000087a */
[----:B------:R-:W-:Y:S02]  /*1d7b0*/  LEA.HI.X R53, R36, R77, R37, 0x2, P3 ;  /* 0x0000004d24357211 */ /* 0x000fe400018f1425 */
[----:B------:R-:W-:-:S02]  /*1d7c0*/  LEA R32, P3, R40, R67, 0x2 ;  /* 0x0000004328207211 */ /* 0x000fc400078610ff */
[-C--:B------:R-:W-:Y:S02]  /*1d7d0*/  LEA.HI.X R3, R26, R77.reuse, R27, 0x2, P0 ;  /* 0x0000004d1a037211 */ /* 0x080fe400000f141b */
[-C--:B------:R-:W-:Y:S01]  /*1d7e0*/  LEA.HI.X R21, R34, R77.reuse, R35, 0x2, P1 ;  /* 0x0000004d22157211 */ /* 0x080fe200008f1423 */
[----:B------:R-:W-:Y:S01]  /*1d7f0*/  HMMA.16816.F16 R92, R4, R16, R92 ;  /* 0x00000010045c723c */ /* 0x000fe2000000085c */
[----:B------:R-:W-:Y:S02]  /*1d800*/  LEA.HI.X R25, R38, R77, R39, 0x2, P2 ;  /* 0x0000004d26197211 */ /* 0x000fe400010f1427 */
[-C--:B------:R-:W-:Y:S02]  /*1d810*/  LEA R22, P0, R28, R67.reuse, 0x2 ;  /* 0x000000431c167211 */ /* 0x080fe400078010ff */
[----:B------:R-:W-:-:S03]  /*1d820*/  LEA R34, P2, R8, R67, 0x2 ;  /* 0x0000004308227211 */ /* 0x000fc600078410ff */
[----:B------:R-:W-:Y:S01]  /*1d830*/  HMMA.16816.F16 R94, R4, R18, R94 ;  /* 0x00000012045e723c */ /* 0x000fe2000000085e */
[----:B------:R-:W-:Y:S01]  /*1d840*/  LEA R26, P1, R30, R67, 0x2 ;  /* 0x000000431e1a7211 */ /* 0x000fe200078210ff */
[----:B------:R-:W-:Y:S01]  /*1d850*/  STG.E desc[UR6][R12.64], R96 ;  /* 0x000000600c007986 */ /* 0x000fe2000c101906 */
[----:B------:R-:W-:Y:S02]  /*1d860*/  LEA.HI.X R33, R40, R77, R41, 0x2, P3 ;  /* 0x0000004d28217211 */ /* 0x000fe400018f1429 */
[----:B------:R-:W-:Y:S01]  /*1d870*/  LEA R36, P3, R42, R67, 0x2 ;  /* 0x000000432a247211 */ /* 0x000fe200078610ff */
[----:B------:R-:W-:Y:S01]  /*1d880*/  STG.E desc[UR6][R12.64+0x4000], R97 ;  /* 0x004000610c007986 */ /* 0x000fe2000c101906 */
[----:B------:R-:W-:-:S03]  /*1d890*/  LEA.HI.X R23, R28, R77, R29, 0x2, P0 ;  /* 0x0000004d1c177211 */ /* 0x000fc600000f141d */
[----:B------:R-:W-:Y:S01]  /*1d8a0*/  STG.E desc[UR6][R12.64+0x10], R98 ;  /* 0x000010620c007986 */ /* 0x000fe2000c101906 */
[----:B------:R-:W-:-:S03]  /*1d8b0*/  LEA.HI.X R35, R8, R77, R9, 0x2, P2 ;  /* 0x0000004d08237211 */ /* 0x000fc600010f1409 */
[----:B------:R-:W-:Y:S01]  /*1d8c0*/  STG.E desc[UR6][R12.64+0x4010], R99 ;  /* 0x004010630c007986 */ /* 0x000fe2000c101906 */
[----:B------:R-:W-:-:S03]  /*1d8d0*/  LEA.HI.X R27, R30, R77, R31, 0x2, P1 ;  /* 0x0000004d1e1b7211 */ /* 0x000fc600008f141f */
[----:B------:R-:W-:Y:S01]  /*1d8e0*/  STG.E desc[UR6][R14.64+0x20], R62 ;  /* 0x0000203e0e007986 */ /* 0x000fe2000c101906 */
[----:B------:R-:W-:-:S03]  /*1d8f0*/  LEA R8, P0, R10, R67, 0x2 ;  /* 0x000000430a087211 */ /* 0x000fc600078010ff */
[----:B------:R-:W-:Y:S01]  /*1d900*/  STG.E desc[UR6][R14.64+0x4020], R63 ;  /* 0x0040203f0e007986 */ /* 0x000fe2000c101906 */
[----:B------:R-:W-:-:S03]  /*1d910*/  LEA R16, P1, R48, R67, 0x2 ;  /* 0x0000004330107211 */ /* 0x000fc600078210ff */
[----:B------:R-:W-:Y:S04]  /*1d920*/  STG.E desc[UR6][R14.64+0x30], R70 ;  /* 0x000030460e007986 */ /* 0x000fe8000c101906 */
[----:B------:R-:W-:Y:S01]  /*1d930*/  STG.E desc[UR6][R14.64+0x4030], R71 ;  /* 0x004030470e007986 */ /* 0x000fe2000c101906 */
[----:B------:R-:W-:-:S03]  /*1d940*/  LEA.HI.X R37, R42, R77, R43, 0x2, P3 ;  /* 0x0000004d2a257211 */ /* 0x000fc600018f142b */
[----:B------:R-:W-:Y:S01]  /*1d950*/  STG.E desc[UR6][R50.64+0x40], R56 ;  /* 0x0000403832007986 */ /* 0x000fe2000c101906 */
[----:B------:R-:W-:-:S03]  /*1d960*/  LEA R28, P2, R54, R67, 0x2 ;  /* 0x00000043361c7211 */ /* 0x000fc600078410ff */
[----:B------:R-:W-:Y:S04]  /*1d970*/  STG.E desc[UR6][R50.64+0x4040], R57 ;  /* 0x0040403932007986 */ /* 0x000fe8000c101906 */
[----:B------:R-:W-:Y:S04]  /*1d980*/  STG.E desc[UR6][R50.64+0x50], R58 ;  /* 0x0000503a32007986 */ /* 0x000fe8000c101906 */
[----:B------:R-:W-:Y:S01]  /*1d990*/  STG.E desc[UR6][R50.64+0x4050], R59 ;  /* 0x0040503b32007986 */ /* 0x000fe2000c101906 */
[----:B------:R-:W-:-:S03]  /*1d9a0*/  LEA R30, P3, R64, R67, 0x2 ;  /* 0x00000043401e7211 */ /* 0x000fc600078610ff */
[----:B------:R-:W-:Y:S04]  /*1d9b0*/  STG.E desc[UR6][R52.64+0x60], R68 ;  /* 0x0000604434007986 */ /* 0x000fe8000c101906 */
[----:B------:R-:W-:Y:S04]  /*1d9c0*/  STG.E desc[UR6][R52.64+0x4060], R69 ;  /* 0x0040604534007986 */ /* 0x000fe8000c101906 */
[----:B------:R-:W-:Y:S04]  /*1d9d0*/  STG.E desc[UR6][R52.64+0x70], R44 ;  /* 0x0000702c34007986 */ /* 0x000fe8000c101906 */
[----:B------:R-:W-:Y:S01]  /*1d9e0*/  STG.E desc[UR6][R52.64+0x4070], R45 ;  /* 0x0040702d34007986 */ /* 0x000fe2000c101906 */
[----:B------:R-:W-:-:S03]  /*1d9f0*/  LEA.HI.X R9, R10, R77, R11, 0x2, P0 ;  /* 0x0000004d0a097211 */ /* 0x000fc600000f140b */
        /* <DEDUP_REMOVED lines=50> */
[----:B------:R-:W-:Y:S01]  /*1dd20*/  STG.E desc[UR6][R30.64+0x1c070], R95 ;  /* 0x01c0705f1e007986 */ /* 0x000fe2000c101906 */
[----:B------:R-:W-:Y:S05]  /*1dd30*/  EXIT ;  /* 0x000000000000794d */ /* 0x000fea0003800000 */
.L_x_0:
[----:B------:R-:W-:-:S00]  /*1dd40*/  BRA `(.L_x_0) ;  /* 0xfffffffc00fc7947 */ /* 0x000fc0000383ffff */
[----:B------:R-:W-:-:S00]  /*1dd50*/  NOP ;  /* 0x0000000000007918 */ /* 0x000fc00000000000 */
        /* <DEDUP_REMOVED lines=10> */
.L_x_1:


//--------------------- .nv.shared._Z23hgemm_tensorcore_kernelILi1024ELi1024ELi1024ELi128ELi256ELi32EEvP6__halfS1_S1_ --------------------------
	.section	.nv.shared._Z23hgemm_tensorcore_kernelILi1024ELi1024ELi1024ELi128ELi256ELi32EEvP6__halfS1_S1_,"aw",@nobits
	.sectionflags	@""
	.align	2
.nv.shared._Z23hgemm_tensorcore_kernelILi1024ELi1024ELi1024ELi128ELi256ELi32EEvP6__halfS1_S1_:
	.zero		28160


//--------------------- .nv.shared.reserved.0     --------------------------
	.section	.nv.shared.reserved.0,"aw",@nobits
	.weak		__nv_reservedSMEM_offset_0_alias
	.size		__nv_reservedSMEM_offset_0_alias, 0, 64
	.other		__nv_reservedSMEM_offset_0_alias,@"STO_CUDA_RESERVED_SHARED STV_DEFAULT"
__nv_reservedSMEM_offset_0_alias:
	.zero		0
	.zero		64


//--------------------- .nv.constant0._Z23hgemm_tensorcore_kernelILi1024ELi1024ELi1024ELi128ELi256ELi32EEvP6__halfS1_S1_ --------------------------
	.section	.nv.constant0._Z23hgemm_tensorcore_kernelILi1024ELi1024ELi1024ELi128ELi256ELi32EEvP6__halfS1_S1_,"a",@progbits
	.sectionflags	@""
	.align	4
.nv.constant0._Z23hgemm_tensorcore_kernelILi1024ELi1024ELi1024ELi128ELi256ELi32EEvP6__halfS1_S1_:
	.zero		920


//--------------------- SYMBOLS --------------------------

	.type		.nv.reservedSmem.offset0,@object
	.size		.nv.reservedSmem.offset0,0x4
	.type		.nv.reservedSmem.cap,@object
	.size		.nv.reservedSmem.cap,0x4
